//
// Generated by NVIDIA NVVM Compiler
//
// Compiler Build ID: CL-36424714
// Cuda compilation tools, release 13.0, V13.0.88
// Based on NVVM 20.0.0
//

.version 9.0
.target sm_100
.address_size 64

	// .globl	_Z20simulate_interactionP6float4S0_fi
// _ZZ20simulate_interactionP6float4S0_fiE6others has been demoted

.visible .entry _Z20simulate_interactionP6float4S0_fi(
	.param .u64 .ptr .align 1 _Z20simulate_interactionP6float4S0_fi_param_0,
	.param .u64 .ptr .align 1 _Z20simulate_interactionP6float4S0_fi_param_1,
	.param .f32 _Z20simulate_interactionP6float4S0_fi_param_2,
	.param .u32 _Z20simulate_interactionP6float4S0_fi_param_3
)
{
	.reg .pred 	%p<3>;
	.reg .b32 	%r<17>;
	.reg .b32 	%f<15412>;
	.reg .b64 	%rd<11>;
	// demoted variable
	.shared .align 16 .b8 _ZZ20simulate_interactionP6float4S0_fiE6others[12288];
	ld.param.u64 	%rd4, [_Z20simulate_interactionP6float4S0_fi_param_0];
	ld.param.u64 	%rd3, [_Z20simulate_interactionP6float4S0_fi_param_1];
	ld.param.f32 	%f7, [_Z20simulate_interactionP6float4S0_fi_param_2];
	ld.param.u32 	%r10, [_Z20simulate_interactionP6float4S0_fi_param_3];
	cvta.to.global.u64 	%rd1, %rd4;
	mov.u32 	%r1, %ntid.x;
	mov.u32 	%r11, %ctaid.x;
	mov.u32 	%r15, %tid.x;
	mad.lo.s32 	%r3, %r1, %r11, %r15;
	setp.ge.s32 	%p1, %r3, %r10;
	@%p1 bra 	$L__BB0_4;
	mov.u32 	%r12, %nctaid.x;
	shl.b32 	%r13, %r15, 4;
	mov.u32 	%r14, _ZZ20simulate_interactionP6float4S0_fiE6others;
	add.s32 	%r4, %r14, %r13;
	mul.wide.s32 	%rd5, %r3, 16;
	add.s64 	%rd2, %rd1, %rd5;
	neg.s32 	%r16, %r12;
	mov.f32 	%f15409, 0f00000000;
	mov.f32 	%f15410, %f15409;
	mov.f32 	%f15411, %f15409;
$L__BB0_2:
	mul.wide.u32 	%rd6, %r15, 16;
	add.s64 	%rd7, %rd1, %rd6;
	ld.global.v4.f32 	{%f9, %f10, %f11, %f12}, [%rd7];
	st.shared.v4.f32 	[%r4], {%f9, %f10, %f11, %f12};
	bar.sync 	0;
	.pragma "used_bytes_mask 4095";
	ld.global.v4.f32 	{%f13, %f14, %f15, %f16}, [%rd2];
	ld.shared.v4.f32 	{%f17, %f18, %f19, %f20}, [_ZZ20simulate_interactionP6float4S0_fiE6others];
	sub.f32 	%f21, %f17, %f13;
	sub.f32 	%f22, %f18, %f14;
	sub.f32 	%f23, %f19, %f15;
	mul.f32 	%f24, %f22, %f22;
	fma.rn.f32 	%f25, %f21, %f21, %f24;
	fma.rn.f32 	%f26, %f23, %f23, %f25;
	add.f32 	%f27, %f26, 0f24E69595;
	rsqrt.approx.f32 	%f28, %f27;
	mul.f32 	%f29, %f28, %f28;
	mul.f32 	%f30, %f28, %f29;
	mul.f32 	%f31, %f21, %f20;
	fma.rn.f32 	%f32, %f31, %f30, %f15411;
	mul.f32 	%f33, %f22, %f20;
	fma.rn.f32 	%f34, %f33, %f30, %f15410;
	mul.f32 	%f35, %f23, %f20;
	fma.rn.f32 	%f36, %f35, %f30, %f15409;
	ld.shared.v4.f32 	{%f37, %f38, %f39, %f40}, [_ZZ20simulate_interactionP6float4S0_fiE6others+16];
	sub.f32 	%f41, %f37, %f13;
	sub.f32 	%f42, %f38, %f14;
	sub.f32 	%f43, %f39, %f15;
	mul.f32 	%f44, %f42, %f42;
	fma.rn.f32 	%f45, %f41, %f41, %f44;
	fma.rn.f32 	%f46, %f43, %f43, %f45;
	add.f32 	%f47, %f46, 0f24E69595;
	rsqrt.approx.f32 	%f48, %f47;
	mul.f32 	%f49, %f48, %f48;
	mul.f32 	%f50, %f48, %f49;
	mul.f32 	%f51, %f41, %f40;
	fma.rn.f32 	%f52, %f51, %f50, %f32;
	mul.f32 	%f53, %f42, %f40;
	fma.rn.f32 	%f54, %f53, %f50, %f34;
	mul.f32 	%f55, %f43, %f40;
	fma.rn.f32 	%f56, %f55, %f50, %f36;
	ld.shared.v4.f32 	{%f57, %f58, %f59, %f60}, [_ZZ20simulate_interactionP6float4S0_fiE6others+32];
	sub.f32 	%f61, %f57, %f13;
	sub.f32 	%f62, %f58, %f14;
	sub.f32 	%f63, %f59, %f15;
	mul.f32 	%f64, %f62, %f62;
	fma.rn.f32 	%f65, %f61, %f61, %f64;
	fma.rn.f32 	%f66, %f63, %f63, %f65;
	add.f32 	%f67, %f66, 0f24E69595;
	rsqrt.approx.f32 	%f68, %f67;
	mul.f32 	%f69, %f68, %f68;
	mul.f32 	%f70, %f68, %f69;
	mul.f32 	%f71, %f61, %f60;
	fma.rn.f32 	%f72, %f71, %f70, %f52;
	mul.f32 	%f73, %f62, %f60;
	fma.rn.f32 	%f74, %f73, %f70, %f54;
	mul.f32 	%f75, %f63, %f60;
	fma.rn.f32 	%f76, %f75, %f70, %f56;
	ld.shared.v4.f32 	{%f77, %f78, %f79, %f80}, [_ZZ20simulate_interactionP6float4S0_fiE6others+48];
	sub.f32 	%f81, %f77, %f13;
	sub.f32 	%f82, %f78, %f14;
	sub.f32 	%f83, %f79, %f15;
	mul.f32 	%f84, %f82, %f82;
	fma.rn.f32 	%f85, %f81, %f81, %f84;
	fma.rn.f32 	%f86, %f83, %f83, %f85;
	add.f32 	%f87, %f86, 0f24E69595;
	rsqrt.approx.f32 	%f88, %f87;
	mul.f32 	%f89, %f88, %f88;
	mul.f32 	%f90, %f88, %f89;
	mul.f32 	%f91, %f81, %f80;
	fma.rn.f32 	%f92, %f91, %f90, %f72;
	mul.f32 	%f93, %f82, %f80;
	fma.rn.f32 	%f94, %f93, %f90, %f74;
	mul.f32 	%f95, %f83, %f80;
	fma.rn.f32 	%f96, %f95, %f90, %f76;
	ld.shared.v4.f32 	{%f97, %f98, %f99, %f100}, [_ZZ20simulate_interactionP6float4S0_fiE6others+64];
	sub.f32 	%f101, %f97, %f13;
	sub.f32 	%f102, %f98, %f14;
	sub.f32 	%f103, %f99, %f15;
	mul.f32 	%f104, %f102, %f102;
	fma.rn.f32 	%f105, %f101, %f101, %f104;
	fma.rn.f32 	%f106, %f103, %f103, %f105;
	add.f32 	%f107, %f106, 0f24E69595;
	rsqrt.approx.f32 	%f108, %f107;
	mul.f32 	%f109, %f108, %f108;
	mul.f32 	%f110, %f108, %f109;
	mul.f32 	%f111, %f101, %f100;
	fma.rn.f32 	%f112, %f111, %f110, %f92;
	mul.f32 	%f113, %f102, %f100;
	fma.rn.f32 	%f114, %f113, %f110, %f94;
	mul.f32 	%f115, %f103, %f100;
	fma.rn.f32 	%f116, %f115, %f110, %f96;
	ld.shared.v4.f32 	{%f117, %f118, %f119, %f120}, [_ZZ20simulate_interactionP6float4S0_fiE6others+80];
	sub.f32 	%f121, %f117, %f13;
	sub.f32 	%f122, %f118, %f14;
	sub.f32 	%f123, %f119, %f15;
	mul.f32 	%f124, %f122, %f122;
	fma.rn.f32 	%f125, %f121, %f121, %f124;
	fma.rn.f32 	%f126, %f123, %f123, %f125;
	add.f32 	%f127, %f126, 0f24E69595;
	rsqrt.approx.f32 	%f128, %f127;
	mul.f32 	%f129, %f128, %f128;
	mul.f32 	%f130, %f128, %f129;
	mul.f32 	%f131, %f121, %f120;
	fma.rn.f32 	%f132, %f131, %f130, %f112;
	mul.f32 	%f133, %f122, %f120;
	fma.rn.f32 	%f134, %f133, %f130, %f114;
	mul.f32 	%f135, %f123, %f120;
	fma.rn.f32 	%f136, %f135, %f130, %f116;
	ld.shared.v4.f32 	{%f137, %f138, %f139, %f140}, [_ZZ20simulate_interactionP6float4S0_fiE6others+96];
	sub.f32 	%f141, %f137, %f13;
	sub.f32 	%f142, %f138, %f14;
	sub.f32 	%f143, %f139, %f15;
	mul.f32 	%f144, %f142, %f142;
	fma.rn.f32 	%f145, %f141, %f141, %f144;
	fma.rn.f32 	%f146, %f143, %f143, %f145;
	add.f32 	%f147, %f146, 0f24E69595;
	rsqrt.approx.f32 	%f148, %f147;
	mul.f32 	%f149, %f148, %f148;
	mul.f32 	%f150, %f148, %f149;
	mul.f32 	%f151, %f141, %f140;
	fma.rn.f32 	%f152, %f151, %f150, %f132;
	mul.f32 	%f153, %f142, %f140;
	fma.rn.f32 	%f154, %f153, %f150, %f134;
	mul.f32 	%f155, %f143, %f140;
	fma.rn.f32 	%f156, %f155, %f150, %f136;
	ld.shared.v4.f32 	{%f157, %f158, %f159, %f160}, [_ZZ20simulate_interactionP6float4S0_fiE6others+112];
	sub.f32 	%f161, %f157, %f13;
	sub.f32 	%f162, %f158, %f14;
	sub.f32 	%f163, %f159, %f15;
	mul.f32 	%f164, %f162, %f162;
	fma.rn.f32 	%f165, %f161, %f161, %f164;
	fma.rn.f32 	%f166, %f163, %f163, %f165;
	add.f32 	%f167, %f166, 0f24E69595;
	rsqrt.approx.f32 	%f168, %f167;
	mul.f32 	%f169, %f168, %f168;
	mul.f32 	%f170, %f168, %f169;
	mul.f32 	%f171, %f161, %f160;
	fma.rn.f32 	%f172, %f171, %f170, %f152;
	mul.f32 	%f173, %f162, %f160;
	fma.rn.f32 	%f174, %f173, %f170, %f154;
	mul.f32 	%f175, %f163, %f160;
	fma.rn.f32 	%f176, %f175, %f170, %f156;
	ld.shared.v4.f32 	{%f177, %f178, %f179, %f180}, [_ZZ20simulate_interactionP6float4S0_fiE6others+128];
	sub.f32 	%f181, %f177, %f13;
	sub.f32 	%f182, %f178, %f14;
	sub.f32 	%f183, %f179, %f15;
	mul.f32 	%f184, %f182, %f182;
	fma.rn.f32 	%f185, %f181, %f181, %f184;
	fma.rn.f32 	%f186, %f183, %f183, %f185;
	add.f32 	%f187, %f186, 0f24E69595;
	rsqrt.approx.f32 	%f188, %f187;
	mul.f32 	%f189, %f188, %f188;
	mul.f32 	%f190, %f188, %f189;
	mul.f32 	%f191, %f181, %f180;
	fma.rn.f32 	%f192, %f191, %f190, %f172;
	mul.f32 	%f193, %f182, %f180;
	fma.rn.f32 	%f194, %f193, %f190, %f174;
	mul.f32 	%f195, %f183, %f180;
	fma.rn.f32 	%f196, %f195, %f190, %f176;
	ld.shared.v4.f32 	{%f197, %f198, %f199, %f200}, [_ZZ20simulate_interactionP6float4S0_fiE6others+144];
	sub.f32 	%f201, %f197, %f13;
	sub.f32 	%f202, %f198, %f14;
	sub.f32 	%f203, %f199, %f15;
	mul.f32 	%f204, %f202, %f202;
	fma.rn.f32 	%f205, %f201, %f201, %f204;
	fma.rn.f32 	%f206, %f203, %f203, %f205;
	add.f32 	%f207, %f206, 0f24E69595;
	rsqrt.approx.f32 	%f208, %f207;
	mul.f32 	%f209, %f208, %f208;
	mul.f32 	%f210, %f208, %f209;
	mul.f32 	%f211, %f201, %f200;
	fma.rn.f32 	%f212, %f211, %f210, %f192;
	mul.f32 	%f213, %f202, %f200;
	fma.rn.f32 	%f214, %f213, %f210, %f194;
	mul.f32 	%f215, %f203, %f200;
	fma.rn.f32 	%f216, %f215, %f210, %f196;
	ld.shared.v4.f32 	{%f217, %f218, %f219, %f220}, [_ZZ20simulate_interactionP6float4S0_fiE6others+160];
	sub.f32 	%f221, %f217, %f13;
	sub.f32 	%f222, %f218, %f14;
	sub.f32 	%f223, %f219, %f15;
	mul.f32 	%f224, %f222, %f222;
	fma.rn.f32 	%f225, %f221, %f221, %f224;
	fma.rn.f32 	%f226, %f223, %f223, %f225;
	add.f32 	%f227, %f226, 0f24E69595;
	rsqrt.approx.f32 	%f228, %f227;
	mul.f32 	%f229, %f228, %f228;
	mul.f32 	%f230, %f228, %f229;
	mul.f32 	%f231, %f221, %f220;
	fma.rn.f32 	%f232, %f231, %f230, %f212;
	mul.f32 	%f233, %f222, %f220;
	fma.rn.f32 	%f234, %f233, %f230, %f214;
	mul.f32 	%f235, %f223, %f220;
	fma.rn.f32 	%f236, %f235, %f230, %f216;
	ld.shared.v4.f32 	{%f237, %f238, %f239, %f240}, [_ZZ20simulate_interactionP6float4S0_fiE6others+176];
	sub.f32 	%f241, %f237, %f13;
	sub.f32 	%f242, %f238, %f14;
	sub.f32 	%f243, %f239, %f15;
	mul.f32 	%f244, %f242, %f242;
	fma.rn.f32 	%f245, %f241, %f241, %f244;
	fma.rn.f32 	%f246, %f243, %f243, %f245;
	add.f32 	%f247, %f246, 0f24E69595;
	rsqrt.approx.f32 	%f248, %f247;
	mul.f32 	%f249, %f248, %f248;
	mul.f32 	%f250, %f248, %f249;
	mul.f32 	%f251, %f241, %f240;
	fma.rn.f32 	%f252, %f251, %f250, %f232;
	mul.f32 	%f253, %f242, %f240;
	fma.rn.f32 	%f254, %f253, %f250, %f234;
	mul.f32 	%f255, %f243, %f240;
	fma.rn.f32 	%f256, %f255, %f250, %f236;
	ld.shared.v4.f32 	{%f257, %f258, %f259, %f260}, [_ZZ20simulate_interactionP6float4S0_fiE6others+192];
	sub.f32 	%f261, %f257, %f13;
	sub.f32 	%f262, %f258, %f14;
	sub.f32 	%f263, %f259, %f15;
	mul.f32 	%f264, %f262, %f262;
	fma.rn.f32 	%f265, %f261, %f261, %f264;
	fma.rn.f32 	%f266, %f263, %f263, %f265;
	add.f32 	%f267, %f266, 0f24E69595;
	rsqrt.approx.f32 	%f268, %f267;
	mul.f32 	%f269, %f268, %f268;
	mul.f32 	%f270, %f268, %f269;
	mul.f32 	%f271, %f261, %f260;
	fma.rn.f32 	%f272, %f271, %f270, %f252;
	mul.f32 	%f273, %f262, %f260;
	fma.rn.f32 	%f274, %f273, %f270, %f254;
	mul.f32 	%f275, %f263, %f260;
	fma.rn.f32 	%f276, %f275, %f270, %f256;
	ld.shared.v4.f32 	{%f277, %f278, %f279, %f280}, [_ZZ20simulate_interactionP6float4S0_fiE6others+208];
	sub.f32 	%f281, %f277, %f13;
	sub.f32 	%f282, %f278, %f14;
	sub.f32 	%f283, %f279, %f15;
	mul.f32 	%f284, %f282, %f282;
	fma.rn.f32 	%f285, %f281, %f281, %f284;
	fma.rn.f32 	%f286, %f283, %f283, %f285;
	add.f32 	%f287, %f286, 0f24E69595;
	rsqrt.approx.f32 	%f288, %f287;
	mul.f32 	%f289, %f288, %f288;
	mul.f32 	%f290, %f288, %f289;
	mul.f32 	%f291, %f281, %f280;
	fma.rn.f32 	%f292, %f291, %f290, %f272;
	mul.f32 	%f293, %f282, %f280;
	fma.rn.f32 	%f294, %f293, %f290, %f274;
	mul.f32 	%f295, %f283, %f280;
	fma.rn.f32 	%f296, %f295, %f290, %f276;
	ld.shared.v4.f32 	{%f297, %f298, %f299, %f300}, [_ZZ20simulate_interactionP6float4S0_fiE6others+224];
	sub.f32 	%f301, %f297, %f13;
	sub.f32 	%f302, %f298, %f14;
	sub.f32 	%f303, %f299, %f15;
	mul.f32 	%f304, %f302, %f302;
	fma.rn.f32 	%f305, %f301, %f301, %f304;
	fma.rn.f32 	%f306, %f303, %f303, %f305;
	add.f32 	%f307, %f306, 0f24E69595;
	rsqrt.approx.f32 	%f308, %f307;
	mul.f32 	%f309, %f308, %f308;
	mul.f32 	%f310, %f308, %f309;
	mul.f32 	%f311, %f301, %f300;
	fma.rn.f32 	%f312, %f311, %f310, %f292;
	mul.f32 	%f313, %f302, %f300;
	fma.rn.f32 	%f314, %f313, %f310, %f294;
	mul.f32 	%f315, %f303, %f300;
	fma.rn.f32 	%f316, %f315, %f310, %f296;
	ld.shared.v4.f32 	{%f317, %f318, %f319, %f320}, [_ZZ20simulate_interactionP6float4S0_fiE6others+240];
	sub.f32 	%f321, %f317, %f13;
	sub.f32 	%f322, %f318, %f14;
	sub.f32 	%f323, %f319, %f15;
	mul.f32 	%f324, %f322, %f322;
	fma.rn.f32 	%f325, %f321, %f321, %f324;
	fma.rn.f32 	%f326, %f323, %f323, %f325;
	add.f32 	%f327, %f326, 0f24E69595;
	rsqrt.approx.f32 	%f328, %f327;
	mul.f32 	%f329, %f328, %f328;
	mul.f32 	%f330, %f328, %f329;
	mul.f32 	%f331, %f321, %f320;
	fma.rn.f32 	%f332, %f331, %f330, %f312;
	mul.f32 	%f333, %f322, %f320;
	fma.rn.f32 	%f334, %f333, %f330, %f314;
	mul.f32 	%f335, %f323, %f320;
	fma.rn.f32 	%f336, %f335, %f330, %f316;
	ld.shared.v4.f32 	{%f337, %f338, %f339, %f340}, [_ZZ20simulate_interactionP6float4S0_fiE6others+256];
	sub.f32 	%f341, %f337, %f13;
	sub.f32 	%f342, %f338, %f14;
	sub.f32 	%f343, %f339, %f15;
	mul.f32 	%f344, %f342, %f342;
	fma.rn.f32 	%f345, %f341, %f341, %f344;
	fma.rn.f32 	%f346, %f343, %f343, %f345;
	add.f32 	%f347, %f346, 0f24E69595;
	rsqrt.approx.f32 	%f348, %f347;
	mul.f32 	%f349, %f348, %f348;
	mul.f32 	%f350, %f348, %f349;
	mul.f32 	%f351, %f341, %f340;
	fma.rn.f32 	%f352, %f351, %f350, %f332;
	mul.f32 	%f353, %f342, %f340;
	fma.rn.f32 	%f354, %f353, %f350, %f334;
	mul.f32 	%f355, %f343, %f340;
	fma.rn.f32 	%f356, %f355, %f350, %f336;
	ld.shared.v4.f32 	{%f357, %f358, %f359, %f360}, [_ZZ20simulate_interactionP6float4S0_fiE6others+272];
	sub.f32 	%f361, %f357, %f13;
	sub.f32 	%f362, %f358, %f14;
	sub.f32 	%f363, %f359, %f15;
	mul.f32 	%f364, %f362, %f362;
	fma.rn.f32 	%f365, %f361, %f361, %f364;
	fma.rn.f32 	%f366, %f363, %f363, %f365;
	add.f32 	%f367, %f366, 0f24E69595;
	rsqrt.approx.f32 	%f368, %f367;
	mul.f32 	%f369, %f368, %f368;
	mul.f32 	%f370, %f368, %f369;
	mul.f32 	%f371, %f361, %f360;
	fma.rn.f32 	%f372, %f371, %f370, %f352;
	mul.f32 	%f373, %f362, %f360;
	fma.rn.f32 	%f374, %f373, %f370, %f354;
	mul.f32 	%f375, %f363, %f360;
	fma.rn.f32 	%f376, %f375, %f370, %f356;
	ld.shared.v4.f32 	{%f377, %f378, %f379, %f380}, [_ZZ20simulate_interactionP6float4S0_fiE6others+288];
	sub.f32 	%f381, %f377, %f13;
	sub.f32 	%f382, %f378, %f14;
	sub.f32 	%f383, %f379, %f15;
	mul.f32 	%f384, %f382, %f382;
	fma.rn.f32 	%f385, %f381, %f381, %f384;
	fma.rn.f32 	%f386, %f383, %f383, %f385;
	add.f32 	%f387, %f386, 0f24E69595;
	rsqrt.approx.f32 	%f388, %f387;
	mul.f32 	%f389, %f388, %f388;
	mul.f32 	%f390, %f388, %f389;
	mul.f32 	%f391, %f381, %f380;
	fma.rn.f32 	%f392, %f391, %f390, %f372;
	mul.f32 	%f393, %f382, %f380;
	fma.rn.f32 	%f394, %f393, %f390, %f374;
	mul.f32 	%f395, %f383, %f380;
	fma.rn.f32 	%f396, %f395, %f390, %f376;
	ld.shared.v4.f32 	{%f397, %f398, %f399, %f400}, [_ZZ20simulate_interactionP6float4S0_fiE6others+304];
	sub.f32 	%f401, %f397, %f13;
	sub.f32 	%f402, %f398, %f14;
	sub.f32 	%f403, %f399, %f15;
	mul.f32 	%f404, %f402, %f402;
	fma.rn.f32 	%f405, %f401, %f401, %f404;
	fma.rn.f32 	%f406, %f403, %f403, %f405;
	add.f32 	%f407, %f406, 0f24E69595;
	rsqrt.approx.f32 	%f408, %f407;
	mul.f32 	%f409, %f408, %f408;
	mul.f32 	%f410, %f408, %f409;
	mul.f32 	%f411, %f401, %f400;
	fma.rn.f32 	%f412, %f411, %f410, %f392;
	mul.f32 	%f413, %f402, %f400;
	fma.rn.f32 	%f414, %f413, %f410, %f394;
	mul.f32 	%f415, %f403, %f400;
	fma.rn.f32 	%f416, %f415, %f410, %f396;
	ld.shared.v4.f32 	{%f417, %f418, %f419, %f420}, [_ZZ20simulate_interactionP6float4S0_fiE6others+320];
	sub.f32 	%f421, %f417, %f13;
	sub.f32 	%f422, %f418, %f14;
	sub.f32 	%f423, %f419, %f15;
	mul.f32 	%f424, %f422, %f422;
	fma.rn.f32 	%f425, %f421, %f421, %f424;
	fma.rn.f32 	%f426, %f423, %f423, %f425;
	add.f32 	%f427, %f426, 0f24E69595;
	rsqrt.approx.f32 	%f428, %f427;
	mul.f32 	%f429, %f428, %f428;
	mul.f32 	%f430, %f428, %f429;
	mul.f32 	%f431, %f421, %f420;
	fma.rn.f32 	%f432, %f431, %f430, %f412;
	mul.f32 	%f433, %f422, %f420;
	fma.rn.f32 	%f434, %f433, %f430, %f414;
	mul.f32 	%f435, %f423, %f420;
	fma.rn.f32 	%f436, %f435, %f430, %f416;
	ld.shared.v4.f32 	{%f437, %f438, %f439, %f440}, [_ZZ20simulate_interactionP6float4S0_fiE6others+336];
	sub.f32 	%f441, %f437, %f13;
	sub.f32 	%f442, %f438, %f14;
	sub.f32 	%f443, %f439, %f15;
	mul.f32 	%f444, %f442, %f442;
	fma.rn.f32 	%f445, %f441, %f441, %f444;
	fma.rn.f32 	%f446, %f443, %f443, %f445;
	add.f32 	%f447, %f446, 0f24E69595;
	rsqrt.approx.f32 	%f448, %f447;
	mul.f32 	%f449, %f448, %f448;
	mul.f32 	%f450, %f448, %f449;
	mul.f32 	%f451, %f441, %f440;
	fma.rn.f32 	%f452, %f451, %f450, %f432;
	mul.f32 	%f453, %f442, %f440;
	fma.rn.f32 	%f454, %f453, %f450, %f434;
	mul.f32 	%f455, %f443, %f440;
	fma.rn.f32 	%f456, %f455, %f450, %f436;
	ld.shared.v4.f32 	{%f457, %f458, %f459, %f460}, [_ZZ20simulate_interactionP6float4S0_fiE6others+352];
	sub.f32 	%f461, %f457, %f13;
	sub.f32 	%f462, %f458, %f14;
	sub.f32 	%f463, %f459, %f15;
	mul.f32 	%f464, %f462, %f462;
	fma.rn.f32 	%f465, %f461, %f461, %f464;
	fma.rn.f32 	%f466, %f463, %f463, %f465;
	add.f32 	%f467, %f466, 0f24E69595;
	rsqrt.approx.f32 	%f468, %f467;
	mul.f32 	%f469, %f468, %f468;
	mul.f32 	%f470, %f468, %f469;
	mul.f32 	%f471, %f461, %f460;
	fma.rn.f32 	%f472, %f471, %f470, %f452;
	mul.f32 	%f473, %f462, %f460;
	fma.rn.f32 	%f474, %f473, %f470, %f454;
	mul.f32 	%f475, %f463, %f460;
	fma.rn.f32 	%f476, %f475, %f470, %f456;
	ld.shared.v4.f32 	{%f477, %f478, %f479, %f480}, [_ZZ20simulate_interactionP6float4S0_fiE6others+368];
	sub.f32 	%f481, %f477, %f13;
	sub.f32 	%f482, %f478, %f14;
	sub.f32 	%f483, %f479, %f15;
	mul.f32 	%f484, %f482, %f482;
	fma.rn.f32 	%f485, %f481, %f481, %f484;
	fma.rn.f32 	%f486, %f483, %f483, %f485;
	add.f32 	%f487, %f486, 0f24E69595;
	rsqrt.approx.f32 	%f488, %f487;
	mul.f32 	%f489, %f488, %f488;
	mul.f32 	%f490, %f488, %f489;
	mul.f32 	%f491, %f481, %f480;
	fma.rn.f32 	%f492, %f491, %f490, %f472;
	mul.f32 	%f493, %f482, %f480;
	fma.rn.f32 	%f494, %f493, %f490, %f474;
	mul.f32 	%f495, %f483, %f480;
	fma.rn.f32 	%f496, %f495, %f490, %f476;
	ld.shared.v4.f32 	{%f497, %f498, %f499, %f500}, [_ZZ20simulate_interactionP6float4S0_fiE6others+384];
	sub.f32 	%f501, %f497, %f13;
	sub.f32 	%f502, %f498, %f14;
	sub.f32 	%f503, %f499, %f15;
	mul.f32 	%f504, %f502, %f502;
	fma.rn.f32 	%f505, %f501, %f501, %f504;
	fma.rn.f32 	%f506, %f503, %f503, %f505;
	add.f32 	%f507, %f506, 0f24E69595;
	rsqrt.approx.f32 	%f508, %f507;
	mul.f32 	%f509, %f508, %f508;
	mul.f32 	%f510, %f508, %f509;
	mul.f32 	%f511, %f501, %f500;
	fma.rn.f32 	%f512, %f511, %f510, %f492;
	mul.f32 	%f513, %f502, %f500;
	fma.rn.f32 	%f514, %f513, %f510, %f494;
	mul.f32 	%f515, %f503, %f500;
	fma.rn.f32 	%f516, %f515, %f510, %f496;
	ld.shared.v4.f32 	{%f517, %f518, %f519, %f520}, [_ZZ20simulate_interactionP6float4S0_fiE6others+400];
	sub.f32 	%f521, %f517, %f13;
	sub.f32 	%f522, %f518, %f14;
	sub.f32 	%f523, %f519, %f15;
	mul.f32 	%f524, %f522, %f522;
	fma.rn.f32 	%f525, %f521, %f521, %f524;
	fma.rn.f32 	%f526, %f523, %f523, %f525;
	add.f32 	%f527, %f526, 0f24E69595;
	rsqrt.approx.f32 	%f528, %f527;
	mul.f32 	%f529, %f528, %f528;
	mul.f32 	%f530, %f528, %f529;
	mul.f32 	%f531, %f521, %f520;
	fma.rn.f32 	%f532, %f531, %f530, %f512;
	mul.f32 	%f533, %f522, %f520;
	fma.rn.f32 	%f534, %f533, %f530, %f514;
	mul.f32 	%f535, %f523, %f520;
	fma.rn.f32 	%f536, %f535, %f530, %f516;
	ld.shared.v4.f32 	{%f537, %f538, %f539, %f540}, [_ZZ20simulate_interactionP6float4S0_fiE6others+416];
	sub.f32 	%f541, %f537, %f13;
	sub.f32 	%f542, %f538, %f14;
	sub.f32 	%f543, %f539, %f15;
	mul.f32 	%f544, %f542, %f542;
	fma.rn.f32 	%f545, %f541, %f541, %f544;
	fma.rn.f32 	%f546, %f543, %f543, %f545;
	add.f32 	%f547, %f546, 0f24E69595;
	rsqrt.approx.f32 	%f548, %f547;
	mul.f32 	%f549, %f548, %f548;
	mul.f32 	%f550, %f548, %f549;
	mul.f32 	%f551, %f541, %f540;
	fma.rn.f32 	%f552, %f551, %f550, %f532;
	mul.f32 	%f553, %f542, %f540;
	fma.rn.f32 	%f554, %f553, %f550, %f534;
	mul.f32 	%f555, %f543, %f540;
	fma.rn.f32 	%f556, %f555, %f550, %f536;
	ld.shared.v4.f32 	{%f557, %f558, %f559, %f560}, [_ZZ20simulate_interactionP6float4S0_fiE6others+432];
	sub.f32 	%f561, %f557, %f13;
	sub.f32 	%f562, %f558, %f14;
	sub.f32 	%f563, %f559, %f15;
	mul.f32 	%f564, %f562, %f562;
	fma.rn.f32 	%f565, %f561, %f561, %f564;
	fma.rn.f32 	%f566, %f563, %f563, %f565;
	add.f32 	%f567, %f566, 0f24E69595;
	rsqrt.approx.f32 	%f568, %f567;
	mul.f32 	%f569, %f568, %f568;
	mul.f32 	%f570, %f568, %f569;
	mul.f32 	%f571, %f561, %f560;
	fma.rn.f32 	%f572, %f571, %f570, %f552;
	mul.f32 	%f573, %f562, %f560;
	fma.rn.f32 	%f574, %f573, %f570, %f554;
	mul.f32 	%f575, %f563, %f560;
	fma.rn.f32 	%f576, %f575, %f570, %f556;
	ld.shared.v4.f32 	{%f577, %f578, %f579, %f580}, [_ZZ20simulate_interactionP6float4S0_fiE6others+448];
	sub.f32 	%f581, %f577, %f13;
	sub.f32 	%f582, %f578, %f14;
	sub.f32 	%f583, %f579, %f15;
	mul.f32 	%f584, %f582, %f582;
	fma.rn.f32 	%f585, %f581, %f581, %f584;
	fma.rn.f32 	%f586, %f583, %f583, %f585;
	add.f32 	%f587, %f586, 0f24E69595;
	rsqrt.approx.f32 	%f588, %f587;
	mul.f32 	%f589, %f588, %f588;
	mul.f32 	%f590, %f588, %f589;
	mul.f32 	%f591, %f581, %f580;
	fma.rn.f32 	%f592, %f591, %f590, %f572;
	mul.f32 	%f593, %f582, %f580;
	fma.rn.f32 	%f594, %f593, %f590, %f574;
	mul.f32 	%f595, %f583, %f580;
	fma.rn.f32 	%f596, %f595, %f590, %f576;
	ld.shared.v4.f32 	{%f597, %f598, %f599, %f600}, [_ZZ20simulate_interactionP6float4S0_fiE6others+464];
	sub.f32 	%f601, %f597, %f13;
	sub.f32 	%f602, %f598, %f14;
	sub.f32 	%f603, %f599, %f15;
	mul.f32 	%f604, %f602, %f602;
	fma.rn.f32 	%f605, %f601, %f601, %f604;
	fma.rn.f32 	%f606, %f603, %f603, %f605;
	add.f32 	%f607, %f606, 0f24E69595;
	rsqrt.approx.f32 	%f608, %f607;
	mul.f32 	%f609, %f608, %f608;
	mul.f32 	%f610, %f608, %f609;
	mul.f32 	%f611, %f601, %f600;
	fma.rn.f32 	%f612, %f611, %f610, %f592;
	mul.f32 	%f613, %f602, %f600;
	fma.rn.f32 	%f614, %f613, %f610, %f594;
	mul.f32 	%f615, %f603, %f600;
	fma.rn.f32 	%f616, %f615, %f610, %f596;
	ld.shared.v4.f32 	{%f617, %f618, %f619, %f620}, [_ZZ20simulate_interactionP6float4S0_fiE6others+480];
	sub.f32 	%f621, %f617, %f13;
	sub.f32 	%f622, %f618, %f14;
	sub.f32 	%f623, %f619, %f15;
	mul.f32 	%f624, %f622, %f622;
	fma.rn.f32 	%f625, %f621, %f621, %f624;
	fma.rn.f32 	%f626, %f623, %f623, %f625;
	add.f32 	%f627, %f626, 0f24E69595;
	rsqrt.approx.f32 	%f628, %f627;
	mul.f32 	%f629, %f628, %f628;
	mul.f32 	%f630, %f628, %f629;
	mul.f32 	%f631, %f621, %f620;
	fma.rn.f32 	%f632, %f631, %f630, %f612;
	mul.f32 	%f633, %f622, %f620;
	fma.rn.f32 	%f634, %f633, %f630, %f614;
	mul.f32 	%f635, %f623, %f620;
	fma.rn.f32 	%f636, %f635, %f630, %f616;
	ld.shared.v4.f32 	{%f637, %f638, %f639, %f640}, [_ZZ20simulate_interactionP6float4S0_fiE6others+496];
	sub.f32 	%f641, %f637, %f13;
	sub.f32 	%f642, %f638, %f14;
	sub.f32 	%f643, %f639, %f15;
	mul.f32 	%f644, %f642, %f642;
	fma.rn.f32 	%f645, %f641, %f641, %f644;
	fma.rn.f32 	%f646, %f643, %f643, %f645;
	add.f32 	%f647, %f646, 0f24E69595;
	rsqrt.approx.f32 	%f648, %f647;
	mul.f32 	%f649, %f648, %f648;
	mul.f32 	%f650, %f648, %f649;
	mul.f32 	%f651, %f641, %f640;
	fma.rn.f32 	%f652, %f651, %f650, %f632;
	mul.f32 	%f653, %f642, %f640;
	fma.rn.f32 	%f654, %f653, %f650, %f634;
	mul.f32 	%f655, %f643, %f640;
	fma.rn.f32 	%f656, %f655, %f650, %f636;
	ld.shared.v4.f32 	{%f657, %f658, %f659, %f660}, [_ZZ20simulate_interactionP6float4S0_fiE6others+512];
	sub.f32 	%f661, %f657, %f13;
	sub.f32 	%f662, %f658, %f14;
	sub.f32 	%f663, %f659, %f15;
	mul.f32 	%f664, %f662, %f662;
	fma.rn.f32 	%f665, %f661, %f661, %f664;
	fma.rn.f32 	%f666, %f663, %f663, %f665;
	add.f32 	%f667, %f666, 0f24E69595;
	rsqrt.approx.f32 	%f668, %f667;
	mul.f32 	%f669, %f668, %f668;
	mul.f32 	%f670, %f668, %f669;
	mul.f32 	%f671, %f661, %f660;
	fma.rn.f32 	%f672, %f671, %f670, %f652;
	mul.f32 	%f673, %f662, %f660;
	fma.rn.f32 	%f674, %f673, %f670, %f654;
	mul.f32 	%f675, %f663, %f660;
	fma.rn.f32 	%f676, %f675, %f670, %f656;
	ld.shared.v4.f32 	{%f677, %f678, %f679, %f680}, [_ZZ20simulate_interactionP6float4S0_fiE6others+528];
	sub.f32 	%f681, %f677, %f13;
	sub.f32 	%f682, %f678, %f14;
	sub.f32 	%f683, %f679, %f15;
	mul.f32 	%f684, %f682, %f682;
	fma.rn.f32 	%f685, %f681, %f681, %f684;
	fma.rn.f32 	%f686, %f683, %f683, %f685;
	add.f32 	%f687, %f686, 0f24E69595;
	rsqrt.approx.f32 	%f688, %f687;
	mul.f32 	%f689, %f688, %f688;
	mul.f32 	%f690, %f688, %f689;
	mul.f32 	%f691, %f681, %f680;
	fma.rn.f32 	%f692, %f691, %f690, %f672;
	mul.f32 	%f693, %f682, %f680;
	fma.rn.f32 	%f694, %f693, %f690, %f674;
	mul.f32 	%f695, %f683, %f680;
	fma.rn.f32 	%f696, %f695, %f690, %f676;
	ld.shared.v4.f32 	{%f697, %f698, %f699, %f700}, [_ZZ20simulate_interactionP6float4S0_fiE6others+544];
	sub.f32 	%f701, %f697, %f13;
	sub.f32 	%f702, %f698, %f14;
	sub.f32 	%f703, %f699, %f15;
	mul.f32 	%f704, %f702, %f702;
	fma.rn.f32 	%f705, %f701, %f701, %f704;
	fma.rn.f32 	%f706, %f703, %f703, %f705;
	add.f32 	%f707, %f706, 0f24E69595;
	rsqrt.approx.f32 	%f708, %f707;
	mul.f32 	%f709, %f708, %f708;
	mul.f32 	%f710, %f708, %f709;
	mul.f32 	%f711, %f701, %f700;
	fma.rn.f32 	%f712, %f711, %f710, %f692;
	mul.f32 	%f713, %f702, %f700;
	fma.rn.f32 	%f714, %f713, %f710, %f694;
	mul.f32 	%f715, %f703, %f700;
	fma.rn.f32 	%f716, %f715, %f710, %f696;
	ld.shared.v4.f32 	{%f717, %f718, %f719, %f720}, [_ZZ20simulate_interactionP6float4S0_fiE6others+560];
	sub.f32 	%f721, %f717, %f13;
	sub.f32 	%f722, %f718, %f14;
	sub.f32 	%f723, %f719, %f15;
	mul.f32 	%f724, %f722, %f722;
	fma.rn.f32 	%f725, %f721, %f721, %f724;
	fma.rn.f32 	%f726, %f723, %f723, %f725;
	add.f32 	%f727, %f726, 0f24E69595;
	rsqrt.approx.f32 	%f728, %f727;
	mul.f32 	%f729, %f728, %f728;
	mul.f32 	%f730, %f728, %f729;
	mul.f32 	%f731, %f721, %f720;
	fma.rn.f32 	%f732, %f731, %f730, %f712;
	mul.f32 	%f733, %f722, %f720;
	fma.rn.f32 	%f734, %f733, %f730, %f714;
	mul.f32 	%f735, %f723, %f720;
	fma.rn.f32 	%f736, %f735, %f730, %f716;
	ld.shared.v4.f32 	{%f737, %f738, %f739, %f740}, [_ZZ20simulate_interactionP6float4S0_fiE6others+576];
	sub.f32 	%f741, %f737, %f13;
	sub.f32 	%f742, %f738, %f14;
	sub.f32 	%f743, %f739, %f15;
	mul.f32 	%f744, %f742, %f742;
	fma.rn.f32 	%f745, %f741, %f741, %f744;
	fma.rn.f32 	%f746, %f743, %f743, %f745;
	add.f32 	%f747, %f746, 0f24E69595;
	rsqrt.approx.f32 	%f748, %f747;
	mul.f32 	%f749, %f748, %f748;
	mul.f32 	%f750, %f748, %f749;
	mul.f32 	%f751, %f741, %f740;
	fma.rn.f32 	%f752, %f751, %f750, %f732;
	mul.f32 	%f753, %f742, %f740;
	fma.rn.f32 	%f754, %f753, %f750, %f734;
	mul.f32 	%f755, %f743, %f740;
	fma.rn.f32 	%f756, %f755, %f750, %f736;
	ld.shared.v4.f32 	{%f757, %f758, %f759, %f760}, [_ZZ20simulate_interactionP6float4S0_fiE6others+592];
	sub.f32 	%f761, %f757, %f13;
	sub.f32 	%f762, %f758, %f14;
	sub.f32 	%f763, %f759, %f15;
	mul.f32 	%f764, %f762, %f762;
	fma.rn.f32 	%f765, %f761, %f761, %f764;
	fma.rn.f32 	%f766, %f763, %f763, %f765;
	add.f32 	%f767, %f766, 0f24E69595;
	rsqrt.approx.f32 	%f768, %f767;
	mul.f32 	%f769, %f768, %f768;
	mul.f32 	%f770, %f768, %f769;
	mul.f32 	%f771, %f761, %f760;
	fma.rn.f32 	%f772, %f771, %f770, %f752;
	mul.f32 	%f773, %f762, %f760;
	fma.rn.f32 	%f774, %f773, %f770, %f754;
	mul.f32 	%f775, %f763, %f760;
	fma.rn.f32 	%f776, %f775, %f770, %f756;
	ld.shared.v4.f32 	{%f777, %f778, %f779, %f780}, [_ZZ20simulate_interactionP6float4S0_fiE6others+608];
	sub.f32 	%f781, %f777, %f13;
	sub.f32 	%f782, %f778, %f14;
	sub.f32 	%f783, %f779, %f15;
	mul.f32 	%f784, %f782, %f782;
	fma.rn.f32 	%f785, %f781, %f781, %f784;
	fma.rn.f32 	%f786, %f783, %f783, %f785;
	add.f32 	%f787, %f786, 0f24E69595;
	rsqrt.approx.f32 	%f788, %f787;
	mul.f32 	%f789, %f788, %f788;
	mul.f32 	%f790, %f788, %f789;
	mul.f32 	%f791, %f781, %f780;
	fma.rn.f32 	%f792, %f791, %f790, %f772;
	mul.f32 	%f793, %f782, %f780;
	fma.rn.f32 	%f794, %f793, %f790, %f774;
	mul.f32 	%f795, %f783, %f780;
	fma.rn.f32 	%f796, %f795, %f790, %f776;
	ld.shared.v4.f32 	{%f797, %f798, %f799, %f800}, [_ZZ20simulate_interactionP6float4S0_fiE6others+624];
	sub.f32 	%f801, %f797, %f13;
	sub.f32 	%f802, %f798, %f14;
	sub.f32 	%f803, %f799, %f15;
	mul.f32 	%f804, %f802, %f802;
	fma.rn.f32 	%f805, %f801, %f801, %f804;
	fma.rn.f32 	%f806, %f803, %f803, %f805;
	add.f32 	%f807, %f806, 0f24E69595;
	rsqrt.approx.f32 	%f808, %f807;
	mul.f32 	%f809, %f808, %f808;
	mul.f32 	%f810, %f808, %f809;
	mul.f32 	%f811, %f801, %f800;
	fma.rn.f32 	%f812, %f811, %f810, %f792;
	mul.f32 	%f813, %f802, %f800;
	fma.rn.f32 	%f814, %f813, %f810, %f794;
	mul.f32 	%f815, %f803, %f800;
	fma.rn.f32 	%f816, %f815, %f810, %f796;
	ld.shared.v4.f32 	{%f817, %f818, %f819, %f820}, [_ZZ20simulate_interactionP6float4S0_fiE6others+640];
	sub.f32 	%f821, %f817, %f13;
	sub.f32 	%f822, %f818, %f14;
	sub.f32 	%f823, %f819, %f15;
	mul.f32 	%f824, %f822, %f822;
	fma.rn.f32 	%f825, %f821, %f821, %f824;
	fma.rn.f32 	%f826, %f823, %f823, %f825;
	add.f32 	%f827, %f826, 0f24E69595;
	rsqrt.approx.f32 	%f828, %f827;
	mul.f32 	%f829, %f828, %f828;
	mul.f32 	%f830, %f828, %f829;
	mul.f32 	%f831, %f821, %f820;
	fma.rn.f32 	%f832, %f831, %f830, %f812;
	mul.f32 	%f833, %f822, %f820;
	fma.rn.f32 	%f834, %f833, %f830, %f814;
	mul.f32 	%f835, %f823, %f820;
	fma.rn.f32 	%f836, %f835, %f830, %f816;
	ld.shared.v4.f32 	{%f837, %f838, %f839, %f840}, [_ZZ20simulate_interactionP6float4S0_fiE6others+656];
	sub.f32 	%f841, %f837, %f13;
	sub.f32 	%f842, %f838, %f14;
	sub.f32 	%f843, %f839, %f15;
	mul.f32 	%f844, %f842, %f842;
	fma.rn.f32 	%f845, %f841, %f841, %f844;
	fma.rn.f32 	%f846, %f843, %f843, %f845;
	add.f32 	%f847, %f846, 0f24E69595;
	rsqrt.approx.f32 	%f848, %f847;
	mul.f32 	%f849, %f848, %f848;
	mul.f32 	%f850, %f848, %f849;
	mul.f32 	%f851, %f841, %f840;
	fma.rn.f32 	%f852, %f851, %f850, %f832;
	mul.f32 	%f853, %f842, %f840;
	fma.rn.f32 	%f854, %f853, %f850, %f834;
	mul.f32 	%f855, %f843, %f840;
	fma.rn.f32 	%f856, %f855, %f850, %f836;
	ld.shared.v4.f32 	{%f857, %f858, %f859, %f860}, [_ZZ20simulate_interactionP6float4S0_fiE6others+672];
	sub.f32 	%f861, %f857, %f13;
	sub.f32 	%f862, %f858, %f14;
	sub.f32 	%f863, %f859, %f15;
	mul.f32 	%f864, %f862, %f862;
	fma.rn.f32 	%f865, %f861, %f861, %f864;
	fma.rn.f32 	%f866, %f863, %f863, %f865;
	add.f32 	%f867, %f866, 0f24E69595;
	rsqrt.approx.f32 	%f868, %f867;
	mul.f32 	%f869, %f868, %f868;
	mul.f32 	%f870, %f868, %f869;
	mul.f32 	%f871, %f861, %f860;
	fma.rn.f32 	%f872, %f871, %f870, %f852;
	mul.f32 	%f873, %f862, %f860;
	fma.rn.f32 	%f874, %f873, %f870, %f854;
	mul.f32 	%f875, %f863, %f860;
	fma.rn.f32 	%f876, %f875, %f870, %f856;
	ld.shared.v4.f32 	{%f877, %f878, %f879, %f880}, [_ZZ20simulate_interactionP6float4S0_fiE6others+688];
	sub.f32 	%f881, %f877, %f13;
	sub.f32 	%f882, %f878, %f14;
	sub.f32 	%f883, %f879, %f15;
	mul.f32 	%f884, %f882, %f882;
	fma.rn.f32 	%f885, %f881, %f881, %f884;
	fma.rn.f32 	%f886, %f883, %f883, %f885;
	add.f32 	%f887, %f886, 0f24E69595;
	rsqrt.approx.f32 	%f888, %f887;
	mul.f32 	%f889, %f888, %f888;
	mul.f32 	%f890, %f888, %f889;
	mul.f32 	%f891, %f881, %f880;
	fma.rn.f32 	%f892, %f891, %f890, %f872;
	mul.f32 	%f893, %f882, %f880;
	fma.rn.f32 	%f894, %f893, %f890, %f874;
	mul.f32 	%f895, %f883, %f880;
	fma.rn.f32 	%f896, %f895, %f890, %f876;
	ld.shared.v4.f32 	{%f897, %f898, %f899, %f900}, [_ZZ20simulate_interactionP6float4S0_fiE6others+704];
	sub.f32 	%f901, %f897, %f13;
	sub.f32 	%f902, %f898, %f14;
	sub.f32 	%f903, %f899, %f15;
	mul.f32 	%f904, %f902, %f902;
	fma.rn.f32 	%f905, %f901, %f901, %f904;
	fma.rn.f32 	%f906, %f903, %f903, %f905;
	add.f32 	%f907, %f906, 0f24E69595;
	rsqrt.approx.f32 	%f908, %f907;
	mul.f32 	%f909, %f908, %f908;
	mul.f32 	%f910, %f908, %f909;
	mul.f32 	%f911, %f901, %f900;
	fma.rn.f32 	%f912, %f911, %f910, %f892;
	mul.f32 	%f913, %f902, %f900;
	fma.rn.f32 	%f914, %f913, %f910, %f894;
	mul.f32 	%f915, %f903, %f900;
	fma.rn.f32 	%f916, %f915, %f910, %f896;
	ld.shared.v4.f32 	{%f917, %f918, %f919, %f920}, [_ZZ20simulate_interactionP6float4S0_fiE6others+720];
	sub.f32 	%f921, %f917, %f13;
	sub.f32 	%f922, %f918, %f14;
	sub.f32 	%f923, %f919, %f15;
	mul.f32 	%f924, %f922, %f922;
	fma.rn.f32 	%f925, %f921, %f921, %f924;
	fma.rn.f32 	%f926, %f923, %f923, %f925;
	add.f32 	%f927, %f926, 0f24E69595;
	rsqrt.approx.f32 	%f928, %f927;
	mul.f32 	%f929, %f928, %f928;
	mul.f32 	%f930, %f928, %f929;
	mul.f32 	%f931, %f921, %f920;
	fma.rn.f32 	%f932, %f931, %f930, %f912;
	mul.f32 	%f933, %f922, %f920;
	fma.rn.f32 	%f934, %f933, %f930, %f914;
	mul.f32 	%f935, %f923, %f920;
	fma.rn.f32 	%f936, %f935, %f930, %f916;
	ld.shared.v4.f32 	{%f937, %f938, %f939, %f940}, [_ZZ20simulate_interactionP6float4S0_fiE6others+736];
	sub.f32 	%f941, %f937, %f13;
	sub.f32 	%f942, %f938, %f14;
	sub.f32 	%f943, %f939, %f15;
	mul.f32 	%f944, %f942, %f942;
	fma.rn.f32 	%f945, %f941, %f941, %f944;
	fma.rn.f32 	%f946, %f943, %f943, %f945;
	add.f32 	%f947, %f946, 0f24E69595;
	rsqrt.approx.f32 	%f948, %f947;
	mul.f32 	%f949, %f948, %f948;
	mul.f32 	%f950, %f948, %f949;
	mul.f32 	%f951, %f941, %f940;
	fma.rn.f32 	%f952, %f951, %f950, %f932;
	mul.f32 	%f953, %f942, %f940;
	fma.rn.f32 	%f954, %f953, %f950, %f934;
	mul.f32 	%f955, %f943, %f940;
	fma.rn.f32 	%f956, %f955, %f950, %f936;
	ld.shared.v4.f32 	{%f957, %f958, %f959, %f960}, [_ZZ20simulate_interactionP6float4S0_fiE6others+752];
	sub.f32 	%f961, %f957, %f13;
	sub.f32 	%f962, %f958, %f14;
	sub.f32 	%f963, %f959, %f15;
	mul.f32 	%f964, %f962, %f962;
	fma.rn.f32 	%f965, %f961, %f961, %f964;
	fma.rn.f32 	%f966, %f963, %f963, %f965;
	add.f32 	%f967, %f966, 0f24E69595;
	rsqrt.approx.f32 	%f968, %f967;
	mul.f32 	%f969, %f968, %f968;
	mul.f32 	%f970, %f968, %f969;
	mul.f32 	%f971, %f961, %f960;
	fma.rn.f32 	%f972, %f971, %f970, %f952;
	mul.f32 	%f973, %f962, %f960;
	fma.rn.f32 	%f974, %f973, %f970, %f954;
	mul.f32 	%f975, %f963, %f960;
	fma.rn.f32 	%f976, %f975, %f970, %f956;
	ld.shared.v4.f32 	{%f977, %f978, %f979, %f980}, [_ZZ20simulate_interactionP6float4S0_fiE6others+768];
	sub.f32 	%f981, %f977, %f13;
	sub.f32 	%f982, %f978, %f14;
	sub.f32 	%f983, %f979, %f15;
	mul.f32 	%f984, %f982, %f982;
	fma.rn.f32 	%f985, %f981, %f981, %f984;
	fma.rn.f32 	%f986, %f983, %f983, %f985;
	add.f32 	%f987, %f986, 0f24E69595;
	rsqrt.approx.f32 	%f988, %f987;
	mul.f32 	%f989, %f988, %f988;
	mul.f32 	%f990, %f988, %f989;
	mul.f32 	%f991, %f981, %f980;
	fma.rn.f32 	%f992, %f991, %f990, %f972;
	mul.f32 	%f993, %f982, %f980;
	fma.rn.f32 	%f994, %f993, %f990, %f974;
	mul.f32 	%f995, %f983, %f980;
	fma.rn.f32 	%f996, %f995, %f990, %f976;
	ld.shared.v4.f32 	{%f997, %f998, %f999, %f1000}, [_ZZ20simulate_interactionP6float4S0_fiE6others+784];
	sub.f32 	%f1001, %f997, %f13;
	sub.f32 	%f1002, %f998, %f14;
	sub.f32 	%f1003, %f999, %f15;
	mul.f32 	%f1004, %f1002, %f1002;
	fma.rn.f32 	%f1005, %f1001, %f1001, %f1004;
	fma.rn.f32 	%f1006, %f1003, %f1003, %f1005;
	add.f32 	%f1007, %f1006, 0f24E69595;
	rsqrt.approx.f32 	%f1008, %f1007;
	mul.f32 	%f1009, %f1008, %f1008;
	mul.f32 	%f1010, %f1008, %f1009;
	mul.f32 	%f1011, %f1001, %f1000;
	fma.rn.f32 	%f1012, %f1011, %f1010, %f992;
	mul.f32 	%f1013, %f1002, %f1000;
	fma.rn.f32 	%f1014, %f1013, %f1010, %f994;
	mul.f32 	%f1015, %f1003, %f1000;
	fma.rn.f32 	%f1016, %f1015, %f1010, %f996;
	ld.shared.v4.f32 	{%f1017, %f1018, %f1019, %f1020}, [_ZZ20simulate_interactionP6float4S0_fiE6others+800];
	sub.f32 	%f1021, %f1017, %f13;
	sub.f32 	%f1022, %f1018, %f14;
	sub.f32 	%f1023, %f1019, %f15;
	mul.f32 	%f1024, %f1022, %f1022;
	fma.rn.f32 	%f1025, %f1021, %f1021, %f1024;
	fma.rn.f32 	%f1026, %f1023, %f1023, %f1025;
	add.f32 	%f1027, %f1026, 0f24E69595;
	rsqrt.approx.f32 	%f1028, %f1027;
	mul.f32 	%f1029, %f1028, %f1028;
	mul.f32 	%f1030, %f1028, %f1029;
	mul.f32 	%f1031, %f1021, %f1020;
	fma.rn.f32 	%f1032, %f1031, %f1030, %f1012;
	mul.f32 	%f1033, %f1022, %f1020;
	fma.rn.f32 	%f1034, %f1033, %f1030, %f1014;
	mul.f32 	%f1035, %f1023, %f1020;
	fma.rn.f32 	%f1036, %f1035, %f1030, %f1016;
	ld.shared.v4.f32 	{%f1037, %f1038, %f1039, %f1040}, [_ZZ20simulate_interactionP6float4S0_fiE6others+816];
	sub.f32 	%f1041, %f1037, %f13;
	sub.f32 	%f1042, %f1038, %f14;
	sub.f32 	%f1043, %f1039, %f15;
	mul.f32 	%f1044, %f1042, %f1042;
	fma.rn.f32 	%f1045, %f1041, %f1041, %f1044;
	fma.rn.f32 	%f1046, %f1043, %f1043, %f1045;
	add.f32 	%f1047, %f1046, 0f24E69595;
	rsqrt.approx.f32 	%f1048, %f1047;
	mul.f32 	%f1049, %f1048, %f1048;
	mul.f32 	%f1050, %f1048, %f1049;
	mul.f32 	%f1051, %f1041, %f1040;
	fma.rn.f32 	%f1052, %f1051, %f1050, %f1032;
	mul.f32 	%f1053, %f1042, %f1040;
	fma.rn.f32 	%f1054, %f1053, %f1050, %f1034;
	mul.f32 	%f1055, %f1043, %f1040;
	fma.rn.f32 	%f1056, %f1055, %f1050, %f1036;
	ld.shared.v4.f32 	{%f1057, %f1058, %f1059, %f1060}, [_ZZ20simulate_interactionP6float4S0_fiE6others+832];
	sub.f32 	%f1061, %f1057, %f13;
	sub.f32 	%f1062, %f1058, %f14;
	sub.f32 	%f1063, %f1059, %f15;
	mul.f32 	%f1064, %f1062, %f1062;
	fma.rn.f32 	%f1065, %f1061, %f1061, %f1064;
	fma.rn.f32 	%f1066, %f1063, %f1063, %f1065;
	add.f32 	%f1067, %f1066, 0f24E69595;
	rsqrt.approx.f32 	%f1068, %f1067;
	mul.f32 	%f1069, %f1068, %f1068;
	mul.f32 	%f1070, %f1068, %f1069;
	mul.f32 	%f1071, %f1061, %f1060;
	fma.rn.f32 	%f1072, %f1071, %f1070, %f1052;
	mul.f32 	%f1073, %f1062, %f1060;
	fma.rn.f32 	%f1074, %f1073, %f1070, %f1054;
	mul.f32 	%f1075, %f1063, %f1060;
	fma.rn.f32 	%f1076, %f1075, %f1070, %f1056;
	ld.shared.v4.f32 	{%f1077, %f1078, %f1079, %f1080}, [_ZZ20simulate_interactionP6float4S0_fiE6others+848];
	sub.f32 	%f1081, %f1077, %f13;
	sub.f32 	%f1082, %f1078, %f14;
	sub.f32 	%f1083, %f1079, %f15;
	mul.f32 	%f1084, %f1082, %f1082;
	fma.rn.f32 	%f1085, %f1081, %f1081, %f1084;
	fma.rn.f32 	%f1086, %f1083, %f1083, %f1085;
	add.f32 	%f1087, %f1086, 0f24E69595;
	rsqrt.approx.f32 	%f1088, %f1087;
	mul.f32 	%f1089, %f1088, %f1088;
	mul.f32 	%f1090, %f1088, %f1089;
	mul.f32 	%f1091, %f1081, %f1080;
	fma.rn.f32 	%f1092, %f1091, %f1090, %f1072;
	mul.f32 	%f1093, %f1082, %f1080;
	fma.rn.f32 	%f1094, %f1093, %f1090, %f1074;
	mul.f32 	%f1095, %f1083, %f1080;
	fma.rn.f32 	%f1096, %f1095, %f1090, %f1076;
	ld.shared.v4.f32 	{%f1097, %f1098, %f1099, %f1100}, [_ZZ20simulate_interactionP6float4S0_fiE6others+864];
	sub.f32 	%f1101, %f1097, %f13;
	sub.f32 	%f1102, %f1098, %f14;
	sub.f32 	%f1103, %f1099, %f15;
	mul.f32 	%f1104, %f1102, %f1102;
	fma.rn.f32 	%f1105, %f1101, %f1101, %f1104;
	fma.rn.f32 	%f1106, %f1103, %f1103, %f1105;
	add.f32 	%f1107, %f1106, 0f24E69595;
	rsqrt.approx.f32 	%f1108, %f1107;
	mul.f32 	%f1109, %f1108, %f1108;
	mul.f32 	%f1110, %f1108, %f1109;
	mul.f32 	%f1111, %f1101, %f1100;
	fma.rn.f32 	%f1112, %f1111, %f1110, %f1092;
	mul.f32 	%f1113, %f1102, %f1100;
	fma.rn.f32 	%f1114, %f1113, %f1110, %f1094;
	mul.f32 	%f1115, %f1103, %f1100;
	fma.rn.f32 	%f1116, %f1115, %f1110, %f1096;
	ld.shared.v4.f32 	{%f1117, %f1118, %f1119, %f1120}, [_ZZ20simulate_interactionP6float4S0_fiE6others+880];
	sub.f32 	%f1121, %f1117, %f13;
	sub.f32 	%f1122, %f1118, %f14;
	sub.f32 	%f1123, %f1119, %f15;
	mul.f32 	%f1124, %f1122, %f1122;
	fma.rn.f32 	%f1125, %f1121, %f1121, %f1124;
	fma.rn.f32 	%f1126, %f1123, %f1123, %f1125;
	add.f32 	%f1127, %f1126, 0f24E69595;
	rsqrt.approx.f32 	%f1128, %f1127;
	mul.f32 	%f1129, %f1128, %f1128;
	mul.f32 	%f1130, %f1128, %f1129;
	mul.f32 	%f1131, %f1121, %f1120;
	fma.rn.f32 	%f1132, %f1131, %f1130, %f1112;
	mul.f32 	%f1133, %f1122, %f1120;
	fma.rn.f32 	%f1134, %f1133, %f1130, %f1114;
	mul.f32 	%f1135, %f1123, %f1120;
	fma.rn.f32 	%f1136, %f1135, %f1130, %f1116;
	ld.shared.v4.f32 	{%f1137, %f1138, %f1139, %f1140}, [_ZZ20simulate_interactionP6float4S0_fiE6others+896];
	sub.f32 	%f1141, %f1137, %f13;
	sub.f32 	%f1142, %f1138, %f14;
	sub.f32 	%f1143, %f1139, %f15;
	mul.f32 	%f1144, %f1142, %f1142;
	fma.rn.f32 	%f1145, %f1141, %f1141, %f1144;
	fma.rn.f32 	%f1146, %f1143, %f1143, %f1145;
	add.f32 	%f1147, %f1146, 0f24E69595;
	rsqrt.approx.f32 	%f1148, %f1147;
	mul.f32 	%f1149, %f1148, %f1148;
	mul.f32 	%f1150, %f1148, %f1149;
	mul.f32 	%f1151, %f1141, %f1140;
	fma.rn.f32 	%f1152, %f1151, %f1150, %f1132;
	mul.f32 	%f1153, %f1142, %f1140;
	fma.rn.f32 	%f1154, %f1153, %f1150, %f1134;
	mul.f32 	%f1155, %f1143, %f1140;
	fma.rn.f32 	%f1156, %f1155, %f1150, %f1136;
	ld.shared.v4.f32 	{%f1157, %f1158, %f1159, %f1160}, [_ZZ20simulate_interactionP6float4S0_fiE6others+912];
	sub.f32 	%f1161, %f1157, %f13;
	sub.f32 	%f1162, %f1158, %f14;
	sub.f32 	%f1163, %f1159, %f15;
	mul.f32 	%f1164, %f1162, %f1162;
	fma.rn.f32 	%f1165, %f1161, %f1161, %f1164;
	fma.rn.f32 	%f1166, %f1163, %f1163, %f1165;
	add.f32 	%f1167, %f1166, 0f24E69595;
	rsqrt.approx.f32 	%f1168, %f1167;
	mul.f32 	%f1169, %f1168, %f1168;
	mul.f32 	%f1170, %f1168, %f1169;
	mul.f32 	%f1171, %f1161, %f1160;
	fma.rn.f32 	%f1172, %f1171, %f1170, %f1152;
	mul.f32 	%f1173, %f1162, %f1160;
	fma.rn.f32 	%f1174, %f1173, %f1170, %f1154;
	mul.f32 	%f1175, %f1163, %f1160;
	fma.rn.f32 	%f1176, %f1175, %f1170, %f1156;
	ld.shared.v4.f32 	{%f1177, %f1178, %f1179, %f1180}, [_ZZ20simulate_interactionP6float4S0_fiE6others+928];
	sub.f32 	%f1181, %f1177, %f13;
	sub.f32 	%f1182, %f1178, %f14;
	sub.f32 	%f1183, %f1179, %f15;
	mul.f32 	%f1184, %f1182, %f1182;
	fma.rn.f32 	%f1185, %f1181, %f1181, %f1184;
	fma.rn.f32 	%f1186, %f1183, %f1183, %f1185;
	add.f32 	%f1187, %f1186, 0f24E69595;
	rsqrt.approx.f32 	%f1188, %f1187;
	mul.f32 	%f1189, %f1188, %f1188;
	mul.f32 	%f1190, %f1188, %f1189;
	mul.f32 	%f1191, %f1181, %f1180;
	fma.rn.f32 	%f1192, %f1191, %f1190, %f1172;
	mul.f32 	%f1193, %f1182, %f1180;
	fma.rn.f32 	%f1194, %f1193, %f1190, %f1174;
	mul.f32 	%f1195, %f1183, %f1180;
	fma.rn.f32 	%f1196, %f1195, %f1190, %f1176;
	ld.shared.v4.f32 	{%f1197, %f1198, %f1199, %f1200}, [_ZZ20simulate_interactionP6float4S0_fiE6others+944];
	sub.f32 	%f1201, %f1197, %f13;
	sub.f32 	%f1202, %f1198, %f14;
	sub.f32 	%f1203, %f1199, %f15;
	mul.f32 	%f1204, %f1202, %f1202;
	fma.rn.f32 	%f1205, %f1201, %f1201, %f1204;
	fma.rn.f32 	%f1206, %f1203, %f1203, %f1205;
	add.f32 	%f1207, %f1206, 0f24E69595;
	rsqrt.approx.f32 	%f1208, %f1207;
	mul.f32 	%f1209, %f1208, %f1208;
	mul.f32 	%f1210, %f1208, %f1209;
	mul.f32 	%f1211, %f1201, %f1200;
	fma.rn.f32 	%f1212, %f1211, %f1210, %f1192;
	mul.f32 	%f1213, %f1202, %f1200;
	fma.rn.f32 	%f1214, %f1213, %f1210, %f1194;
	mul.f32 	%f1215, %f1203, %f1200;
	fma.rn.f32 	%f1216, %f1215, %f1210, %f1196;
	ld.shared.v4.f32 	{%f1217, %f1218, %f1219, %f1220}, [_ZZ20simulate_interactionP6float4S0_fiE6others+960];
	sub.f32 	%f1221, %f1217, %f13;
	sub.f32 	%f1222, %f1218, %f14;
	sub.f32 	%f1223, %f1219, %f15;
	mul.f32 	%f1224, %f1222, %f1222;
	fma.rn.f32 	%f1225, %f1221, %f1221, %f1224;
	fma.rn.f32 	%f1226, %f1223, %f1223, %f1225;
	add.f32 	%f1227, %f1226, 0f24E69595;
	rsqrt.approx.f32 	%f1228, %f1227;
	mul.f32 	%f1229, %f1228, %f1228;
	mul.f32 	%f1230, %f1228, %f1229;
	mul.f32 	%f1231, %f1221, %f1220;
	fma.rn.f32 	%f1232, %f1231, %f1230, %f1212;
	mul.f32 	%f1233, %f1222, %f1220;
	fma.rn.f32 	%f1234, %f1233, %f1230, %f1214;
	mul.f32 	%f1235, %f1223, %f1220;
	fma.rn.f32 	%f1236, %f1235, %f1230, %f1216;
	ld.shared.v4.f32 	{%f1237, %f1238, %f1239, %f1240}, [_ZZ20simulate_interactionP6float4S0_fiE6others+976];
	sub.f32 	%f1241, %f1237, %f13;
	sub.f32 	%f1242, %f1238, %f14;
	sub.f32 	%f1243, %f1239, %f15;
	mul.f32 	%f1244, %f1242, %f1242;
	fma.rn.f32 	%f1245, %f1241, %f1241, %f1244;
	fma.rn.f32 	%f1246, %f1243, %f1243, %f1245;
	add.f32 	%f1247, %f1246, 0f24E69595;
	rsqrt.approx.f32 	%f1248, %f1247;
	mul.f32 	%f1249, %f1248, %f1248;
	mul.f32 	%f1250, %f1248, %f1249;
	mul.f32 	%f1251, %f1241, %f1240;
	fma.rn.f32 	%f1252, %f1251, %f1250, %f1232;
	mul.f32 	%f1253, %f1242, %f1240;
	fma.rn.f32 	%f1254, %f1253, %f1250, %f1234;
	mul.f32 	%f1255, %f1243, %f1240;
	fma.rn.f32 	%f1256, %f1255, %f1250, %f1236;
	ld.shared.v4.f32 	{%f1257, %f1258, %f1259, %f1260}, [_ZZ20simulate_interactionP6float4S0_fiE6others+992];
	sub.f32 	%f1261, %f1257, %f13;
	sub.f32 	%f1262, %f1258, %f14;
	sub.f32 	%f1263, %f1259, %f15;
	mul.f32 	%f1264, %f1262, %f1262;
	fma.rn.f32 	%f1265, %f1261, %f1261, %f1264;
	fma.rn.f32 	%f1266, %f1263, %f1263, %f1265;
	add.f32 	%f1267, %f1266, 0f24E69595;
	rsqrt.approx.f32 	%f1268, %f1267;
	mul.f32 	%f1269, %f1268, %f1268;
	mul.f32 	%f1270, %f1268, %f1269;
	mul.f32 	%f1271, %f1261, %f1260;
	fma.rn.f32 	%f1272, %f1271, %f1270, %f1252;
	mul.f32 	%f1273, %f1262, %f1260;
	fma.rn.f32 	%f1274, %f1273, %f1270, %f1254;
	mul.f32 	%f1275, %f1263, %f1260;
	fma.rn.f32 	%f1276, %f1275, %f1270, %f1256;
	ld.shared.v4.f32 	{%f1277, %f1278, %f1279, %f1280}, [_ZZ20simulate_interactionP6float4S0_fiE6others+1008];
	sub.f32 	%f1281, %f1277, %f13;
	sub.f32 	%f1282, %f1278, %f14;
	sub.f32 	%f1283, %f1279, %f15;
	mul.f32 	%f1284, %f1282, %f1282;
	fma.rn.f32 	%f1285, %f1281, %f1281, %f1284;
	fma.rn.f32 	%f1286, %f1283, %f1283, %f1285;
	add.f32 	%f1287, %f1286, 0f24E69595;
	rsqrt.approx.f32 	%f1288, %f1287;
	mul.f32 	%f1289, %f1288, %f1288;
	mul.f32 	%f1290, %f1288, %f1289;
	mul.f32 	%f1291, %f1281, %f1280;
	fma.rn.f32 	%f1292, %f1291, %f1290, %f1272;
	mul.f32 	%f1293, %f1282, %f1280;
	fma.rn.f32 	%f1294, %f1293, %f1290, %f1274;
	mul.f32 	%f1295, %f1283, %f1280;
	fma.rn.f32 	%f1296, %f1295, %f1290, %f1276;
	ld.shared.v4.f32 	{%f1297, %f1298, %f1299, %f1300}, [_ZZ20simulate_interactionP6float4S0_fiE6others+1024];
	sub.f32 	%f1301, %f1297, %f13;
	sub.f32 	%f1302, %f1298, %f14;
	sub.f32 	%f1303, %f1299, %f15;
	mul.f32 	%f1304, %f1302, %f1302;
	fma.rn.f32 	%f1305, %f1301, %f1301, %f1304;
	fma.rn.f32 	%f1306, %f1303, %f1303, %f1305;
	add.f32 	%f1307, %f1306, 0f24E69595;
	rsqrt.approx.f32 	%f1308, %f1307;
	mul.f32 	%f1309, %f1308, %f1308;
	mul.f32 	%f1310, %f1308, %f1309;
	mul.f32 	%f1311, %f1301, %f1300;
	fma.rn.f32 	%f1312, %f1311, %f1310, %f1292;
	mul.f32 	%f1313, %f1302, %f1300;
	fma.rn.f32 	%f1314, %f1313, %f1310, %f1294;
	mul.f32 	%f1315, %f1303, %f1300;
	fma.rn.f32 	%f1316, %f1315, %f1310, %f1296;
	ld.shared.v4.f32 	{%f1317, %f1318, %f1319, %f1320}, [_ZZ20simulate_interactionP6float4S0_fiE6others+1040];
	sub.f32 	%f1321, %f1317, %f13;
	sub.f32 	%f1322, %f1318, %f14;
	sub.f32 	%f1323, %f1319, %f15;
	mul.f32 	%f1324, %f1322, %f1322;
	fma.rn.f32 	%f1325, %f1321, %f1321, %f1324;
	fma.rn.f32 	%f1326, %f1323, %f1323, %f1325;
	add.f32 	%f1327, %f1326, 0f24E69595;
	rsqrt.approx.f32 	%f1328, %f1327;
	mul.f32 	%f1329, %f1328, %f1328;
	mul.f32 	%f1330, %f1328, %f1329;
	mul.f32 	%f1331, %f1321, %f1320;
	fma.rn.f32 	%f1332, %f1331, %f1330, %f1312;
	mul.f32 	%f1333, %f1322, %f1320;
	fma.rn.f32 	%f1334, %f1333, %f1330, %f1314;
	mul.f32 	%f1335, %f1323, %f1320;
	fma.rn.f32 	%f1336, %f1335, %f1330, %f1316;
	ld.shared.v4.f32 	{%f1337, %f1338, %f1339, %f1340}, [_ZZ20simulate_interactionP6float4S0_fiE6others+1056];
	sub.f32 	%f1341, %f1337, %f13;
	sub.f32 	%f1342, %f1338, %f14;
	sub.f32 	%f1343, %f1339, %f15;
	mul.f32 	%f1344, %f1342, %f1342;
	fma.rn.f32 	%f1345, %f1341, %f1341, %f1344;
	fma.rn.f32 	%f1346, %f1343, %f1343, %f1345;
	add.f32 	%f1347, %f1346, 0f24E69595;
	rsqrt.approx.f32 	%f1348, %f1347;
	mul.f32 	%f1349, %f1348, %f1348;
	mul.f32 	%f1350, %f1348, %f1349;
	mul.f32 	%f1351, %f1341, %f1340;
	fma.rn.f32 	%f1352, %f1351, %f1350, %f1332;
	mul.f32 	%f1353, %f1342, %f1340;
	fma.rn.f32 	%f1354, %f1353, %f1350, %f1334;
	mul.f32 	%f1355, %f1343, %f1340;
	fma.rn.f32 	%f1356, %f1355, %f1350, %f1336;
	ld.shared.v4.f32 	{%f1357, %f1358, %f1359, %f1360}, [_ZZ20simulate_interactionP6float4S0_fiE6others+1072];
	sub.f32 	%f1361, %f1357, %f13;
	sub.f32 	%f1362, %f1358, %f14;
	sub.f32 	%f1363, %f1359, %f15;
	mul.f32 	%f1364, %f1362, %f1362;
	fma.rn.f32 	%f1365, %f1361, %f1361, %f1364;
	fma.rn.f32 	%f1366, %f1363, %f1363, %f1365;
	add.f32 	%f1367, %f1366, 0f24E69595;
	rsqrt.approx.f32 	%f1368, %f1367;
	mul.f32 	%f1369, %f1368, %f1368;
	mul.f32 	%f1370, %f1368, %f1369;
	mul.f32 	%f1371, %f1361, %f1360;
	fma.rn.f32 	%f1372, %f1371, %f1370, %f1352;
	mul.f32 	%f1373, %f1362, %f1360;
	fma.rn.f32 	%f1374, %f1373, %f1370, %f1354;
	mul.f32 	%f1375, %f1363, %f1360;
	fma.rn.f32 	%f1376, %f1375, %f1370, %f1356;
	ld.shared.v4.f32 	{%f1377, %f1378, %f1379, %f1380}, [_ZZ20simulate_interactionP6float4S0_fiE6others+1088];
	sub.f32 	%f1381, %f1377, %f13;
	sub.f32 	%f1382, %f1378, %f14;
	sub.f32 	%f1383, %f1379, %f15;
	mul.f32 	%f1384, %f1382, %f1382;
	fma.rn.f32 	%f1385, %f1381, %f1381, %f1384;
	fma.rn.f32 	%f1386, %f1383, %f1383, %f1385;
	add.f32 	%f1387, %f1386, 0f24E69595;
	rsqrt.approx.f32 	%f1388, %f1387;
	mul.f32 	%f1389, %f1388, %f1388;
	mul.f32 	%f1390, %f1388, %f1389;
	mul.f32 	%f1391, %f1381, %f1380;
	fma.rn.f32 	%f1392, %f1391, %f1390, %f1372;
	mul.f32 	%f1393, %f1382, %f1380;
	fma.rn.f32 	%f1394, %f1393, %f1390, %f1374;
	mul.f32 	%f1395, %f1383, %f1380;
	fma.rn.f32 	%f1396, %f1395, %f1390, %f1376;
	ld.shared.v4.f32 	{%f1397, %f1398, %f1399, %f1400}, [_ZZ20simulate_interactionP6float4S0_fiE6others+1104];
	sub.f32 	%f1401, %f1397, %f13;
	sub.f32 	%f1402, %f1398, %f14;
	sub.f32 	%f1403, %f1399, %f15;
	mul.f32 	%f1404, %f1402, %f1402;
	fma.rn.f32 	%f1405, %f1401, %f1401, %f1404;
	fma.rn.f32 	%f1406, %f1403, %f1403, %f1405;
	add.f32 	%f1407, %f1406, 0f24E69595;
	rsqrt.approx.f32 	%f1408, %f1407;
	mul.f32 	%f1409, %f1408, %f1408;
	mul.f32 	%f1410, %f1408, %f1409;
	mul.f32 	%f1411, %f1401, %f1400;
	fma.rn.f32 	%f1412, %f1411, %f1410, %f1392;
	mul.f32 	%f1413, %f1402, %f1400;
	fma.rn.f32 	%f1414, %f1413, %f1410, %f1394;
	mul.f32 	%f1415, %f1403, %f1400;
	fma.rn.f32 	%f1416, %f1415, %f1410, %f1396;
	ld.shared.v4.f32 	{%f1417, %f1418, %f1419, %f1420}, [_ZZ20simulate_interactionP6float4S0_fiE6others+1120];
	sub.f32 	%f1421, %f1417, %f13;
	sub.f32 	%f1422, %f1418, %f14;
	sub.f32 	%f1423, %f1419, %f15;
	mul.f32 	%f1424, %f1422, %f1422;
	fma.rn.f32 	%f1425, %f1421, %f1421, %f1424;
	fma.rn.f32 	%f1426, %f1423, %f1423, %f1425;
	add.f32 	%f1427, %f1426, 0f24E69595;
	rsqrt.approx.f32 	%f1428, %f1427;
	mul.f32 	%f1429, %f1428, %f1428;
	mul.f32 	%f1430, %f1428, %f1429;
	mul.f32 	%f1431, %f1421, %f1420;
	fma.rn.f32 	%f1432, %f1431, %f1430, %f1412;
	mul.f32 	%f1433, %f1422, %f1420;
	fma.rn.f32 	%f1434, %f1433, %f1430, %f1414;
	mul.f32 	%f1435, %f1423, %f1420;
	fma.rn.f32 	%f1436, %f1435, %f1430, %f1416;
	ld.shared.v4.f32 	{%f1437, %f1438, %f1439, %f1440}, [_ZZ20simulate_interactionP6float4S0_fiE6others+1136];
	sub.f32 	%f1441, %f1437, %f13;
	sub.f32 	%f1442, %f1438, %f14;
	sub.f32 	%f1443, %f1439, %f15;
	mul.f32 	%f1444, %f1442, %f1442;
	fma.rn.f32 	%f1445, %f1441, %f1441, %f1444;
	fma.rn.f32 	%f1446, %f1443, %f1443, %f1445;
	add.f32 	%f1447, %f1446, 0f24E69595;
	rsqrt.approx.f32 	%f1448, %f1447;
	mul.f32 	%f1449, %f1448, %f1448;
	mul.f32 	%f1450, %f1448, %f1449;
	mul.f32 	%f1451, %f1441, %f1440;
	fma.rn.f32 	%f1452, %f1451, %f1450, %f1432;
	mul.f32 	%f1453, %f1442, %f1440;
	fma.rn.f32 	%f1454, %f1453, %f1450, %f1434;
	mul.f32 	%f1455, %f1443, %f1440;
	fma.rn.f32 	%f1456, %f1455, %f1450, %f1436;
	ld.shared.v4.f32 	{%f1457, %f1458, %f1459, %f1460}, [_ZZ20simulate_interactionP6float4S0_fiE6others+1152];
	sub.f32 	%f1461, %f1457, %f13;
	sub.f32 	%f1462, %f1458, %f14;
	sub.f32 	%f1463, %f1459, %f15;
	mul.f32 	%f1464, %f1462, %f1462;
	fma.rn.f32 	%f1465, %f1461, %f1461, %f1464;
	fma.rn.f32 	%f1466, %f1463, %f1463, %f1465;
	add.f32 	%f1467, %f1466, 0f24E69595;
	rsqrt.approx.f32 	%f1468, %f1467;
	mul.f32 	%f1469, %f1468, %f1468;
	mul.f32 	%f1470, %f1468, %f1469;
	mul.f32 	%f1471, %f1461, %f1460;
	fma.rn.f32 	%f1472, %f1471, %f1470, %f1452;
	mul.f32 	%f1473, %f1462, %f1460;
	fma.rn.f32 	%f1474, %f1473, %f1470, %f1454;
	mul.f32 	%f1475, %f1463, %f1460;
	fma.rn.f32 	%f1476, %f1475, %f1470, %f1456;
	ld.shared.v4.f32 	{%f1477, %f1478, %f1479, %f1480}, [_ZZ20simulate_interactionP6float4S0_fiE6others+1168];
	sub.f32 	%f1481, %f1477, %f13;
	sub.f32 	%f1482, %f1478, %f14;
	sub.f32 	%f1483, %f1479, %f15;
	mul.f32 	%f1484, %f1482, %f1482;
	fma.rn.f32 	%f1485, %f1481, %f1481, %f1484;
	fma.rn.f32 	%f1486, %f1483, %f1483, %f1485;
	add.f32 	%f1487, %f1486, 0f24E69595;
	rsqrt.approx.f32 	%f1488, %f1487;
	mul.f32 	%f1489, %f1488, %f1488;
	mul.f32 	%f1490, %f1488, %f1489;
	mul.f32 	%f1491, %f1481, %f1480;
	fma.rn.f32 	%f1492, %f1491, %f1490, %f1472;
	mul.f32 	%f1493, %f1482, %f1480;
	fma.rn.f32 	%f1494, %f1493, %f1490, %f1474;
	mul.f32 	%f1495, %f1483, %f1480;
	fma.rn.f32 	%f1496, %f1495, %f1490, %f1476;
	ld.shared.v4.f32 	{%f1497, %f1498, %f1499, %f1500}, [_ZZ20simulate_interactionP6float4S0_fiE6others+1184];
	sub.f32 	%f1501, %f1497, %f13;
	sub.f32 	%f1502, %f1498, %f14;
	sub.f32 	%f1503, %f1499, %f15;
	mul.f32 	%f1504, %f1502, %f1502;
	fma.rn.f32 	%f1505, %f1501, %f1501, %f1504;
	fma.rn.f32 	%f1506, %f1503, %f1503, %f1505;
	add.f32 	%f1507, %f1506, 0f24E69595;
	rsqrt.approx.f32 	%f1508, %f1507;
	mul.f32 	%f1509, %f1508, %f1508;
	mul.f32 	%f1510, %f1508, %f1509;
	mul.f32 	%f1511, %f1501, %f1500;
	fma.rn.f32 	%f1512, %f1511, %f1510, %f1492;
	mul.f32 	%f1513, %f1502, %f1500;
	fma.rn.f32 	%f1514, %f1513, %f1510, %f1494;
	mul.f32 	%f1515, %f1503, %f1500;
	fma.rn.f32 	%f1516, %f1515, %f1510, %f1496;
	ld.shared.v4.f32 	{%f1517, %f1518, %f1519, %f1520}, [_ZZ20simulate_interactionP6float4S0_fiE6others+1200];
	sub.f32 	%f1521, %f1517, %f13;
	sub.f32 	%f1522, %f1518, %f14;
	sub.f32 	%f1523, %f1519, %f15;
	mul.f32 	%f1524, %f1522, %f1522;
	fma.rn.f32 	%f1525, %f1521, %f1521, %f1524;
	fma.rn.f32 	%f1526, %f1523, %f1523, %f1525;
	add.f32 	%f1527, %f1526, 0f24E69595;
	rsqrt.approx.f32 	%f1528, %f1527;
	mul.f32 	%f1529, %f1528, %f1528;
	mul.f32 	%f1530, %f1528, %f1529;
	mul.f32 	%f1531, %f1521, %f1520;
	fma.rn.f32 	%f1532, %f1531, %f1530, %f1512;
	mul.f32 	%f1533, %f1522, %f1520;
	fma.rn.f32 	%f1534, %f1533, %f1530, %f1514;
	mul.f32 	%f1535, %f1523, %f1520;
	fma.rn.f32 	%f1536, %f1535, %f1530, %f1516;
	ld.shared.v4.f32 	{%f1537, %f1538, %f1539, %f1540}, [_ZZ20simulate_interactionP6float4S0_fiE6others+1216];
	sub.f32 	%f1541, %f1537, %f13;
	sub.f32 	%f1542, %f1538, %f14;
	sub.f32 	%f1543, %f1539, %f15;
	mul.f32 	%f1544, %f1542, %f1542;
	fma.rn.f32 	%f1545, %f1541, %f1541, %f1544;
	fma.rn.f32 	%f1546, %f1543, %f1543, %f1545;
	add.f32 	%f1547, %f1546, 0f24E69595;
	rsqrt.approx.f32 	%f1548, %f1547;
	mul.f32 	%f1549, %f1548, %f1548;
	mul.f32 	%f1550, %f1548, %f1549;
	mul.f32 	%f1551, %f1541, %f1540;
	fma.rn.f32 	%f1552, %f1551, %f1550, %f1532;
	mul.f32 	%f1553, %f1542, %f1540;
	fma.rn.f32 	%f1554, %f1553, %f1550, %f1534;
	mul.f32 	%f1555, %f1543, %f1540;
	fma.rn.f32 	%f1556, %f1555, %f1550, %f1536;
	ld.shared.v4.f32 	{%f1557, %f1558, %f1559, %f1560}, [_ZZ20simulate_interactionP6float4S0_fiE6others+1232];
	sub.f32 	%f1561, %f1557, %f13;
	sub.f32 	%f1562, %f1558, %f14;
	sub.f32 	%f1563, %f1559, %f15;
	mul.f32 	%f1564, %f1562, %f1562;
	fma.rn.f32 	%f1565, %f1561, %f1561, %f1564;
	fma.rn.f32 	%f1566, %f1563, %f1563, %f1565;
	add.f32 	%f1567, %f1566, 0f24E69595;
	rsqrt.approx.f32 	%f1568, %f1567;
	mul.f32 	%f1569, %f1568, %f1568;
	mul.f32 	%f1570, %f1568, %f1569;
	mul.f32 	%f1571, %f1561, %f1560;
	fma.rn.f32 	%f1572, %f1571, %f1570, %f1552;
	mul.f32 	%f1573, %f1562, %f1560;
	fma.rn.f32 	%f1574, %f1573, %f1570, %f1554;
	mul.f32 	%f1575, %f1563, %f1560;
	fma.rn.f32 	%f1576, %f1575, %f1570, %f1556;
	ld.shared.v4.f32 	{%f1577, %f1578, %f1579, %f1580}, [_ZZ20simulate_interactionP6float4S0_fiE6others+1248];
	sub.f32 	%f1581, %f1577, %f13;
	sub.f32 	%f1582, %f1578, %f14;
	sub.f32 	%f1583, %f1579, %f15;
	mul.f32 	%f1584, %f1582, %f1582;
	fma.rn.f32 	%f1585, %f1581, %f1581, %f1584;
	fma.rn.f32 	%f1586, %f1583, %f1583, %f1585;
	add.f32 	%f1587, %f1586, 0f24E69595;
	rsqrt.approx.f32 	%f1588, %f1587;
	mul.f32 	%f1589, %f1588, %f1588;
	mul.f32 	%f1590, %f1588, %f1589;
	mul.f32 	%f1591, %f1581, %f1580;
	fma.rn.f32 	%f1592, %f1591, %f1590, %f1572;
	mul.f32 	%f1593, %f1582, %f1580;
	fma.rn.f32 	%f1594, %f1593, %f1590, %f1574;
	mul.f32 	%f1595, %f1583, %f1580;
	fma.rn.f32 	%f1596, %f1595, %f1590, %f1576;
	ld.shared.v4.f32 	{%f1597, %f1598, %f1599, %f1600}, [_ZZ20simulate_interactionP6float4S0_fiE6others+1264];
	sub.f32 	%f1601, %f1597, %f13;
	sub.f32 	%f1602, %f1598, %f14;
	sub.f32 	%f1603, %f1599, %f15;
	mul.f32 	%f1604, %f1602, %f1602;
	fma.rn.f32 	%f1605, %f1601, %f1601, %f1604;
	fma.rn.f32 	%f1606, %f1603, %f1603, %f1605;
	add.f32 	%f1607, %f1606, 0f24E69595;
	rsqrt.approx.f32 	%f1608, %f1607;
	mul.f32 	%f1609, %f1608, %f1608;
	mul.f32 	%f1610, %f1608, %f1609;
	mul.f32 	%f1611, %f1601, %f1600;
	fma.rn.f32 	%f1612, %f1611, %f1610, %f1592;
	mul.f32 	%f1613, %f1602, %f1600;
	fma.rn.f32 	%f1614, %f1613, %f1610, %f1594;
	mul.f32 	%f1615, %f1603, %f1600;
	fma.rn.f32 	%f1616, %f1615, %f1610, %f1596;
	ld.shared.v4.f32 	{%f1617, %f1618, %f1619, %f1620}, [_ZZ20simulate_interactionP6float4S0_fiE6others+1280];
	sub.f32 	%f1621, %f1617, %f13;
	sub.f32 	%f1622, %f1618, %f14;
	sub.f32 	%f1623, %f1619, %f15;
	mul.f32 	%f1624, %f1622, %f1622;
	fma.rn.f32 	%f1625, %f1621, %f1621, %f1624;
	fma.rn.f32 	%f1626, %f1623, %f1623, %f1625;
	add.f32 	%f1627, %f1626, 0f24E69595;
	rsqrt.approx.f32 	%f1628, %f1627;
	mul.f32 	%f1629, %f1628, %f1628;
	mul.f32 	%f1630, %f1628, %f1629;
	mul.f32 	%f1631, %f1621, %f1620;
	fma.rn.f32 	%f1632, %f1631, %f1630, %f1612;
	mul.f32 	%f1633, %f1622, %f1620;
	fma.rn.f32 	%f1634, %f1633, %f1630, %f1614;
	mul.f32 	%f1635, %f1623, %f1620;
	fma.rn.f32 	%f1636, %f1635, %f1630, %f1616;
	ld.shared.v4.f32 	{%f1637, %f1638, %f1639, %f1640}, [_ZZ20simulate_interactionP6float4S0_fiE6others+1296];
	sub.f32 	%f1641, %f1637, %f13;
	sub.f32 	%f1642, %f1638, %f14;
	sub.f32 	%f1643, %f1639, %f15;
	mul.f32 	%f1644, %f1642, %f1642;
	fma.rn.f32 	%f1645, %f1641, %f1641, %f1644;
	fma.rn.f32 	%f1646, %f1643, %f1643, %f1645;
	add.f32 	%f1647, %f1646, 0f24E69595;
	rsqrt.approx.f32 	%f1648, %f1647;
	mul.f32 	%f1649, %f1648, %f1648;
	mul.f32 	%f1650, %f1648, %f1649;
	mul.f32 	%f1651, %f1641, %f1640;
	fma.rn.f32 	%f1652, %f1651, %f1650, %f1632;
	mul.f32 	%f1653, %f1642, %f1640;
	fma.rn.f32 	%f1654, %f1653, %f1650, %f1634;
	mul.f32 	%f1655, %f1643, %f1640;
	fma.rn.f32 	%f1656, %f1655, %f1650, %f1636;
	ld.shared.v4.f32 	{%f1657, %f1658, %f1659, %f1660}, [_ZZ20simulate_interactionP6float4S0_fiE6others+1312];
	sub.f32 	%f1661, %f1657, %f13;
	sub.f32 	%f1662, %f1658, %f14;
	sub.f32 	%f1663, %f1659, %f15;
	mul.f32 	%f1664, %f1662, %f1662;
	fma.rn.f32 	%f1665, %f1661, %f1661, %f1664;
	fma.rn.f32 	%f1666, %f1663, %f1663, %f1665;
	add.f32 	%f1667, %f1666, 0f24E69595;
	rsqrt.approx.f32 	%f1668, %f1667;
	mul.f32 	%f1669, %f1668, %f1668;
	mul.f32 	%f1670, %f1668, %f1669;
	mul.f32 	%f1671, %f1661, %f1660;
	fma.rn.f32 	%f1672, %f1671, %f1670, %f1652;
	mul.f32 	%f1673, %f1662, %f1660;
	fma.rn.f32 	%f1674, %f1673, %f1670, %f1654;
	mul.f32 	%f1675, %f1663, %f1660;
	fma.rn.f32 	%f1676, %f1675, %f1670, %f1656;
	ld.shared.v4.f32 	{%f1677, %f1678, %f1679, %f1680}, [_ZZ20simulate_interactionP6float4S0_fiE6others+1328];
	sub.f32 	%f1681, %f1677, %f13;
	sub.f32 	%f1682, %f1678, %f14;
	sub.f32 	%f1683, %f1679, %f15;
	mul.f32 	%f1684, %f1682, %f1682;
	fma.rn.f32 	%f1685, %f1681, %f1681, %f1684;
	fma.rn.f32 	%f1686, %f1683, %f1683, %f1685;
	add.f32 	%f1687, %f1686, 0f24E69595;
	rsqrt.approx.f32 	%f1688, %f1687;
	mul.f32 	%f1689, %f1688, %f1688;
	mul.f32 	%f1690, %f1688, %f1689;
	mul.f32 	%f1691, %f1681, %f1680;
	fma.rn.f32 	%f1692, %f1691, %f1690, %f1672;
	mul.f32 	%f1693, %f1682, %f1680;
	fma.rn.f32 	%f1694, %f1693, %f1690, %f1674;
	mul.f32 	%f1695, %f1683, %f1680;
	fma.rn.f32 	%f1696, %f1695, %f1690, %f1676;
	ld.shared.v4.f32 	{%f1697, %f1698, %f1699, %f1700}, [_ZZ20simulate_interactionP6float4S0_fiE6others+1344];
	sub.f32 	%f1701, %f1697, %f13;
	sub.f32 	%f1702, %f1698, %f14;
	sub.f32 	%f1703, %f1699, %f15;
	mul.f32 	%f1704, %f1702, %f1702;
	fma.rn.f32 	%f1705, %f1701, %f1701, %f1704;
	fma.rn.f32 	%f1706, %f1703, %f1703, %f1705;
	add.f32 	%f1707, %f1706, 0f24E69595;
	rsqrt.approx.f32 	%f1708, %f1707;
	mul.f32 	%f1709, %f1708, %f1708;
	mul.f32 	%f1710, %f1708, %f1709;
	mul.f32 	%f1711, %f1701, %f1700;
	fma.rn.f32 	%f1712, %f1711, %f1710, %f1692;
	mul.f32 	%f1713, %f1702, %f1700;
	fma.rn.f32 	%f1714, %f1713, %f1710, %f1694;
	mul.f32 	%f1715, %f1703, %f1700;
	fma.rn.f32 	%f1716, %f1715, %f1710, %f1696;
	ld.shared.v4.f32 	{%f1717, %f1718, %f1719, %f1720}, [_ZZ20simulate_interactionP6float4S0_fiE6others+1360];
	sub.f32 	%f1721, %f1717, %f13;
	sub.f32 	%f1722, %f1718, %f14;
	sub.f32 	%f1723, %f1719, %f15;
	mul.f32 	%f1724, %f1722, %f1722;
	fma.rn.f32 	%f1725, %f1721, %f1721, %f1724;
	fma.rn.f32 	%f1726, %f1723, %f1723, %f1725;
	add.f32 	%f1727, %f1726, 0f24E69595;
	rsqrt.approx.f32 	%f1728, %f1727;
	mul.f32 	%f1729, %f1728, %f1728;
	mul.f32 	%f1730, %f1728, %f1729;
	mul.f32 	%f1731, %f1721, %f1720;
	fma.rn.f32 	%f1732, %f1731, %f1730, %f1712;
	mul.f32 	%f1733, %f1722, %f1720;
	fma.rn.f32 	%f1734, %f1733, %f1730, %f1714;
	mul.f32 	%f1735, %f1723, %f1720;
	fma.rn.f32 	%f1736, %f1735, %f1730, %f1716;
	ld.shared.v4.f32 	{%f1737, %f1738, %f1739, %f1740}, [_ZZ20simulate_interactionP6float4S0_fiE6others+1376];
	sub.f32 	%f1741, %f1737, %f13;
	sub.f32 	%f1742, %f1738, %f14;
	sub.f32 	%f1743, %f1739, %f15;
	mul.f32 	%f1744, %f1742, %f1742;
	fma.rn.f32 	%f1745, %f1741, %f1741, %f1744;
	fma.rn.f32 	%f1746, %f1743, %f1743, %f1745;
	add.f32 	%f1747, %f1746, 0f24E69595;
	rsqrt.approx.f32 	%f1748, %f1747;
	mul.f32 	%f1749, %f1748, %f1748;
	mul.f32 	%f1750, %f1748, %f1749;
	mul.f32 	%f1751, %f1741, %f1740;
	fma.rn.f32 	%f1752, %f1751, %f1750, %f1732;
	mul.f32 	%f1753, %f1742, %f1740;
	fma.rn.f32 	%f1754, %f1753, %f1750, %f1734;
	mul.f32 	%f1755, %f1743, %f1740;
	fma.rn.f32 	%f1756, %f1755, %f1750, %f1736;
	ld.shared.v4.f32 	{%f1757, %f1758, %f1759, %f1760}, [_ZZ20simulate_interactionP6float4S0_fiE6others+1392];
	sub.f32 	%f1761, %f1757, %f13;
	sub.f32 	%f1762, %f1758, %f14;
	sub.f32 	%f1763, %f1759, %f15;
	mul.f32 	%f1764, %f1762, %f1762;
	fma.rn.f32 	%f1765, %f1761, %f1761, %f1764;
	fma.rn.f32 	%f1766, %f1763, %f1763, %f1765;
	add.f32 	%f1767, %f1766, 0f24E69595;
	rsqrt.approx.f32 	%f1768, %f1767;
	mul.f32 	%f1769, %f1768, %f1768;
	mul.f32 	%f1770, %f1768, %f1769;
	mul.f32 	%f1771, %f1761, %f1760;
	fma.rn.f32 	%f1772, %f1771, %f1770, %f1752;
	mul.f32 	%f1773, %f1762, %f1760;
	fma.rn.f32 	%f1774, %f1773, %f1770, %f1754;
	mul.f32 	%f1775, %f1763, %f1760;
	fma.rn.f32 	%f1776, %f1775, %f1770, %f1756;
	ld.shared.v4.f32 	{%f1777, %f1778, %f1779, %f1780}, [_ZZ20simulate_interactionP6float4S0_fiE6others+1408];
	sub.f32 	%f1781, %f1777, %f13;
	sub.f32 	%f1782, %f1778, %f14;
	sub.f32 	%f1783, %f1779, %f15;
	mul.f32 	%f1784, %f1782, %f1782;
	fma.rn.f32 	%f1785, %f1781, %f1781, %f1784;
	fma.rn.f32 	%f1786, %f1783, %f1783, %f1785;
	add.f32 	%f1787, %f1786, 0f24E69595;
	rsqrt.approx.f32 	%f1788, %f1787;
	mul.f32 	%f1789, %f1788, %f1788;
	mul.f32 	%f1790, %f1788, %f1789;
	mul.f32 	%f1791, %f1781, %f1780;
	fma.rn.f32 	%f1792, %f1791, %f1790, %f1772;
	mul.f32 	%f1793, %f1782, %f1780;
	fma.rn.f32 	%f1794, %f1793, %f1790, %f1774;
	mul.f32 	%f1795, %f1783, %f1780;
	fma.rn.f32 	%f1796, %f1795, %f1790, %f1776;
	ld.shared.v4.f32 	{%f1797, %f1798, %f1799, %f1800}, [_ZZ20simulate_interactionP6float4S0_fiE6others+1424];
	sub.f32 	%f1801, %f1797, %f13;
	sub.f32 	%f1802, %f1798, %f14;
	sub.f32 	%f1803, %f1799, %f15;
	mul.f32 	%f1804, %f1802, %f1802;
	fma.rn.f32 	%f1805, %f1801, %f1801, %f1804;
	fma.rn.f32 	%f1806, %f1803, %f1803, %f1805;
	add.f32 	%f1807, %f1806, 0f24E69595;
	rsqrt.approx.f32 	%f1808, %f1807;
	mul.f32 	%f1809, %f1808, %f1808;
	mul.f32 	%f1810, %f1808, %f1809;
	mul.f32 	%f1811, %f1801, %f1800;
	fma.rn.f32 	%f1812, %f1811, %f1810, %f1792;
	mul.f32 	%f1813, %f1802, %f1800;
	fma.rn.f32 	%f1814, %f1813, %f1810, %f1794;
	mul.f32 	%f1815, %f1803, %f1800;
	fma.rn.f32 	%f1816, %f1815, %f1810, %f1796;
	ld.shared.v4.f32 	{%f1817, %f1818, %f1819, %f1820}, [_ZZ20simulate_interactionP6float4S0_fiE6others+1440];
	sub.f32 	%f1821, %f1817, %f13;
	sub.f32 	%f1822, %f1818, %f14;
	sub.f32 	%f1823, %f1819, %f15;
	mul.f32 	%f1824, %f1822, %f1822;
	fma.rn.f32 	%f1825, %f1821, %f1821, %f1824;
	fma.rn.f32 	%f1826, %f1823, %f1823, %f1825;
	add.f32 	%f1827, %f1826, 0f24E69595;
	rsqrt.approx.f32 	%f1828, %f1827;
	mul.f32 	%f1829, %f1828, %f1828;
	mul.f32 	%f1830, %f1828, %f1829;
	mul.f32 	%f1831, %f1821, %f1820;
	fma.rn.f32 	%f1832, %f1831, %f1830, %f1812;
	mul.f32 	%f1833, %f1822, %f1820;
	fma.rn.f32 	%f1834, %f1833, %f1830, %f1814;
	mul.f32 	%f1835, %f1823, %f1820;
	fma.rn.f32 	%f1836, %f1835, %f1830, %f1816;
	ld.shared.v4.f32 	{%f1837, %f1838, %f1839, %f1840}, [_ZZ20simulate_interactionP6float4S0_fiE6others+1456];
	sub.f32 	%f1841, %f1837, %f13;
	sub.f32 	%f1842, %f1838, %f14;
	sub.f32 	%f1843, %f1839, %f15;
	mul.f32 	%f1844, %f1842, %f1842;
	fma.rn.f32 	%f1845, %f1841, %f1841, %f1844;
	fma.rn.f32 	%f1846, %f1843, %f1843, %f1845;
	add.f32 	%f1847, %f1846, 0f24E69595;
	rsqrt.approx.f32 	%f1848, %f1847;
	mul.f32 	%f1849, %f1848, %f1848;
	mul.f32 	%f1850, %f1848, %f1849;
	mul.f32 	%f1851, %f1841, %f1840;
	fma.rn.f32 	%f1852, %f1851, %f1850, %f1832;
	mul.f32 	%f1853, %f1842, %f1840;
	fma.rn.f32 	%f1854, %f1853, %f1850, %f1834;
	mul.f32 	%f1855, %f1843, %f1840;
	fma.rn.f32 	%f1856, %f1855, %f1850, %f1836;
	ld.shared.v4.f32 	{%f1857, %f1858, %f1859, %f1860}, [_ZZ20simulate_interactionP6float4S0_fiE6others+1472];
	sub.f32 	%f1861, %f1857, %f13;
	sub.f32 	%f1862, %f1858, %f14;
	sub.f32 	%f1863, %f1859, %f15;
	mul.f32 	%f1864, %f1862, %f1862;
	fma.rn.f32 	%f1865, %f1861, %f1861, %f1864;
	fma.rn.f32 	%f1866, %f1863, %f1863, %f1865;
	add.f32 	%f1867, %f1866, 0f24E69595;
	rsqrt.approx.f32 	%f1868, %f1867;
	mul.f32 	%f1869, %f1868, %f1868;
	mul.f32 	%f1870, %f1868, %f1869;
	mul.f32 	%f1871, %f1861, %f1860;
	fma.rn.f32 	%f1872, %f1871, %f1870, %f1852;
	mul.f32 	%f1873, %f1862, %f1860;
	fma.rn.f32 	%f1874, %f1873, %f1870, %f1854;
	mul.f32 	%f1875, %f1863, %f1860;
	fma.rn.f32 	%f1876, %f1875, %f1870, %f1856;
	ld.shared.v4.f32 	{%f1877, %f1878, %f1879, %f1880}, [_ZZ20simulate_interactionP6float4S0_fiE6others+1488];
	sub.f32 	%f1881, %f1877, %f13;
	sub.f32 	%f1882, %f1878, %f14;
	sub.f32 	%f1883, %f1879, %f15;
	mul.f32 	%f1884, %f1882, %f1882;
	fma.rn.f32 	%f1885, %f1881, %f1881, %f1884;
	fma.rn.f32 	%f1886, %f1883, %f1883, %f1885;
	add.f32 	%f1887, %f1886, 0f24E69595;
	rsqrt.approx.f32 	%f1888, %f1887;
	mul.f32 	%f1889, %f1888, %f1888;
	mul.f32 	%f1890, %f1888, %f1889;
	mul.f32 	%f1891, %f1881, %f1880;
	fma.rn.f32 	%f1892, %f1891, %f1890, %f1872;
	mul.f32 	%f1893, %f1882, %f1880;
	fma.rn.f32 	%f1894, %f1893, %f1890, %f1874;
	mul.f32 	%f1895, %f1883, %f1880;
	fma.rn.f32 	%f1896, %f1895, %f1890, %f1876;
	ld.shared.v4.f32 	{%f1897, %f1898, %f1899, %f1900}, [_ZZ20simulate_interactionP6float4S0_fiE6others+1504];
	sub.f32 	%f1901, %f1897, %f13;
	sub.f32 	%f1902, %f1898, %f14;
	sub.f32 	%f1903, %f1899, %f15;
	mul.f32 	%f1904, %f1902, %f1902;
	fma.rn.f32 	%f1905, %f1901, %f1901, %f1904;
	fma.rn.f32 	%f1906, %f1903, %f1903, %f1905;
	add.f32 	%f1907, %f1906, 0f24E69595;
	rsqrt.approx.f32 	%f1908, %f1907;
	mul.f32 	%f1909, %f1908, %f1908;
	mul.f32 	%f1910, %f1908, %f1909;
	mul.f32 	%f1911, %f1901, %f1900;
	fma.rn.f32 	%f1912, %f1911, %f1910, %f1892;
	mul.f32 	%f1913, %f1902, %f1900;
	fma.rn.f32 	%f1914, %f1913, %f1910, %f1894;
	mul.f32 	%f1915, %f1903, %f1900;
	fma.rn.f32 	%f1916, %f1915, %f1910, %f1896;
	ld.shared.v4.f32 	{%f1917, %f1918, %f1919, %f1920}, [_ZZ20simulate_interactionP6float4S0_fiE6others+1520];
	sub.f32 	%f1921, %f1917, %f13;
	sub.f32 	%f1922, %f1918, %f14;
	sub.f32 	%f1923, %f1919, %f15;
	mul.f32 	%f1924, %f1922, %f1922;
	fma.rn.f32 	%f1925, %f1921, %f1921, %f1924;
	fma.rn.f32 	%f1926, %f1923, %f1923, %f1925;
	add.f32 	%f1927, %f1926, 0f24E69595;
	rsqrt.approx.f32 	%f1928, %f1927;
	mul.f32 	%f1929, %f1928, %f1928;
	mul.f32 	%f1930, %f1928, %f1929;
	mul.f32 	%f1931, %f1921, %f1920;
	fma.rn.f32 	%f1932, %f1931, %f1930, %f1912;
	mul.f32 	%f1933, %f1922, %f1920;
	fma.rn.f32 	%f1934, %f1933, %f1930, %f1914;
	mul.f32 	%f1935, %f1923, %f1920;
	fma.rn.f32 	%f1936, %f1935, %f1930, %f1916;
	ld.shared.v4.f32 	{%f1937, %f1938, %f1939, %f1940}, [_ZZ20simulate_interactionP6float4S0_fiE6others+1536];
	sub.f32 	%f1941, %f1937, %f13;
	sub.f32 	%f1942, %f1938, %f14;
	sub.f32 	%f1943, %f1939, %f15;
	mul.f32 	%f1944, %f1942, %f1942;
	fma.rn.f32 	%f1945, %f1941, %f1941, %f1944;
	fma.rn.f32 	%f1946, %f1943, %f1943, %f1945;
	add.f32 	%f1947, %f1946, 0f24E69595;
	rsqrt.approx.f32 	%f1948, %f1947;
	mul.f32 	%f1949, %f1948, %f1948;
	mul.f32 	%f1950, %f1948, %f1949;
	mul.f32 	%f1951, %f1941, %f1940;
	fma.rn.f32 	%f1952, %f1951, %f1950, %f1932;
	mul.f32 	%f1953, %f1942, %f1940;
	fma.rn.f32 	%f1954, %f1953, %f1950, %f1934;
	mul.f32 	%f1955, %f1943, %f1940;
	fma.rn.f32 	%f1956, %f1955, %f1950, %f1936;
	ld.shared.v4.f32 	{%f1957, %f1958, %f1959, %f1960}, [_ZZ20simulate_interactionP6float4S0_fiE6others+1552];
	sub.f32 	%f1961, %f1957, %f13;
	sub.f32 	%f1962, %f1958, %f14;
	sub.f32 	%f1963, %f1959, %f15;
	mul.f32 	%f1964, %f1962, %f1962;
	fma.rn.f32 	%f1965, %f1961, %f1961, %f1964;
	fma.rn.f32 	%f1966, %f1963, %f1963, %f1965;
	add.f32 	%f1967, %f1966, 0f24E69595;
	rsqrt.approx.f32 	%f1968, %f1967;
	mul.f32 	%f1969, %f1968, %f1968;
	mul.f32 	%f1970, %f1968, %f1969;
	mul.f32 	%f1971, %f1961, %f1960;
	fma.rn.f32 	%f1972, %f1971, %f1970, %f1952;
	mul.f32 	%f1973, %f1962, %f1960;
	fma.rn.f32 	%f1974, %f1973, %f1970, %f1954;
	mul.f32 	%f1975, %f1963, %f1960;
	fma.rn.f32 	%f1976, %f1975, %f1970, %f1956;
	ld.shared.v4.f32 	{%f1977, %f1978, %f1979, %f1980}, [_ZZ20simulate_interactionP6float4S0_fiE6others+1568];
	sub.f32 	%f1981, %f1977, %f13;
	sub.f32 	%f1982, %f1978, %f14;
	sub.f32 	%f1983, %f1979, %f15;
	mul.f32 	%f1984, %f1982, %f1982;
	fma.rn.f32 	%f1985, %f1981, %f1981, %f1984;
	fma.rn.f32 	%f1986, %f1983, %f1983, %f1985;
	add.f32 	%f1987, %f1986, 0f24E69595;
	rsqrt.approx.f32 	%f1988, %f1987;
	mul.f32 	%f1989, %f1988, %f1988;
	mul.f32 	%f1990, %f1988, %f1989;
	mul.f32 	%f1991, %f1981, %f1980;
	fma.rn.f32 	%f1992, %f1991, %f1990, %f1972;
	mul.f32 	%f1993, %f1982, %f1980;
	fma.rn.f32 	%f1994, %f1993, %f1990, %f1974;
	mul.f32 	%f1995, %f1983, %f1980;
	fma.rn.f32 	%f1996, %f1995, %f1990, %f1976;
	ld.shared.v4.f32 	{%f1997, %f1998, %f1999, %f2000}, [_ZZ20simulate_interactionP6float4S0_fiE6others+1584];
	sub.f32 	%f2001, %f1997, %f13;
	sub.f32 	%f2002, %f1998, %f14;
	sub.f32 	%f2003, %f1999, %f15;
	mul.f32 	%f2004, %f2002, %f2002;
	fma.rn.f32 	%f2005, %f2001, %f2001, %f2004;
	fma.rn.f32 	%f2006, %f2003, %f2003, %f2005;
	add.f32 	%f2007, %f2006, 0f24E69595;
	rsqrt.approx.f32 	%f2008, %f2007;
	mul.f32 	%f2009, %f2008, %f2008;
	mul.f32 	%f2010, %f2008, %f2009;
	mul.f32 	%f2011, %f2001, %f2000;
	fma.rn.f32 	%f2012, %f2011, %f2010, %f1992;
	mul.f32 	%f2013, %f2002, %f2000;
	fma.rn.f32 	%f2014, %f2013, %f2010, %f1994;
	mul.f32 	%f2015, %f2003, %f2000;
	fma.rn.f32 	%f2016, %f2015, %f2010, %f1996;
	ld.shared.v4.f32 	{%f2017, %f2018, %f2019, %f2020}, [_ZZ20simulate_interactionP6float4S0_fiE6others+1600];
	sub.f32 	%f2021, %f2017, %f13;
	sub.f32 	%f2022, %f2018, %f14;
	sub.f32 	%f2023, %f2019, %f15;
	mul.f32 	%f2024, %f2022, %f2022;
	fma.rn.f32 	%f2025, %f2021, %f2021, %f2024;
	fma.rn.f32 	%f2026, %f2023, %f2023, %f2025;
	add.f32 	%f2027, %f2026, 0f24E69595;
	rsqrt.approx.f32 	%f2028, %f2027;
	mul.f32 	%f2029, %f2028, %f2028;
	mul.f32 	%f2030, %f2028, %f2029;
	mul.f32 	%f2031, %f2021, %f2020;
	fma.rn.f32 	%f2032, %f2031, %f2030, %f2012;
	mul.f32 	%f2033, %f2022, %f2020;
	fma.rn.f32 	%f2034, %f2033, %f2030, %f2014;
	mul.f32 	%f2035, %f2023, %f2020;
	fma.rn.f32 	%f2036, %f2035, %f2030, %f2016;
	ld.shared.v4.f32 	{%f2037, %f2038, %f2039, %f2040}, [_ZZ20simulate_interactionP6float4S0_fiE6others+1616];
	sub.f32 	%f2041, %f2037, %f13;
	sub.f32 	%f2042, %f2038, %f14;
	sub.f32 	%f2043, %f2039, %f15;
	mul.f32 	%f2044, %f2042, %f2042;
	fma.rn.f32 	%f2045, %f2041, %f2041, %f2044;
	fma.rn.f32 	%f2046, %f2043, %f2043, %f2045;
	add.f32 	%f2047, %f2046, 0f24E69595;
	rsqrt.approx.f32 	%f2048, %f2047;
	mul.f32 	%f2049, %f2048, %f2048;
	mul.f32 	%f2050, %f2048, %f2049;
	mul.f32 	%f2051, %f2041, %f2040;
	fma.rn.f32 	%f2052, %f2051, %f2050, %f2032;
	mul.f32 	%f2053, %f2042, %f2040;
	fma.rn.f32 	%f2054, %f2053, %f2050, %f2034;
	mul.f32 	%f2055, %f2043, %f2040;
	fma.rn.f32 	%f2056, %f2055, %f2050, %f2036;
	ld.shared.v4.f32 	{%f2057, %f2058, %f2059, %f2060}, [_ZZ20simulate_interactionP6float4S0_fiE6others+1632];
	sub.f32 	%f2061, %f2057, %f13;
	sub.f32 	%f2062, %f2058, %f14;
	sub.f32 	%f2063, %f2059, %f15;
	mul.f32 	%f2064, %f2062, %f2062;
	fma.rn.f32 	%f2065, %f2061, %f2061, %f2064;
	fma.rn.f32 	%f2066, %f2063, %f2063, %f2065;
	add.f32 	%f2067, %f2066, 0f24E69595;
	rsqrt.approx.f32 	%f2068, %f2067;
	mul.f32 	%f2069, %f2068, %f2068;
	mul.f32 	%f2070, %f2068, %f2069;
	mul.f32 	%f2071, %f2061, %f2060;
	fma.rn.f32 	%f2072, %f2071, %f2070, %f2052;
	mul.f32 	%f2073, %f2062, %f2060;
	fma.rn.f32 	%f2074, %f2073, %f2070, %f2054;
	mul.f32 	%f2075, %f2063, %f2060;
	fma.rn.f32 	%f2076, %f2075, %f2070, %f2056;
	ld.shared.v4.f32 	{%f2077, %f2078, %f2079, %f2080}, [_ZZ20simulate_interactionP6float4S0_fiE6others+1648];
	sub.f32 	%f2081, %f2077, %f13;
	sub.f32 	%f2082, %f2078, %f14;
	sub.f32 	%f2083, %f2079, %f15;
	mul.f32 	%f2084, %f2082, %f2082;
	fma.rn.f32 	%f2085, %f2081, %f2081, %f2084;
	fma.rn.f32 	%f2086, %f2083, %f2083, %f2085;
	add.f32 	%f2087, %f2086, 0f24E69595;
	rsqrt.approx.f32 	%f2088, %f2087;
	mul.f32 	%f2089, %f2088, %f2088;
	mul.f32 	%f2090, %f2088, %f2089;
	mul.f32 	%f2091, %f2081, %f2080;
	fma.rn.f32 	%f2092, %f2091, %f2090, %f2072;
	mul.f32 	%f2093, %f2082, %f2080;
	fma.rn.f32 	%f2094, %f2093, %f2090, %f2074;
	mul.f32 	%f2095, %f2083, %f2080;
	fma.rn.f32 	%f2096, %f2095, %f2090, %f2076;
	ld.shared.v4.f32 	{%f2097, %f2098, %f2099, %f2100}, [_ZZ20simulate_interactionP6float4S0_fiE6others+1664];
	sub.f32 	%f2101, %f2097, %f13;
	sub.f32 	%f2102, %f2098, %f14;
	sub.f32 	%f2103, %f2099, %f15;
	mul.f32 	%f2104, %f2102, %f2102;
	fma.rn.f32 	%f2105, %f2101, %f2101, %f2104;
	fma.rn.f32 	%f2106, %f2103, %f2103, %f2105;
	add.f32 	%f2107, %f2106, 0f24E69595;
	rsqrt.approx.f32 	%f2108, %f2107;
	mul.f32 	%f2109, %f2108, %f2108;
	mul.f32 	%f2110, %f2108, %f2109;
	mul.f32 	%f2111, %f2101, %f2100;
	fma.rn.f32 	%f2112, %f2111, %f2110, %f2092;
	mul.f32 	%f2113, %f2102, %f2100;
	fma.rn.f32 	%f2114, %f2113, %f2110, %f2094;
	mul.f32 	%f2115, %f2103, %f2100;
	fma.rn.f32 	%f2116, %f2115, %f2110, %f2096;
	ld.shared.v4.f32 	{%f2117, %f2118, %f2119, %f2120}, [_ZZ20simulate_interactionP6float4S0_fiE6others+1680];
	sub.f32 	%f2121, %f2117, %f13;
	sub.f32 	%f2122, %f2118, %f14;
	sub.f32 	%f2123, %f2119, %f15;
	mul.f32 	%f2124, %f2122, %f2122;
	fma.rn.f32 	%f2125, %f2121, %f2121, %f2124;
	fma.rn.f32 	%f2126, %f2123, %f2123, %f2125;
	add.f32 	%f2127, %f2126, 0f24E69595;
	rsqrt.approx.f32 	%f2128, %f2127;
	mul.f32 	%f2129, %f2128, %f2128;
	mul.f32 	%f2130, %f2128, %f2129;
	mul.f32 	%f2131, %f2121, %f2120;
	fma.rn.f32 	%f2132, %f2131, %f2130, %f2112;
	mul.f32 	%f2133, %f2122, %f2120;
	fma.rn.f32 	%f2134, %f2133, %f2130, %f2114;
	mul.f32 	%f2135, %f2123, %f2120;
	fma.rn.f32 	%f2136, %f2135, %f2130, %f2116;
	ld.shared.v4.f32 	{%f2137, %f2138, %f2139, %f2140}, [_ZZ20simulate_interactionP6float4S0_fiE6others+1696];
	sub.f32 	%f2141, %f2137, %f13;
	sub.f32 	%f2142, %f2138, %f14;
	sub.f32 	%f2143, %f2139, %f15;
	mul.f32 	%f2144, %f2142, %f2142;
	fma.rn.f32 	%f2145, %f2141, %f2141, %f2144;
	fma.rn.f32 	%f2146, %f2143, %f2143, %f2145;
	add.f32 	%f2147, %f2146, 0f24E69595;
	rsqrt.approx.f32 	%f2148, %f2147;
	mul.f32 	%f2149, %f2148, %f2148;
	mul.f32 	%f2150, %f2148, %f2149;
	mul.f32 	%f2151, %f2141, %f2140;
	fma.rn.f32 	%f2152, %f2151, %f2150, %f2132;
	mul.f32 	%f2153, %f2142, %f2140;
	fma.rn.f32 	%f2154, %f2153, %f2150, %f2134;
	mul.f32 	%f2155, %f2143, %f2140;
	fma.rn.f32 	%f2156, %f2155, %f2150, %f2136;
	ld.shared.v4.f32 	{%f2157, %f2158, %f2159, %f2160}, [_ZZ20simulate_interactionP6float4S0_fiE6others+1712];
	sub.f32 	%f2161, %f2157, %f13;
	sub.f32 	%f2162, %f2158, %f14;
	sub.f32 	%f2163, %f2159, %f15;
	mul.f32 	%f2164, %f2162, %f2162;
	fma.rn.f32 	%f2165, %f2161, %f2161, %f2164;
	fma.rn.f32 	%f2166, %f2163, %f2163, %f2165;
	add.f32 	%f2167, %f2166, 0f24E69595;
	rsqrt.approx.f32 	%f2168, %f2167;
	mul.f32 	%f2169, %f2168, %f2168;
	mul.f32 	%f2170, %f2168, %f2169;
	mul.f32 	%f2171, %f2161, %f2160;
	fma.rn.f32 	%f2172, %f2171, %f2170, %f2152;
	mul.f32 	%f2173, %f2162, %f2160;
	fma.rn.f32 	%f2174, %f2173, %f2170, %f2154;
	mul.f32 	%f2175, %f2163, %f2160;
	fma.rn.f32 	%f2176, %f2175, %f2170, %f2156;
	ld.shared.v4.f32 	{%f2177, %f2178, %f2179, %f2180}, [_ZZ20simulate_interactionP6float4S0_fiE6others+1728];
	sub.f32 	%f2181, %f2177, %f13;
	sub.f32 	%f2182, %f2178, %f14;
	sub.f32 	%f2183, %f2179, %f15;
	mul.f32 	%f2184, %f2182, %f2182;
	fma.rn.f32 	%f2185, %f2181, %f2181, %f2184;
	fma.rn.f32 	%f2186, %f2183, %f2183, %f2185;
	add.f32 	%f2187, %f2186, 0f24E69595;
	rsqrt.approx.f32 	%f2188, %f2187;
	mul.f32 	%f2189, %f2188, %f2188;
	mul.f32 	%f2190, %f2188, %f2189;
	mul.f32 	%f2191, %f2181, %f2180;
	fma.rn.f32 	%f2192, %f2191, %f2190, %f2172;
	mul.f32 	%f2193, %f2182, %f2180;
	fma.rn.f32 	%f2194, %f2193, %f2190, %f2174;
	mul.f32 	%f2195, %f2183, %f2180;
	fma.rn.f32 	%f2196, %f2195, %f2190, %f2176;
	ld.shared.v4.f32 	{%f2197, %f2198, %f2199, %f2200}, [_ZZ20simulate_interactionP6float4S0_fiE6others+1744];
	sub.f32 	%f2201, %f2197, %f13;
	sub.f32 	%f2202, %f2198, %f14;
	sub.f32 	%f2203, %f2199, %f15;
	mul.f32 	%f2204, %f2202, %f2202;
	fma.rn.f32 	%f2205, %f2201, %f2201, %f2204;
	fma.rn.f32 	%f2206, %f2203, %f2203, %f2205;
	add.f32 	%f2207, %f2206, 0f24E69595;
	rsqrt.approx.f32 	%f2208, %f2207;
	mul.f32 	%f2209, %f2208, %f2208;
	mul.f32 	%f2210, %f2208, %f2209;
	mul.f32 	%f2211, %f2201, %f2200;
	fma.rn.f32 	%f2212, %f2211, %f2210, %f2192;
	mul.f32 	%f2213, %f2202, %f2200;
	fma.rn.f32 	%f2214, %f2213, %f2210, %f2194;
	mul.f32 	%f2215, %f2203, %f2200;
	fma.rn.f32 	%f2216, %f2215, %f2210, %f2196;
	ld.shared.v4.f32 	{%f2217, %f2218, %f2219, %f2220}, [_ZZ20simulate_interactionP6float4S0_fiE6others+1760];
	sub.f32 	%f2221, %f2217, %f13;
	sub.f32 	%f2222, %f2218, %f14;
	sub.f32 	%f2223, %f2219, %f15;
	mul.f32 	%f2224, %f2222, %f2222;
	fma.rn.f32 	%f2225, %f2221, %f2221, %f2224;
	fma.rn.f32 	%f2226, %f2223, %f2223, %f2225;
	add.f32 	%f2227, %f2226, 0f24E69595;
	rsqrt.approx.f32 	%f2228, %f2227;
	mul.f32 	%f2229, %f2228, %f2228;
	mul.f32 	%f2230, %f2228, %f2229;
	mul.f32 	%f2231, %f2221, %f2220;
	fma.rn.f32 	%f2232, %f2231, %f2230, %f2212;
	mul.f32 	%f2233, %f2222, %f2220;
	fma.rn.f32 	%f2234, %f2233, %f2230, %f2214;
	mul.f32 	%f2235, %f2223, %f2220;
	fma.rn.f32 	%f2236, %f2235, %f2230, %f2216;
	ld.shared.v4.f32 	{%f2237, %f2238, %f2239, %f2240}, [_ZZ20simulate_interactionP6float4S0_fiE6others+1776];
	sub.f32 	%f2241, %f2237, %f13;
	sub.f32 	%f2242, %f2238, %f14;
	sub.f32 	%f2243, %f2239, %f15;
	mul.f32 	%f2244, %f2242, %f2242;
	fma.rn.f32 	%f2245, %f2241, %f2241, %f2244;
	fma.rn.f32 	%f2246, %f2243, %f2243, %f2245;
	add.f32 	%f2247, %f2246, 0f24E69595;
	rsqrt.approx.f32 	%f2248, %f2247;
	mul.f32 	%f2249, %f2248, %f2248;
	mul.f32 	%f2250, %f2248, %f2249;
	mul.f32 	%f2251, %f2241, %f2240;
	fma.rn.f32 	%f2252, %f2251, %f2250, %f2232;
	mul.f32 	%f2253, %f2242, %f2240;
	fma.rn.f32 	%f2254, %f2253, %f2250, %f2234;
	mul.f32 	%f2255, %f2243, %f2240;
	fma.rn.f32 	%f2256, %f2255, %f2250, %f2236;
	ld.shared.v4.f32 	{%f2257, %f2258, %f2259, %f2260}, [_ZZ20simulate_interactionP6float4S0_fiE6others+1792];
	sub.f32 	%f2261, %f2257, %f13;
	sub.f32 	%f2262, %f2258, %f14;
	sub.f32 	%f2263, %f2259, %f15;
	mul.f32 	%f2264, %f2262, %f2262;
	fma.rn.f32 	%f2265, %f2261, %f2261, %f2264;
	fma.rn.f32 	%f2266, %f2263, %f2263, %f2265;
	add.f32 	%f2267, %f2266, 0f24E69595;
	rsqrt.approx.f32 	%f2268, %f2267;
	mul.f32 	%f2269, %f2268, %f2268;
	mul.f32 	%f2270, %f2268, %f2269;
	mul.f32 	%f2271, %f2261, %f2260;
	fma.rn.f32 	%f2272, %f2271, %f2270, %f2252;
	mul.f32 	%f2273, %f2262, %f2260;
	fma.rn.f32 	%f2274, %f2273, %f2270, %f2254;
	mul.f32 	%f2275, %f2263, %f2260;
	fma.rn.f32 	%f2276, %f2275, %f2270, %f2256;
	ld.shared.v4.f32 	{%f2277, %f2278, %f2279, %f2280}, [_ZZ20simulate_interactionP6float4S0_fiE6others+1808];
	sub.f32 	%f2281, %f2277, %f13;
	sub.f32 	%f2282, %f2278, %f14;
	sub.f32 	%f2283, %f2279, %f15;
	mul.f32 	%f2284, %f2282, %f2282;
	fma.rn.f32 	%f2285, %f2281, %f2281, %f2284;
	fma.rn.f32 	%f2286, %f2283, %f2283, %f2285;
	add.f32 	%f2287, %f2286, 0f24E69595;
	rsqrt.approx.f32 	%f2288, %f2287;
	mul.f32 	%f2289, %f2288, %f2288;
	mul.f32 	%f2290, %f2288, %f2289;
	mul.f32 	%f2291, %f2281, %f2280;
	fma.rn.f32 	%f2292, %f2291, %f2290, %f2272;
	mul.f32 	%f2293, %f2282, %f2280;
	fma.rn.f32 	%f2294, %f2293, %f2290, %f2274;
	mul.f32 	%f2295, %f2283, %f2280;
	fma.rn.f32 	%f2296, %f2295, %f2290, %f2276;
	ld.shared.v4.f32 	{%f2297, %f2298, %f2299, %f2300}, [_ZZ20simulate_interactionP6float4S0_fiE6others+1824];
	sub.f32 	%f2301, %f2297, %f13;
	sub.f32 	%f2302, %f2298, %f14;
	sub.f32 	%f2303, %f2299, %f15;
	mul.f32 	%f2304, %f2302, %f2302;
	fma.rn.f32 	%f2305, %f2301, %f2301, %f2304;
	fma.rn.f32 	%f2306, %f2303, %f2303, %f2305;
	add.f32 	%f2307, %f2306, 0f24E69595;
	rsqrt.approx.f32 	%f2308, %f2307;
	mul.f32 	%f2309, %f2308, %f2308;
	mul.f32 	%f2310, %f2308, %f2309;
	mul.f32 	%f2311, %f2301, %f2300;
	fma.rn.f32 	%f2312, %f2311, %f2310, %f2292;
	mul.f32 	%f2313, %f2302, %f2300;
	fma.rn.f32 	%f2314, %f2313, %f2310, %f2294;
	mul.f32 	%f2315, %f2303, %f2300;
	fma.rn.f32 	%f2316, %f2315, %f2310, %f2296;
	ld.shared.v4.f32 	{%f2317, %f2318, %f2319, %f2320}, [_ZZ20simulate_interactionP6float4S0_fiE6others+1840];
	sub.f32 	%f2321, %f2317, %f13;
	sub.f32 	%f2322, %f2318, %f14;
	sub.f32 	%f2323, %f2319, %f15;
	mul.f32 	%f2324, %f2322, %f2322;
	fma.rn.f32 	%f2325, %f2321, %f2321, %f2324;
	fma.rn.f32 	%f2326, %f2323, %f2323, %f2325;
	add.f32 	%f2327, %f2326, 0f24E69595;
	rsqrt.approx.f32 	%f2328, %f2327;
	mul.f32 	%f2329, %f2328, %f2328;
	mul.f32 	%f2330, %f2328, %f2329;
	mul.f32 	%f2331, %f2321, %f2320;
	fma.rn.f32 	%f2332, %f2331, %f2330, %f2312;
	mul.f32 	%f2333, %f2322, %f2320;
	fma.rn.f32 	%f2334, %f2333, %f2330, %f2314;
	mul.f32 	%f2335, %f2323, %f2320;
	fma.rn.f32 	%f2336, %f2335, %f2330, %f2316;
	ld.shared.v4.f32 	{%f2337, %f2338, %f2339, %f2340}, [_ZZ20simulate_interactionP6float4S0_fiE6others+1856];
	sub.f32 	%f2341, %f2337, %f13;
	sub.f32 	%f2342, %f2338, %f14;
	sub.f32 	%f2343, %f2339, %f15;
	mul.f32 	%f2344, %f2342, %f2342;
	fma.rn.f32 	%f2345, %f2341, %f2341, %f2344;
	fma.rn.f32 	%f2346, %f2343, %f2343, %f2345;
	add.f32 	%f2347, %f2346, 0f24E69595;
	rsqrt.approx.f32 	%f2348, %f2347;
	mul.f32 	%f2349, %f2348, %f2348;
	mul.f32 	%f2350, %f2348, %f2349;
	mul.f32 	%f2351, %f2341, %f2340;
	fma.rn.f32 	%f2352, %f2351, %f2350, %f2332;
	mul.f32 	%f2353, %f2342, %f2340;
	fma.rn.f32 	%f2354, %f2353, %f2350, %f2334;
	mul.f32 	%f2355, %f2343, %f2340;
	fma.rn.f32 	%f2356, %f2355, %f2350, %f2336;
	ld.shared.v4.f32 	{%f2357, %f2358, %f2359, %f2360}, [_ZZ20simulate_interactionP6float4S0_fiE6others+1872];
	sub.f32 	%f2361, %f2357, %f13;
	sub.f32 	%f2362, %f2358, %f14;
	sub.f32 	%f2363, %f2359, %f15;
	mul.f32 	%f2364, %f2362, %f2362;
	fma.rn.f32 	%f2365, %f2361, %f2361, %f2364;
	fma.rn.f32 	%f2366, %f2363, %f2363, %f2365;
	add.f32 	%f2367, %f2366, 0f24E69595;
	rsqrt.approx.f32 	%f2368, %f2367;
	mul.f32 	%f2369, %f2368, %f2368;
	mul.f32 	%f2370, %f2368, %f2369;
	mul.f32 	%f2371, %f2361, %f2360;
	fma.rn.f32 	%f2372, %f2371, %f2370, %f2352;
	mul.f32 	%f2373, %f2362, %f2360;
	fma.rn.f32 	%f2374, %f2373, %f2370, %f2354;
	mul.f32 	%f2375, %f2363, %f2360;
	fma.rn.f32 	%f2376, %f2375, %f2370, %f2356;
	ld.shared.v4.f32 	{%f2377, %f2378, %f2379, %f2380}, [_ZZ20simulate_interactionP6float4S0_fiE6others+1888];
	sub.f32 	%f2381, %f2377, %f13;
	sub.f32 	%f2382, %f2378, %f14;
	sub.f32 	%f2383, %f2379, %f15;
	mul.f32 	%f2384, %f2382, %f2382;
	fma.rn.f32 	%f2385, %f2381, %f2381, %f2384;
	fma.rn.f32 	%f2386, %f2383, %f2383, %f2385;
	add.f32 	%f2387, %f2386, 0f24E69595;
	rsqrt.approx.f32 	%f2388, %f2387;
	mul.f32 	%f2389, %f2388, %f2388;
	mul.f32 	%f2390, %f2388, %f2389;
	mul.f32 	%f2391, %f2381, %f2380;
	fma.rn.f32 	%f2392, %f2391, %f2390, %f2372;
	mul.f32 	%f2393, %f2382, %f2380;
	fma.rn.f32 	%f2394, %f2393, %f2390, %f2374;
	mul.f32 	%f2395, %f2383, %f2380;
	fma.rn.f32 	%f2396, %f2395, %f2390, %f2376;
	ld.shared.v4.f32 	{%f2397, %f2398, %f2399, %f2400}, [_ZZ20simulate_interactionP6float4S0_fiE6others+1904];
	sub.f32 	%f2401, %f2397, %f13;
	sub.f32 	%f2402, %f2398, %f14;
	sub.f32 	%f2403, %f2399, %f15;
	mul.f32 	%f2404, %f2402, %f2402;
	fma.rn.f32 	%f2405, %f2401, %f2401, %f2404;
	fma.rn.f32 	%f2406, %f2403, %f2403, %f2405;
	add.f32 	%f2407, %f2406, 0f24E69595;
	rsqrt.approx.f32 	%f2408, %f2407;
	mul.f32 	%f2409, %f2408, %f2408;
	mul.f32 	%f2410, %f2408, %f2409;
	mul.f32 	%f2411, %f2401, %f2400;
	fma.rn.f32 	%f2412, %f2411, %f2410, %f2392;
	mul.f32 	%f2413, %f2402, %f2400;
	fma.rn.f32 	%f2414, %f2413, %f2410, %f2394;
	mul.f32 	%f2415, %f2403, %f2400;
	fma.rn.f32 	%f2416, %f2415, %f2410, %f2396;
	ld.shared.v4.f32 	{%f2417, %f2418, %f2419, %f2420}, [_ZZ20simulate_interactionP6float4S0_fiE6others+1920];
	sub.f32 	%f2421, %f2417, %f13;
	sub.f32 	%f2422, %f2418, %f14;
	sub.f32 	%f2423, %f2419, %f15;
	mul.f32 	%f2424, %f2422, %f2422;
	fma.rn.f32 	%f2425, %f2421, %f2421, %f2424;
	fma.rn.f32 	%f2426, %f2423, %f2423, %f2425;
	add.f32 	%f2427, %f2426, 0f24E69595;
	rsqrt.approx.f32 	%f2428, %f2427;
	mul.f32 	%f2429, %f2428, %f2428;
	mul.f32 	%f2430, %f2428, %f2429;
	mul.f32 	%f2431, %f2421, %f2420;
	fma.rn.f32 	%f2432, %f2431, %f2430, %f2412;
	mul.f32 	%f2433, %f2422, %f2420;
	fma.rn.f32 	%f2434, %f2433, %f2430, %f2414;
	mul.f32 	%f2435, %f2423, %f2420;
	fma.rn.f32 	%f2436, %f2435, %f2430, %f2416;
	ld.shared.v4.f32 	{%f2437, %f2438, %f2439, %f2440}, [_ZZ20simulate_interactionP6float4S0_fiE6others+1936];
	sub.f32 	%f2441, %f2437, %f13;
	sub.f32 	%f2442, %f2438, %f14;
	sub.f32 	%f2443, %f2439, %f15;
	mul.f32 	%f2444, %f2442, %f2442;
	fma.rn.f32 	%f2445, %f2441, %f2441, %f2444;
	fma.rn.f32 	%f2446, %f2443, %f2443, %f2445;
	add.f32 	%f2447, %f2446, 0f24E69595;
	rsqrt.approx.f32 	%f2448, %f2447;
	mul.f32 	%f2449, %f2448, %f2448;
	mul.f32 	%f2450, %f2448, %f2449;
	mul.f32 	%f2451, %f2441, %f2440;
	fma.rn.f32 	%f2452, %f2451, %f2450, %f2432;
	mul.f32 	%f2453, %f2442, %f2440;
	fma.rn.f32 	%f2454, %f2453, %f2450, %f2434;
	mul.f32 	%f2455, %f2443, %f2440;
	fma.rn.f32 	%f2456, %f2455, %f2450, %f2436;
	ld.shared.v4.f32 	{%f2457, %f2458, %f2459, %f2460}, [_ZZ20simulate_interactionP6float4S0_fiE6others+1952];
	sub.f32 	%f2461, %f2457, %f13;
	sub.f32 	%f2462, %f2458, %f14;
	sub.f32 	%f2463, %f2459, %f15;
	mul.f32 	%f2464, %f2462, %f2462;
	fma.rn.f32 	%f2465, %f2461, %f2461, %f2464;
	fma.rn.f32 	%f2466, %f2463, %f2463, %f2465;
	add.f32 	%f2467, %f2466, 0f24E69595;
	rsqrt.approx.f32 	%f2468, %f2467;
	mul.f32 	%f2469, %f2468, %f2468;
	mul.f32 	%f2470, %f2468, %f2469;
	mul.f32 	%f2471, %f2461, %f2460;
	fma.rn.f32 	%f2472, %f2471, %f2470, %f2452;
	mul.f32 	%f2473, %f2462, %f2460;
	fma.rn.f32 	%f2474, %f2473, %f2470, %f2454;
	mul.f32 	%f2475, %f2463, %f2460;
	fma.rn.f32 	%f2476, %f2475, %f2470, %f2456;
	ld.shared.v4.f32 	{%f2477, %f2478, %f2479, %f2480}, [_ZZ20simulate_interactionP6float4S0_fiE6others+1968];
	sub.f32 	%f2481, %f2477, %f13;
	sub.f32 	%f2482, %f2478, %f14;
	sub.f32 	%f2483, %f2479, %f15;
	mul.f32 	%f2484, %f2482, %f2482;
	fma.rn.f32 	%f2485, %f2481, %f2481, %f2484;
	fma.rn.f32 	%f2486, %f2483, %f2483, %f2485;
	add.f32 	%f2487, %f2486, 0f24E69595;
	rsqrt.approx.f32 	%f2488, %f2487;
	mul.f32 	%f2489, %f2488, %f2488;
	mul.f32 	%f2490, %f2488, %f2489;
	mul.f32 	%f2491, %f2481, %f2480;
	fma.rn.f32 	%f2492, %f2491, %f2490, %f2472;
	mul.f32 	%f2493, %f2482, %f2480;
	fma.rn.f32 	%f2494, %f2493, %f2490, %f2474;
	mul.f32 	%f2495, %f2483, %f2480;
	fma.rn.f32 	%f2496, %f2495, %f2490, %f2476;
	ld.shared.v4.f32 	{%f2497, %f2498, %f2499, %f2500}, [_ZZ20simulate_interactionP6float4S0_fiE6others+1984];
	sub.f32 	%f2501, %f2497, %f13;
	sub.f32 	%f2502, %f2498, %f14;
	sub.f32 	%f2503, %f2499, %f15;
	mul.f32 	%f2504, %f2502, %f2502;
	fma.rn.f32 	%f2505, %f2501, %f2501, %f2504;
	fma.rn.f32 	%f2506, %f2503, %f2503, %f2505;
	add.f32 	%f2507, %f2506, 0f24E69595;
	rsqrt.approx.f32 	%f2508, %f2507;
	mul.f32 	%f2509, %f2508, %f2508;
	mul.f32 	%f2510, %f2508, %f2509;
	mul.f32 	%f2511, %f2501, %f2500;
	fma.rn.f32 	%f2512, %f2511, %f2510, %f2492;
	mul.f32 	%f2513, %f2502, %f2500;
	fma.rn.f32 	%f2514, %f2513, %f2510, %f2494;
	mul.f32 	%f2515, %f2503, %f2500;
	fma.rn.f32 	%f2516, %f2515, %f2510, %f2496;
	ld.shared.v4.f32 	{%f2517, %f2518, %f2519, %f2520}, [_ZZ20simulate_interactionP6float4S0_fiE6others+2000];
	sub.f32 	%f2521, %f2517, %f13;
	sub.f32 	%f2522, %f2518, %f14;
	sub.f32 	%f2523, %f2519, %f15;
	mul.f32 	%f2524, %f2522, %f2522;
	fma.rn.f32 	%f2525, %f2521, %f2521, %f2524;
	fma.rn.f32 	%f2526, %f2523, %f2523, %f2525;
	add.f32 	%f2527, %f2526, 0f24E69595;
	rsqrt.approx.f32 	%f2528, %f2527;
	mul.f32 	%f2529, %f2528, %f2528;
	mul.f32 	%f2530, %f2528, %f2529;
	mul.f32 	%f2531, %f2521, %f2520;
	fma.rn.f32 	%f2532, %f2531, %f2530, %f2512;
	mul.f32 	%f2533, %f2522, %f2520;
	fma.rn.f32 	%f2534, %f2533, %f2530, %f2514;
	mul.f32 	%f2535, %f2523, %f2520;
	fma.rn.f32 	%f2536, %f2535, %f2530, %f2516;
	ld.shared.v4.f32 	{%f2537, %f2538, %f2539, %f2540}, [_ZZ20simulate_interactionP6float4S0_fiE6others+2016];
	sub.f32 	%f2541, %f2537, %f13;
	sub.f32 	%f2542, %f2538, %f14;
	sub.f32 	%f2543, %f2539, %f15;
	mul.f32 	%f2544, %f2542, %f2542;
	fma.rn.f32 	%f2545, %f2541, %f2541, %f2544;
	fma.rn.f32 	%f2546, %f2543, %f2543, %f2545;
	add.f32 	%f2547, %f2546, 0f24E69595;
	rsqrt.approx.f32 	%f2548, %f2547;
	mul.f32 	%f2549, %f2548, %f2548;
	mul.f32 	%f2550, %f2548, %f2549;
	mul.f32 	%f2551, %f2541, %f2540;
	fma.rn.f32 	%f2552, %f2551, %f2550, %f2532;
	mul.f32 	%f2553, %f2542, %f2540;
	fma.rn.f32 	%f2554, %f2553, %f2550, %f2534;
	mul.f32 	%f2555, %f2543, %f2540;
	fma.rn.f32 	%f2556, %f2555, %f2550, %f2536;
	ld.shared.v4.f32 	{%f2557, %f2558, %f2559, %f2560}, [_ZZ20simulate_interactionP6float4S0_fiE6others+2032];
	sub.f32 	%f2561, %f2557, %f13;
	sub.f32 	%f2562, %f2558, %f14;
	sub.f32 	%f2563, %f2559, %f15;
	mul.f32 	%f2564, %f2562, %f2562;
	fma.rn.f32 	%f2565, %f2561, %f2561, %f2564;
	fma.rn.f32 	%f2566, %f2563, %f2563, %f2565;
	add.f32 	%f2567, %f2566, 0f24E69595;
	rsqrt.approx.f32 	%f2568, %f2567;
	mul.f32 	%f2569, %f2568, %f2568;
	mul.f32 	%f2570, %f2568, %f2569;
	mul.f32 	%f2571, %f2561, %f2560;
	fma.rn.f32 	%f2572, %f2571, %f2570, %f2552;
	mul.f32 	%f2573, %f2562, %f2560;
	fma.rn.f32 	%f2574, %f2573, %f2570, %f2554;
	mul.f32 	%f2575, %f2563, %f2560;
	fma.rn.f32 	%f2576, %f2575, %f2570, %f2556;
	ld.shared.v4.f32 	{%f2577, %f2578, %f2579, %f2580}, [_ZZ20simulate_interactionP6float4S0_fiE6others+2048];
	sub.f32 	%f2581, %f2577, %f13;
	sub.f32 	%f2582, %f2578, %f14;
	sub.f32 	%f2583, %f2579, %f15;
	mul.f32 	%f2584, %f2582, %f2582;
	fma.rn.f32 	%f2585, %f2581, %f2581, %f2584;
	fma.rn.f32 	%f2586, %f2583, %f2583, %f2585;
	add.f32 	%f2587, %f2586, 0f24E69595;
	rsqrt.approx.f32 	%f2588, %f2587;
	mul.f32 	%f2589, %f2588, %f2588;
	mul.f32 	%f2590, %f2588, %f2589;
	mul.f32 	%f2591, %f2581, %f2580;
	fma.rn.f32 	%f2592, %f2591, %f2590, %f2572;
	mul.f32 	%f2593, %f2582, %f2580;
	fma.rn.f32 	%f2594, %f2593, %f2590, %f2574;
	mul.f32 	%f2595, %f2583, %f2580;
	fma.rn.f32 	%f2596, %f2595, %f2590, %f2576;
	ld.shared.v4.f32 	{%f2597, %f2598, %f2599, %f2600}, [_ZZ20simulate_interactionP6float4S0_fiE6others+2064];
	sub.f32 	%f2601, %f2597, %f13;
	sub.f32 	%f2602, %f2598, %f14;
	sub.f32 	%f2603, %f2599, %f15;
	mul.f32 	%f2604, %f2602, %f2602;
	fma.rn.f32 	%f2605, %f2601, %f2601, %f2604;
	fma.rn.f32 	%f2606, %f2603, %f2603, %f2605;
	add.f32 	%f2607, %f2606, 0f24E69595;
	rsqrt.approx.f32 	%f2608, %f2607;
	mul.f32 	%f2609, %f2608, %f2608;
	mul.f32 	%f2610, %f2608, %f2609;
	mul.f32 	%f2611, %f2601, %f2600;
	fma.rn.f32 	%f2612, %f2611, %f2610, %f2592;
	mul.f32 	%f2613, %f2602, %f2600;
	fma.rn.f32 	%f2614, %f2613, %f2610, %f2594;
	mul.f32 	%f2615, %f2603, %f2600;
	fma.rn.f32 	%f2616, %f2615, %f2610, %f2596;
	ld.shared.v4.f32 	{%f2617, %f2618, %f2619, %f2620}, [_ZZ20simulate_interactionP6float4S0_fiE6others+2080];
	sub.f32 	%f2621, %f2617, %f13;
	sub.f32 	%f2622, %f2618, %f14;
	sub.f32 	%f2623, %f2619, %f15;
	mul.f32 	%f2624, %f2622, %f2622;
	fma.rn.f32 	%f2625, %f2621, %f2621, %f2624;
	fma.rn.f32 	%f2626, %f2623, %f2623, %f2625;
	add.f32 	%f2627, %f2626, 0f24E69595;
	rsqrt.approx.f32 	%f2628, %f2627;
	mul.f32 	%f2629, %f2628, %f2628;
	mul.f32 	%f2630, %f2628, %f2629;
	mul.f32 	%f2631, %f2621, %f2620;
	fma.rn.f32 	%f2632, %f2631, %f2630, %f2612;
	mul.f32 	%f2633, %f2622, %f2620;
	fma.rn.f32 	%f2634, %f2633, %f2630, %f2614;
	mul.f32 	%f2635, %f2623, %f2620;
	fma.rn.f32 	%f2636, %f2635, %f2630, %f2616;
	ld.shared.v4.f32 	{%f2637, %f2638, %f2639, %f2640}, [_ZZ20simulate_interactionP6float4S0_fiE6others+2096];
	sub.f32 	%f2641, %f2637, %f13;
	sub.f32 	%f2642, %f2638, %f14;
	sub.f32 	%f2643, %f2639, %f15;
	mul.f32 	%f2644, %f2642, %f2642;
	fma.rn.f32 	%f2645, %f2641, %f2641, %f2644;
	fma.rn.f32 	%f2646, %f2643, %f2643, %f2645;
	add.f32 	%f2647, %f2646, 0f24E69595;
	rsqrt.approx.f32 	%f2648, %f2647;
	mul.f32 	%f2649, %f2648, %f2648;
	mul.f32 	%f2650, %f2648, %f2649;
	mul.f32 	%f2651, %f2641, %f2640;
	fma.rn.f32 	%f2652, %f2651, %f2650, %f2632;
	mul.f32 	%f2653, %f2642, %f2640;
	fma.rn.f32 	%f2654, %f2653, %f2650, %f2634;
	mul.f32 	%f2655, %f2643, %f2640;
	fma.rn.f32 	%f2656, %f2655, %f2650, %f2636;
	ld.shared.v4.f32 	{%f2657, %f2658, %f2659, %f2660}, [_ZZ20simulate_interactionP6float4S0_fiE6others+2112];
	sub.f32 	%f2661, %f2657, %f13;
	sub.f32 	%f2662, %f2658, %f14;
	sub.f32 	%f2663, %f2659, %f15;
	mul.f32 	%f2664, %f2662, %f2662;
	fma.rn.f32 	%f2665, %f2661, %f2661, %f2664;
	fma.rn.f32 	%f2666, %f2663, %f2663, %f2665;
	add.f32 	%f2667, %f2666, 0f24E69595;
	rsqrt.approx.f32 	%f2668, %f2667;
	mul.f32 	%f2669, %f2668, %f2668;
	mul.f32 	%f2670, %f2668, %f2669;
	mul.f32 	%f2671, %f2661, %f2660;
	fma.rn.f32 	%f2672, %f2671, %f2670, %f2652;
	mul.f32 	%f2673, %f2662, %f2660;
	fma.rn.f32 	%f2674, %f2673, %f2670, %f2654;
	mul.f32 	%f2675, %f2663, %f2660;
	fma.rn.f32 	%f2676, %f2675, %f2670, %f2656;
	ld.shared.v4.f32 	{%f2677, %f2678, %f2679, %f2680}, [_ZZ20simulate_interactionP6float4S0_fiE6others+2128];
	sub.f32 	%f2681, %f2677, %f13;
	sub.f32 	%f2682, %f2678, %f14;
	sub.f32 	%f2683, %f2679, %f15;
	mul.f32 	%f2684, %f2682, %f2682;
	fma.rn.f32 	%f2685, %f2681, %f2681, %f2684;
	fma.rn.f32 	%f2686, %f2683, %f2683, %f2685;
	add.f32 	%f2687, %f2686, 0f24E69595;
	rsqrt.approx.f32 	%f2688, %f2687;
	mul.f32 	%f2689, %f2688, %f2688;
	mul.f32 	%f2690, %f2688, %f2689;
	mul.f32 	%f2691, %f2681, %f2680;
	fma.rn.f32 	%f2692, %f2691, %f2690, %f2672;
	mul.f32 	%f2693, %f2682, %f2680;
	fma.rn.f32 	%f2694, %f2693, %f2690, %f2674;
	mul.f32 	%f2695, %f2683, %f2680;
	fma.rn.f32 	%f2696, %f2695, %f2690, %f2676;
	ld.shared.v4.f32 	{%f2697, %f2698, %f2699, %f2700}, [_ZZ20simulate_interactionP6float4S0_fiE6others+2144];
	sub.f32 	%f2701, %f2697, %f13;
	sub.f32 	%f2702, %f2698, %f14;
	sub.f32 	%f2703, %f2699, %f15;
	mul.f32 	%f2704, %f2702, %f2702;
	fma.rn.f32 	%f2705, %f2701, %f2701, %f2704;
	fma.rn.f32 	%f2706, %f2703, %f2703, %f2705;
	add.f32 	%f2707, %f2706, 0f24E69595;
	rsqrt.approx.f32 	%f2708, %f2707;
	mul.f32 	%f2709, %f2708, %f2708;
	mul.f32 	%f2710, %f2708, %f2709;
	mul.f32 	%f2711, %f2701, %f2700;
	fma.rn.f32 	%f2712, %f2711, %f2710, %f2692;
	mul.f32 	%f2713, %f2702, %f2700;
	fma.rn.f32 	%f2714, %f2713, %f2710, %f2694;
	mul.f32 	%f2715, %f2703, %f2700;
	fma.rn.f32 	%f2716, %f2715, %f2710, %f2696;
	ld.shared.v4.f32 	{%f2717, %f2718, %f2719, %f2720}, [_ZZ20simulate_interactionP6float4S0_fiE6others+2160];
	sub.f32 	%f2721, %f2717, %f13;
	sub.f32 	%f2722, %f2718, %f14;
	sub.f32 	%f2723, %f2719, %f15;
	mul.f32 	%f2724, %f2722, %f2722;
	fma.rn.f32 	%f2725, %f2721, %f2721, %f2724;
	fma.rn.f32 	%f2726, %f2723, %f2723, %f2725;
	add.f32 	%f2727, %f2726, 0f24E69595;
	rsqrt.approx.f32 	%f2728, %f2727;
	mul.f32 	%f2729, %f2728, %f2728;
	mul.f32 	%f2730, %f2728, %f2729;
	mul.f32 	%f2731, %f2721, %f2720;
	fma.rn.f32 	%f2732, %f2731, %f2730, %f2712;
	mul.f32 	%f2733, %f2722, %f2720;
	fma.rn.f32 	%f2734, %f2733, %f2730, %f2714;
	mul.f32 	%f2735, %f2723, %f2720;
	fma.rn.f32 	%f2736, %f2735, %f2730, %f2716;
	ld.shared.v4.f32 	{%f2737, %f2738, %f2739, %f2740}, [_ZZ20simulate_interactionP6float4S0_fiE6others+2176];
	sub.f32 	%f2741, %f2737, %f13;
	sub.f32 	%f2742, %f2738, %f14;
	sub.f32 	%f2743, %f2739, %f15;
	mul.f32 	%f2744, %f2742, %f2742;
	fma.rn.f32 	%f2745, %f2741, %f2741, %f2744;
	fma.rn.f32 	%f2746, %f2743, %f2743, %f2745;
	add.f32 	%f2747, %f2746, 0f24E69595;
	rsqrt.approx.f32 	%f2748, %f2747;
	mul.f32 	%f2749, %f2748, %f2748;
	mul.f32 	%f2750, %f2748, %f2749;
	mul.f32 	%f2751, %f2741, %f2740;
	fma.rn.f32 	%f2752, %f2751, %f2750, %f2732;
	mul.f32 	%f2753, %f2742, %f2740;
	fma.rn.f32 	%f2754, %f2753, %f2750, %f2734;
	mul.f32 	%f2755, %f2743, %f2740;
	fma.rn.f32 	%f2756, %f2755, %f2750, %f2736;
	ld.shared.v4.f32 	{%f2757, %f2758, %f2759, %f2760}, [_ZZ20simulate_interactionP6float4S0_fiE6others+2192];
	sub.f32 	%f2761, %f2757, %f13;
	sub.f32 	%f2762, %f2758, %f14;
	sub.f32 	%f2763, %f2759, %f15;
	mul.f32 	%f2764, %f2762, %f2762;
	fma.rn.f32 	%f2765, %f2761, %f2761, %f2764;
	fma.rn.f32 	%f2766, %f2763, %f2763, %f2765;
	add.f32 	%f2767, %f2766, 0f24E69595;
	rsqrt.approx.f32 	%f2768, %f2767;
	mul.f32 	%f2769, %f2768, %f2768;
	mul.f32 	%f2770, %f2768, %f2769;
	mul.f32 	%f2771, %f2761, %f2760;
	fma.rn.f32 	%f2772, %f2771, %f2770, %f2752;
	mul.f32 	%f2773, %f2762, %f2760;
	fma.rn.f32 	%f2774, %f2773, %f2770, %f2754;
	mul.f32 	%f2775, %f2763, %f2760;
	fma.rn.f32 	%f2776, %f2775, %f2770, %f2756;
	ld.shared.v4.f32 	{%f2777, %f2778, %f2779, %f2780}, [_ZZ20simulate_interactionP6float4S0_fiE6others+2208];
	sub.f32 	%f2781, %f2777, %f13;
	sub.f32 	%f2782, %f2778, %f14;
	sub.f32 	%f2783, %f2779, %f15;
	mul.f32 	%f2784, %f2782, %f2782;
	fma.rn.f32 	%f2785, %f2781, %f2781, %f2784;
	fma.rn.f32 	%f2786, %f2783, %f2783, %f2785;
	add.f32 	%f2787, %f2786, 0f24E69595;
	rsqrt.approx.f32 	%f2788, %f2787;
	mul.f32 	%f2789, %f2788, %f2788;
	mul.f32 	%f2790, %f2788, %f2789;
	mul.f32 	%f2791, %f2781, %f2780;
	fma.rn.f32 	%f2792, %f2791, %f2790, %f2772;
	mul.f32 	%f2793, %f2782, %f2780;
	fma.rn.f32 	%f2794, %f2793, %f2790, %f2774;
	mul.f32 	%f2795, %f2783, %f2780;
	fma.rn.f32 	%f2796, %f2795, %f2790, %f2776;
	ld.shared.v4.f32 	{%f2797, %f2798, %f2799, %f2800}, [_ZZ20simulate_interactionP6float4S0_fiE6others+2224];
	sub.f32 	%f2801, %f2797, %f13;
	sub.f32 	%f2802, %f2798, %f14;
	sub.f32 	%f2803, %f2799, %f15;
	mul.f32 	%f2804, %f2802, %f2802;
	fma.rn.f32 	%f2805, %f2801, %f2801, %f2804;
	fma.rn.f32 	%f2806, %f2803, %f2803, %f2805;
	add.f32 	%f2807, %f2806, 0f24E69595;
	rsqrt.approx.f32 	%f2808, %f2807;
	mul.f32 	%f2809, %f2808, %f2808;
	mul.f32 	%f2810, %f2808, %f2809;
	mul.f32 	%f2811, %f2801, %f2800;
	fma.rn.f32 	%f2812, %f2811, %f2810, %f2792;
	mul.f32 	%f2813, %f2802, %f2800;
	fma.rn.f32 	%f2814, %f2813, %f2810, %f2794;
	mul.f32 	%f2815, %f2803, %f2800;
	fma.rn.f32 	%f2816, %f2815, %f2810, %f2796;
	ld.shared.v4.f32 	{%f2817, %f2818, %f2819, %f2820}, [_ZZ20simulate_interactionP6float4S0_fiE6others+2240];
	sub.f32 	%f2821, %f2817, %f13;
	sub.f32 	%f2822, %f2818, %f14;
	sub.f32 	%f2823, %f2819, %f15;
	mul.f32 	%f2824, %f2822, %f2822;
	fma.rn.f32 	%f2825, %f2821, %f2821, %f2824;
	fma.rn.f32 	%f2826, %f2823, %f2823, %f2825;
	add.f32 	%f2827, %f2826, 0f24E69595;
	rsqrt.approx.f32 	%f2828, %f2827;
	mul.f32 	%f2829, %f2828, %f2828;
	mul.f32 	%f2830, %f2828, %f2829;
	mul.f32 	%f2831, %f2821, %f2820;
	fma.rn.f32 	%f2832, %f2831, %f2830, %f2812;
	mul.f32 	%f2833, %f2822, %f2820;
	fma.rn.f32 	%f2834, %f2833, %f2830, %f2814;
	mul.f32 	%f2835, %f2823, %f2820;
	fma.rn.f32 	%f2836, %f2835, %f2830, %f2816;
	ld.shared.v4.f32 	{%f2837, %f2838, %f2839, %f2840}, [_ZZ20simulate_interactionP6float4S0_fiE6others+2256];
	sub.f32 	%f2841, %f2837, %f13;
	sub.f32 	%f2842, %f2838, %f14;
	sub.f32 	%f2843, %f2839, %f15;
	mul.f32 	%f2844, %f2842, %f2842;
	fma.rn.f32 	%f2845, %f2841, %f2841, %f2844;
	fma.rn.f32 	%f2846, %f2843, %f2843, %f2845;
	add.f32 	%f2847, %f2846, 0f24E69595;
	rsqrt.approx.f32 	%f2848, %f2847;
	mul.f32 	%f2849, %f2848, %f2848;
	mul.f32 	%f2850, %f2848, %f2849;
	mul.f32 	%f2851, %f2841, %f2840;
	fma.rn.f32 	%f2852, %f2851, %f2850, %f2832;
	mul.f32 	%f2853, %f2842, %f2840;
	fma.rn.f32 	%f2854, %f2853, %f2850, %f2834;
	mul.f32 	%f2855, %f2843, %f2840;
	fma.rn.f32 	%f2856, %f2855, %f2850, %f2836;
	ld.shared.v4.f32 	{%f2857, %f2858, %f2859, %f2860}, [_ZZ20simulate_interactionP6float4S0_fiE6others+2272];
	sub.f32 	%f2861, %f2857, %f13;
	sub.f32 	%f2862, %f2858, %f14;
	sub.f32 	%f2863, %f2859, %f15;
	mul.f32 	%f2864, %f2862, %f2862;
	fma.rn.f32 	%f2865, %f2861, %f2861, %f2864;
	fma.rn.f32 	%f2866, %f2863, %f2863, %f2865;
	add.f32 	%f2867, %f2866, 0f24E69595;
	rsqrt.approx.f32 	%f2868, %f2867;
	mul.f32 	%f2869, %f2868, %f2868;
	mul.f32 	%f2870, %f2868, %f2869;
	mul.f32 	%f2871, %f2861, %f2860;
	fma.rn.f32 	%f2872, %f2871, %f2870, %f2852;
	mul.f32 	%f2873, %f2862, %f2860;
	fma.rn.f32 	%f2874, %f2873, %f2870, %f2854;
	mul.f32 	%f2875, %f2863, %f2860;
	fma.rn.f32 	%f2876, %f2875, %f2870, %f2856;
	ld.shared.v4.f32 	{%f2877, %f2878, %f2879, %f2880}, [_ZZ20simulate_interactionP6float4S0_fiE6others+2288];
	sub.f32 	%f2881, %f2877, %f13;
	sub.f32 	%f2882, %f2878, %f14;
	sub.f32 	%f2883, %f2879, %f15;
	mul.f32 	%f2884, %f2882, %f2882;
	fma.rn.f32 	%f2885, %f2881, %f2881, %f2884;
	fma.rn.f32 	%f2886, %f2883, %f2883, %f2885;
	add.f32 	%f2887, %f2886, 0f24E69595;
	rsqrt.approx.f32 	%f2888, %f2887;
	mul.f32 	%f2889, %f2888, %f2888;
	mul.f32 	%f2890, %f2888, %f2889;
	mul.f32 	%f2891, %f2881, %f2880;
	fma.rn.f32 	%f2892, %f2891, %f2890, %f2872;
	mul.f32 	%f2893, %f2882, %f2880;
	fma.rn.f32 	%f2894, %f2893, %f2890, %f2874;
	mul.f32 	%f2895, %f2883, %f2880;
	fma.rn.f32 	%f2896, %f2895, %f2890, %f2876;
	ld.shared.v4.f32 	{%f2897, %f2898, %f2899, %f2900}, [_ZZ20simulate_interactionP6float4S0_fiE6others+2304];
	sub.f32 	%f2901, %f2897, %f13;
	sub.f32 	%f2902, %f2898, %f14;
	sub.f32 	%f2903, %f2899, %f15;
	mul.f32 	%f2904, %f2902, %f2902;
	fma.rn.f32 	%f2905, %f2901, %f2901, %f2904;
	fma.rn.f32 	%f2906, %f2903, %f2903, %f2905;
	add.f32 	%f2907, %f2906, 0f24E69595;
	rsqrt.approx.f32 	%f2908, %f2907;
	mul.f32 	%f2909, %f2908, %f2908;
	mul.f32 	%f2910, %f2908, %f2909;
	mul.f32 	%f2911, %f2901, %f2900;
	fma.rn.f32 	%f2912, %f2911, %f2910, %f2892;
	mul.f32 	%f2913, %f2902, %f2900;
	fma.rn.f32 	%f2914, %f2913, %f2910, %f2894;
	mul.f32 	%f2915, %f2903, %f2900;
	fma.rn.f32 	%f2916, %f2915, %f2910, %f2896;
	ld.shared.v4.f32 	{%f2917, %f2918, %f2919, %f2920}, [_ZZ20simulate_interactionP6float4S0_fiE6others+2320];
	sub.f32 	%f2921, %f2917, %f13;
	sub.f32 	%f2922, %f2918, %f14;
	sub.f32 	%f2923, %f2919, %f15;
	mul.f32 	%f2924, %f2922, %f2922;
	fma.rn.f32 	%f2925, %f2921, %f2921, %f2924;
	fma.rn.f32 	%f2926, %f2923, %f2923, %f2925;
	add.f32 	%f2927, %f2926, 0f24E69595;
	rsqrt.approx.f32 	%f2928, %f2927;
	mul.f32 	%f2929, %f2928, %f2928;
	mul.f32 	%f2930, %f2928, %f2929;
	mul.f32 	%f2931, %f2921, %f2920;
	fma.rn.f32 	%f2932, %f2931, %f2930, %f2912;
	mul.f32 	%f2933, %f2922, %f2920;
	fma.rn.f32 	%f2934, %f2933, %f2930, %f2914;
	mul.f32 	%f2935, %f2923, %f2920;
	fma.rn.f32 	%f2936, %f2935, %f2930, %f2916;
	ld.shared.v4.f32 	{%f2937, %f2938, %f2939, %f2940}, [_ZZ20simulate_interactionP6float4S0_fiE6others+2336];
	sub.f32 	%f2941, %f2937, %f13;
	sub.f32 	%f2942, %f2938, %f14;
	sub.f32 	%f2943, %f2939, %f15;
	mul.f32 	%f2944, %f2942, %f2942;
	fma.rn.f32 	%f2945, %f2941, %f2941, %f2944;
	fma.rn.f32 	%f2946, %f2943, %f2943, %f2945;
	add.f32 	%f2947, %f2946, 0f24E69595;
	rsqrt.approx.f32 	%f2948, %f2947;
	mul.f32 	%f2949, %f2948, %f2948;
	mul.f32 	%f2950, %f2948, %f2949;
	mul.f32 	%f2951, %f2941, %f2940;
	fma.rn.f32 	%f2952, %f2951, %f2950, %f2932;
	mul.f32 	%f2953, %f2942, %f2940;
	fma.rn.f32 	%f2954, %f2953, %f2950, %f2934;
	mul.f32 	%f2955, %f2943, %f2940;
	fma.rn.f32 	%f2956, %f2955, %f2950, %f2936;
	ld.shared.v4.f32 	{%f2957, %f2958, %f2959, %f2960}, [_ZZ20simulate_interactionP6float4S0_fiE6others+2352];
	sub.f32 	%f2961, %f2957, %f13;
	sub.f32 	%f2962, %f2958, %f14;
	sub.f32 	%f2963, %f2959, %f15;
	mul.f32 	%f2964, %f2962, %f2962;
	fma.rn.f32 	%f2965, %f2961, %f2961, %f2964;
	fma.rn.f32 	%f2966, %f2963, %f2963, %f2965;
	add.f32 	%f2967, %f2966, 0f24E69595;
	rsqrt.approx.f32 	%f2968, %f2967;
	mul.f32 	%f2969, %f2968, %f2968;
	mul.f32 	%f2970, %f2968, %f2969;
	mul.f32 	%f2971, %f2961, %f2960;
	fma.rn.f32 	%f2972, %f2971, %f2970, %f2952;
	mul.f32 	%f2973, %f2962, %f2960;
	fma.rn.f32 	%f2974, %f2973, %f2970, %f2954;
	mul.f32 	%f2975, %f2963, %f2960;
	fma.rn.f32 	%f2976, %f2975, %f2970, %f2956;
	ld.shared.v4.f32 	{%f2977, %f2978, %f2979, %f2980}, [_ZZ20simulate_interactionP6float4S0_fiE6others+2368];
	sub.f32 	%f2981, %f2977, %f13;
	sub.f32 	%f2982, %f2978, %f14;
	sub.f32 	%f2983, %f2979, %f15;
	mul.f32 	%f2984, %f2982, %f2982;
	fma.rn.f32 	%f2985, %f2981, %f2981, %f2984;
	fma.rn.f32 	%f2986, %f2983, %f2983, %f2985;
	add.f32 	%f2987, %f2986, 0f24E69595;
	rsqrt.approx.f32 	%f2988, %f2987;
	mul.f32 	%f2989, %f2988, %f2988;
	mul.f32 	%f2990, %f2988, %f2989;
	mul.f32 	%f2991, %f2981, %f2980;
	fma.rn.f32 	%f2992, %f2991, %f2990, %f2972;
	mul.f32 	%f2993, %f2982, %f2980;
	fma.rn.f32 	%f2994, %f2993, %f2990, %f2974;
	mul.f32 	%f2995, %f2983, %f2980;
	fma.rn.f32 	%f2996, %f2995, %f2990, %f2976;
	ld.shared.v4.f32 	{%f2997, %f2998, %f2999, %f3000}, [_ZZ20simulate_interactionP6float4S0_fiE6others+2384];
	sub.f32 	%f3001, %f2997, %f13;
	sub.f32 	%f3002, %f2998, %f14;
	sub.f32 	%f3003, %f2999, %f15;
	mul.f32 	%f3004, %f3002, %f3002;
	fma.rn.f32 	%f3005, %f3001, %f3001, %f3004;
	fma.rn.f32 	%f3006, %f3003, %f3003, %f3005;
	add.f32 	%f3007, %f3006, 0f24E69595;
	rsqrt.approx.f32 	%f3008, %f3007;
	mul.f32 	%f3009, %f3008, %f3008;
	mul.f32 	%f3010, %f3008, %f3009;
	mul.f32 	%f3011, %f3001, %f3000;
	fma.rn.f32 	%f3012, %f3011, %f3010, %f2992;
	mul.f32 	%f3013, %f3002, %f3000;
	fma.rn.f32 	%f3014, %f3013, %f3010, %f2994;
	mul.f32 	%f3015, %f3003, %f3000;
	fma.rn.f32 	%f3016, %f3015, %f3010, %f2996;
	ld.shared.v4.f32 	{%f3017, %f3018, %f3019, %f3020}, [_ZZ20simulate_interactionP6float4S0_fiE6others+2400];
	sub.f32 	%f3021, %f3017, %f13;
	sub.f32 	%f3022, %f3018, %f14;
	sub.f32 	%f3023, %f3019, %f15;
	mul.f32 	%f3024, %f3022, %f3022;
	fma.rn.f32 	%f3025, %f3021, %f3021, %f3024;
	fma.rn.f32 	%f3026, %f3023, %f3023, %f3025;
	add.f32 	%f3027, %f3026, 0f24E69595;
	rsqrt.approx.f32 	%f3028, %f3027;
	mul.f32 	%f3029, %f3028, %f3028;
	mul.f32 	%f3030, %f3028, %f3029;
	mul.f32 	%f3031, %f3021, %f3020;
	fma.rn.f32 	%f3032, %f3031, %f3030, %f3012;
	mul.f32 	%f3033, %f3022, %f3020;
	fma.rn.f32 	%f3034, %f3033, %f3030, %f3014;
	mul.f32 	%f3035, %f3023, %f3020;
	fma.rn.f32 	%f3036, %f3035, %f3030, %f3016;
	ld.shared.v4.f32 	{%f3037, %f3038, %f3039, %f3040}, [_ZZ20simulate_interactionP6float4S0_fiE6others+2416];
	sub.f32 	%f3041, %f3037, %f13;
	sub.f32 	%f3042, %f3038, %f14;
	sub.f32 	%f3043, %f3039, %f15;
	mul.f32 	%f3044, %f3042, %f3042;
	fma.rn.f32 	%f3045, %f3041, %f3041, %f3044;
	fma.rn.f32 	%f3046, %f3043, %f3043, %f3045;
	add.f32 	%f3047, %f3046, 0f24E69595;
	rsqrt.approx.f32 	%f3048, %f3047;
	mul.f32 	%f3049, %f3048, %f3048;
	mul.f32 	%f3050, %f3048, %f3049;
	mul.f32 	%f3051, %f3041, %f3040;
	fma.rn.f32 	%f3052, %f3051, %f3050, %f3032;
	mul.f32 	%f3053, %f3042, %f3040;
	fma.rn.f32 	%f3054, %f3053, %f3050, %f3034;
	mul.f32 	%f3055, %f3043, %f3040;
	fma.rn.f32 	%f3056, %f3055, %f3050, %f3036;
	ld.shared.v4.f32 	{%f3057, %f3058, %f3059, %f3060}, [_ZZ20simulate_interactionP6float4S0_fiE6others+2432];
	sub.f32 	%f3061, %f3057, %f13;
	sub.f32 	%f3062, %f3058, %f14;
	sub.f32 	%f3063, %f3059, %f15;
	mul.f32 	%f3064, %f3062, %f3062;
	fma.rn.f32 	%f3065, %f3061, %f3061, %f3064;
	fma.rn.f32 	%f3066, %f3063, %f3063, %f3065;
	add.f32 	%f3067, %f3066, 0f24E69595;
	rsqrt.approx.f32 	%f3068, %f3067;
	mul.f32 	%f3069, %f3068, %f3068;
	mul.f32 	%f3070, %f3068, %f3069;
	mul.f32 	%f3071, %f3061, %f3060;
	fma.rn.f32 	%f3072, %f3071, %f3070, %f3052;
	mul.f32 	%f3073, %f3062, %f3060;
	fma.rn.f32 	%f3074, %f3073, %f3070, %f3054;
	mul.f32 	%f3075, %f3063, %f3060;
	fma.rn.f32 	%f3076, %f3075, %f3070, %f3056;
	ld.shared.v4.f32 	{%f3077, %f3078, %f3079, %f3080}, [_ZZ20simulate_interactionP6float4S0_fiE6others+2448];
	sub.f32 	%f3081, %f3077, %f13;
	sub.f32 	%f3082, %f3078, %f14;
	sub.f32 	%f3083, %f3079, %f15;
	mul.f32 	%f3084, %f3082, %f3082;
	fma.rn.f32 	%f3085, %f3081, %f3081, %f3084;
	fma.rn.f32 	%f3086, %f3083, %f3083, %f3085;
	add.f32 	%f3087, %f3086, 0f24E69595;
	rsqrt.approx.f32 	%f3088, %f3087;
	mul.f32 	%f3089, %f3088, %f3088;
	mul.f32 	%f3090, %f3088, %f3089;
	mul.f32 	%f3091, %f3081, %f3080;
	fma.rn.f32 	%f3092, %f3091, %f3090, %f3072;
	mul.f32 	%f3093, %f3082, %f3080;
	fma.rn.f32 	%f3094, %f3093, %f3090, %f3074;
	mul.f32 	%f3095, %f3083, %f3080;
	fma.rn.f32 	%f3096, %f3095, %f3090, %f3076;
	ld.shared.v4.f32 	{%f3097, %f3098, %f3099, %f3100}, [_ZZ20simulate_interactionP6float4S0_fiE6others+2464];
	sub.f32 	%f3101, %f3097, %f13;
	sub.f32 	%f3102, %f3098, %f14;
	sub.f32 	%f3103, %f3099, %f15;
	mul.f32 	%f3104, %f3102, %f3102;
	fma.rn.f32 	%f3105, %f3101, %f3101, %f3104;
	fma.rn.f32 	%f3106, %f3103, %f3103, %f3105;
	add.f32 	%f3107, %f3106, 0f24E69595;
	rsqrt.approx.f32 	%f3108, %f3107;
	mul.f32 	%f3109, %f3108, %f3108;
	mul.f32 	%f3110, %f3108, %f3109;
	mul.f32 	%f3111, %f3101, %f3100;
	fma.rn.f32 	%f3112, %f3111, %f3110, %f3092;
	mul.f32 	%f3113, %f3102, %f3100;
	fma.rn.f32 	%f3114, %f3113, %f3110, %f3094;
	mul.f32 	%f3115, %f3103, %f3100;
	fma.rn.f32 	%f3116, %f3115, %f3110, %f3096;
	ld.shared.v4.f32 	{%f3117, %f3118, %f3119, %f3120}, [_ZZ20simulate_interactionP6float4S0_fiE6others+2480];
	sub.f32 	%f3121, %f3117, %f13;
	sub.f32 	%f3122, %f3118, %f14;
	sub.f32 	%f3123, %f3119, %f15;
	mul.f32 	%f3124, %f3122, %f3122;
	fma.rn.f32 	%f3125, %f3121, %f3121, %f3124;
	fma.rn.f32 	%f3126, %f3123, %f3123, %f3125;
	add.f32 	%f3127, %f3126, 0f24E69595;
	rsqrt.approx.f32 	%f3128, %f3127;
	mul.f32 	%f3129, %f3128, %f3128;
	mul.f32 	%f3130, %f3128, %f3129;
	mul.f32 	%f3131, %f3121, %f3120;
	fma.rn.f32 	%f3132, %f3131, %f3130, %f3112;
	mul.f32 	%f3133, %f3122, %f3120;
	fma.rn.f32 	%f3134, %f3133, %f3130, %f3114;
	mul.f32 	%f3135, %f3123, %f3120;
	fma.rn.f32 	%f3136, %f3135, %f3130, %f3116;
	ld.shared.v4.f32 	{%f3137, %f3138, %f3139, %f3140}, [_ZZ20simulate_interactionP6float4S0_fiE6others+2496];
	sub.f32 	%f3141, %f3137, %f13;
	sub.f32 	%f3142, %f3138, %f14;
	sub.f32 	%f3143, %f3139, %f15;
	mul.f32 	%f3144, %f3142, %f3142;
	fma.rn.f32 	%f3145, %f3141, %f3141, %f3144;
	fma.rn.f32 	%f3146, %f3143, %f3143, %f3145;
	add.f32 	%f3147, %f3146, 0f24E69595;
	rsqrt.approx.f32 	%f3148, %f3147;
	mul.f32 	%f3149, %f3148, %f3148;
	mul.f32 	%f3150, %f3148, %f3149;
	mul.f32 	%f3151, %f3141, %f3140;
	fma.rn.f32 	%f3152, %f3151, %f3150, %f3132;
	mul.f32 	%f3153, %f3142, %f3140;
	fma.rn.f32 	%f3154, %f3153, %f3150, %f3134;
	mul.f32 	%f3155, %f3143, %f3140;
	fma.rn.f32 	%f3156, %f3155, %f3150, %f3136;
	ld.shared.v4.f32 	{%f3157, %f3158, %f3159, %f3160}, [_ZZ20simulate_interactionP6float4S0_fiE6others+2512];
	sub.f32 	%f3161, %f3157, %f13;
	sub.f32 	%f3162, %f3158, %f14;
	sub.f32 	%f3163, %f3159, %f15;
	mul.f32 	%f3164, %f3162, %f3162;
	fma.rn.f32 	%f3165, %f3161, %f3161, %f3164;
	fma.rn.f32 	%f3166, %f3163, %f3163, %f3165;
	add.f32 	%f3167, %f3166, 0f24E69595;
	rsqrt.approx.f32 	%f3168, %f3167;
	mul.f32 	%f3169, %f3168, %f3168;
	mul.f32 	%f3170, %f3168, %f3169;
	mul.f32 	%f3171, %f3161, %f3160;
	fma.rn.f32 	%f3172, %f3171, %f3170, %f3152;
	mul.f32 	%f3173, %f3162, %f3160;
	fma.rn.f32 	%f3174, %f3173, %f3170, %f3154;
	mul.f32 	%f3175, %f3163, %f3160;
	fma.rn.f32 	%f3176, %f3175, %f3170, %f3156;
	ld.shared.v4.f32 	{%f3177, %f3178, %f3179, %f3180}, [_ZZ20simulate_interactionP6float4S0_fiE6others+2528];
	sub.f32 	%f3181, %f3177, %f13;
	sub.f32 	%f3182, %f3178, %f14;
	sub.f32 	%f3183, %f3179, %f15;
	mul.f32 	%f3184, %f3182, %f3182;
	fma.rn.f32 	%f3185, %f3181, %f3181, %f3184;
	fma.rn.f32 	%f3186, %f3183, %f3183, %f3185;
	add.f32 	%f3187, %f3186, 0f24E69595;
	rsqrt.approx.f32 	%f3188, %f3187;
	mul.f32 	%f3189, %f3188, %f3188;
	mul.f32 	%f3190, %f3188, %f3189;
	mul.f32 	%f3191, %f3181, %f3180;
	fma.rn.f32 	%f3192, %f3191, %f3190, %f3172;
	mul.f32 	%f3193, %f3182, %f3180;
	fma.rn.f32 	%f3194, %f3193, %f3190, %f3174;
	mul.f32 	%f3195, %f3183, %f3180;
	fma.rn.f32 	%f3196, %f3195, %f3190, %f3176;
	ld.shared.v4.f32 	{%f3197, %f3198, %f3199, %f3200}, [_ZZ20simulate_interactionP6float4S0_fiE6others+2544];
	sub.f32 	%f3201, %f3197, %f13;
	sub.f32 	%f3202, %f3198, %f14;
	sub.f32 	%f3203, %f3199, %f15;
	mul.f32 	%f3204, %f3202, %f3202;
	fma.rn.f32 	%f3205, %f3201, %f3201, %f3204;
	fma.rn.f32 	%f3206, %f3203, %f3203, %f3205;
	add.f32 	%f3207, %f3206, 0f24E69595;
	rsqrt.approx.f32 	%f3208, %f3207;
	mul.f32 	%f3209, %f3208, %f3208;
	mul.f32 	%f3210, %f3208, %f3209;
	mul.f32 	%f3211, %f3201, %f3200;
	fma.rn.f32 	%f3212, %f3211, %f3210, %f3192;
	mul.f32 	%f3213, %f3202, %f3200;
	fma.rn.f32 	%f3214, %f3213, %f3210, %f3194;
	mul.f32 	%f3215, %f3203, %f3200;
	fma.rn.f32 	%f3216, %f3215, %f3210, %f3196;
	ld.shared.v4.f32 	{%f3217, %f3218, %f3219, %f3220}, [_ZZ20simulate_interactionP6float4S0_fiE6others+2560];
	sub.f32 	%f3221, %f3217, %f13;
	sub.f32 	%f3222, %f3218, %f14;
	sub.f32 	%f3223, %f3219, %f15;
	mul.f32 	%f3224, %f3222, %f3222;
	fma.rn.f32 	%f3225, %f3221, %f3221, %f3224;
	fma.rn.f32 	%f3226, %f3223, %f3223, %f3225;
	add.f32 	%f3227, %f3226, 0f24E69595;
	rsqrt.approx.f32 	%f3228, %f3227;
	mul.f32 	%f3229, %f3228, %f3228;
	mul.f32 	%f3230, %f3228, %f3229;
	mul.f32 	%f3231, %f3221, %f3220;
	fma.rn.f32 	%f3232, %f3231, %f3230, %f3212;
	mul.f32 	%f3233, %f3222, %f3220;
	fma.rn.f32 	%f3234, %f3233, %f3230, %f3214;
	mul.f32 	%f3235, %f3223, %f3220;
	fma.rn.f32 	%f3236, %f3235, %f3230, %f3216;
	ld.shared.v4.f32 	{%f3237, %f3238, %f3239, %f3240}, [_ZZ20simulate_interactionP6float4S0_fiE6others+2576];
	sub.f32 	%f3241, %f3237, %f13;
	sub.f32 	%f3242, %f3238, %f14;
	sub.f32 	%f3243, %f3239, %f15;
	mul.f32 	%f3244, %f3242, %f3242;
	fma.rn.f32 	%f3245, %f3241, %f3241, %f3244;
	fma.rn.f32 	%f3246, %f3243, %f3243, %f3245;
	add.f32 	%f3247, %f3246, 0f24E69595;
	rsqrt.approx.f32 	%f3248, %f3247;
	mul.f32 	%f3249, %f3248, %f3248;
	mul.f32 	%f3250, %f3248, %f3249;
	mul.f32 	%f3251, %f3241, %f3240;
	fma.rn.f32 	%f3252, %f3251, %f3250, %f3232;
	mul.f32 	%f3253, %f3242, %f3240;
	fma.rn.f32 	%f3254, %f3253, %f3250, %f3234;
	mul.f32 	%f3255, %f3243, %f3240;
	fma.rn.f32 	%f3256, %f3255, %f3250, %f3236;
	ld.shared.v4.f32 	{%f3257, %f3258, %f3259, %f3260}, [_ZZ20simulate_interactionP6float4S0_fiE6others+2592];
	sub.f32 	%f3261, %f3257, %f13;
	sub.f32 	%f3262, %f3258, %f14;
	sub.f32 	%f3263, %f3259, %f15;
	mul.f32 	%f3264, %f3262, %f3262;
	fma.rn.f32 	%f3265, %f3261, %f3261, %f3264;
	fma.rn.f32 	%f3266, %f3263, %f3263, %f3265;
	add.f32 	%f3267, %f3266, 0f24E69595;
	rsqrt.approx.f32 	%f3268, %f3267;
	mul.f32 	%f3269, %f3268, %f3268;
	mul.f32 	%f3270, %f3268, %f3269;
	mul.f32 	%f3271, %f3261, %f3260;
	fma.rn.f32 	%f3272, %f3271, %f3270, %f3252;
	mul.f32 	%f3273, %f3262, %f3260;
	fma.rn.f32 	%f3274, %f3273, %f3270, %f3254;
	mul.f32 	%f3275, %f3263, %f3260;
	fma.rn.f32 	%f3276, %f3275, %f3270, %f3256;
	ld.shared.v4.f32 	{%f3277, %f3278, %f3279, %f3280}, [_ZZ20simulate_interactionP6float4S0_fiE6others+2608];
	sub.f32 	%f3281, %f3277, %f13;
	sub.f32 	%f3282, %f3278, %f14;
	sub.f32 	%f3283, %f3279, %f15;
	mul.f32 	%f3284, %f3282, %f3282;
	fma.rn.f32 	%f3285, %f3281, %f3281, %f3284;
	fma.rn.f32 	%f3286, %f3283, %f3283, %f3285;
	add.f32 	%f3287, %f3286, 0f24E69595;
	rsqrt.approx.f32 	%f3288, %f3287;
	mul.f32 	%f3289, %f3288, %f3288;
	mul.f32 	%f3290, %f3288, %f3289;
	mul.f32 	%f3291, %f3281, %f3280;
	fma.rn.f32 	%f3292, %f3291, %f3290, %f3272;
	mul.f32 	%f3293, %f3282, %f3280;
	fma.rn.f32 	%f3294, %f3293, %f3290, %f3274;
	mul.f32 	%f3295, %f3283, %f3280;
	fma.rn.f32 	%f3296, %f3295, %f3290, %f3276;
	ld.shared.v4.f32 	{%f3297, %f3298, %f3299, %f3300}, [_ZZ20simulate_interactionP6float4S0_fiE6others+2624];
	sub.f32 	%f3301, %f3297, %f13;
	sub.f32 	%f3302, %f3298, %f14;
	sub.f32 	%f3303, %f3299, %f15;
	mul.f32 	%f3304, %f3302, %f3302;
	fma.rn.f32 	%f3305, %f3301, %f3301, %f3304;
	fma.rn.f32 	%f3306, %f3303, %f3303, %f3305;
	add.f32 	%f3307, %f3306, 0f24E69595;
	rsqrt.approx.f32 	%f3308, %f3307;
	mul.f32 	%f3309, %f3308, %f3308;
	mul.f32 	%f3310, %f3308, %f3309;
	mul.f32 	%f3311, %f3301, %f3300;
	fma.rn.f32 	%f3312, %f3311, %f3310, %f3292;
	mul.f32 	%f3313, %f3302, %f3300;
	fma.rn.f32 	%f3314, %f3313, %f3310, %f3294;
	mul.f32 	%f3315, %f3303, %f3300;
	fma.rn.f32 	%f3316, %f3315, %f3310, %f3296;
	ld.shared.v4.f32 	{%f3317, %f3318, %f3319, %f3320}, [_ZZ20simulate_interactionP6float4S0_fiE6others+2640];
	sub.f32 	%f3321, %f3317, %f13;
	sub.f32 	%f3322, %f3318, %f14;
	sub.f32 	%f3323, %f3319, %f15;
	mul.f32 	%f3324, %f3322, %f3322;
	fma.rn.f32 	%f3325, %f3321, %f3321, %f3324;
	fma.rn.f32 	%f3326, %f3323, %f3323, %f3325;
	add.f32 	%f3327, %f3326, 0f24E69595;
	rsqrt.approx.f32 	%f3328, %f3327;
	mul.f32 	%f3329, %f3328, %f3328;
	mul.f32 	%f3330, %f3328, %f3329;
	mul.f32 	%f3331, %f3321, %f3320;
	fma.rn.f32 	%f3332, %f3331, %f3330, %f3312;
	mul.f32 	%f3333, %f3322, %f3320;
	fma.rn.f32 	%f3334, %f3333, %f3330, %f3314;
	mul.f32 	%f3335, %f3323, %f3320;
	fma.rn.f32 	%f3336, %f3335, %f3330, %f3316;
	ld.shared.v4.f32 	{%f3337, %f3338, %f3339, %f3340}, [_ZZ20simulate_interactionP6float4S0_fiE6others+2656];
	sub.f32 	%f3341, %f3337, %f13;
	sub.f32 	%f3342, %f3338, %f14;
	sub.f32 	%f3343, %f3339, %f15;
	mul.f32 	%f3344, %f3342, %f3342;
	fma.rn.f32 	%f3345, %f3341, %f3341, %f3344;
	fma.rn.f32 	%f3346, %f3343, %f3343, %f3345;
	add.f32 	%f3347, %f3346, 0f24E69595;
	rsqrt.approx.f32 	%f3348, %f3347;
	mul.f32 	%f3349, %f3348, %f3348;
	mul.f32 	%f3350, %f3348, %f3349;
	mul.f32 	%f3351, %f3341, %f3340;
	fma.rn.f32 	%f3352, %f3351, %f3350, %f3332;
	mul.f32 	%f3353, %f3342, %f3340;
	fma.rn.f32 	%f3354, %f3353, %f3350, %f3334;
	mul.f32 	%f3355, %f3343, %f3340;
	fma.rn.f32 	%f3356, %f3355, %f3350, %f3336;
	ld.shared.v4.f32 	{%f3357, %f3358, %f3359, %f3360}, [_ZZ20simulate_interactionP6float4S0_fiE6others+2672];
	sub.f32 	%f3361, %f3357, %f13;
	sub.f32 	%f3362, %f3358, %f14;
	sub.f32 	%f3363, %f3359, %f15;
	mul.f32 	%f3364, %f3362, %f3362;
	fma.rn.f32 	%f3365, %f3361, %f3361, %f3364;
	fma.rn.f32 	%f3366, %f3363, %f3363, %f3365;
	add.f32 	%f3367, %f3366, 0f24E69595;
	rsqrt.approx.f32 	%f3368, %f3367;
	mul.f32 	%f3369, %f3368, %f3368;
	mul.f32 	%f3370, %f3368, %f3369;
	mul.f32 	%f3371, %f3361, %f3360;
	fma.rn.f32 	%f3372, %f3371, %f3370, %f3352;
	mul.f32 	%f3373, %f3362, %f3360;
	fma.rn.f32 	%f3374, %f3373, %f3370, %f3354;
	mul.f32 	%f3375, %f3363, %f3360;
	fma.rn.f32 	%f3376, %f3375, %f3370, %f3356;
	ld.shared.v4.f32 	{%f3377, %f3378, %f3379, %f3380}, [_ZZ20simulate_interactionP6float4S0_fiE6others+2688];
	sub.f32 	%f3381, %f3377, %f13;
	sub.f32 	%f3382, %f3378, %f14;
	sub.f32 	%f3383, %f3379, %f15;
	mul.f32 	%f3384, %f3382, %f3382;
	fma.rn.f32 	%f3385, %f3381, %f3381, %f3384;
	fma.rn.f32 	%f3386, %f3383, %f3383, %f3385;
	add.f32 	%f3387, %f3386, 0f24E69595;
	rsqrt.approx.f32 	%f3388, %f3387;
	mul.f32 	%f3389, %f3388, %f3388;
	mul.f32 	%f3390, %f3388, %f3389;
	mul.f32 	%f3391, %f3381, %f3380;
	fma.rn.f32 	%f3392, %f3391, %f3390, %f3372;
	mul.f32 	%f3393, %f3382, %f3380;
	fma.rn.f32 	%f3394, %f3393, %f3390, %f3374;
	mul.f32 	%f3395, %f3383, %f3380;
	fma.rn.f32 	%f3396, %f3395, %f3390, %f3376;
	ld.shared.v4.f32 	{%f3397, %f3398, %f3399, %f3400}, [_ZZ20simulate_interactionP6float4S0_fiE6others+2704];
	sub.f32 	%f3401, %f3397, %f13;
	sub.f32 	%f3402, %f3398, %f14;
	sub.f32 	%f3403, %f3399, %f15;
	mul.f32 	%f3404, %f3402, %f3402;
	fma.rn.f32 	%f3405, %f3401, %f3401, %f3404;
	fma.rn.f32 	%f3406, %f3403, %f3403, %f3405;
	add.f32 	%f3407, %f3406, 0f24E69595;
	rsqrt.approx.f32 	%f3408, %f3407;
	mul.f32 	%f3409, %f3408, %f3408;
	mul.f32 	%f3410, %f3408, %f3409;
	mul.f32 	%f3411, %f3401, %f3400;
	fma.rn.f32 	%f3412, %f3411, %f3410, %f3392;
	mul.f32 	%f3413, %f3402, %f3400;
	fma.rn.f32 	%f3414, %f3413, %f3410, %f3394;
	mul.f32 	%f3415, %f3403, %f3400;
	fma.rn.f32 	%f3416, %f3415, %f3410, %f3396;
	ld.shared.v4.f32 	{%f3417, %f3418, %f3419, %f3420}, [_ZZ20simulate_interactionP6float4S0_fiE6others+2720];
	sub.f32 	%f3421, %f3417, %f13;
	sub.f32 	%f3422, %f3418, %f14;
	sub.f32 	%f3423, %f3419, %f15;
	mul.f32 	%f3424, %f3422, %f3422;
	fma.rn.f32 	%f3425, %f3421, %f3421, %f3424;
	fma.rn.f32 	%f3426, %f3423, %f3423, %f3425;
	add.f32 	%f3427, %f3426, 0f24E69595;
	rsqrt.approx.f32 	%f3428, %f3427;
	mul.f32 	%f3429, %f3428, %f3428;
	mul.f32 	%f3430, %f3428, %f3429;
	mul.f32 	%f3431, %f3421, %f3420;
	fma.rn.f32 	%f3432, %f3431, %f3430, %f3412;
	mul.f32 	%f3433, %f3422, %f3420;
	fma.rn.f32 	%f3434, %f3433, %f3430, %f3414;
	mul.f32 	%f3435, %f3423, %f3420;
	fma.rn.f32 	%f3436, %f3435, %f3430, %f3416;
	ld.shared.v4.f32 	{%f3437, %f3438, %f3439, %f3440}, [_ZZ20simulate_interactionP6float4S0_fiE6others+2736];
	sub.f32 	%f3441, %f3437, %f13;
	sub.f32 	%f3442, %f3438, %f14;
	sub.f32 	%f3443, %f3439, %f15;
	mul.f32 	%f3444, %f3442, %f3442;
	fma.rn.f32 	%f3445, %f3441, %f3441, %f3444;
	fma.rn.f32 	%f3446, %f3443, %f3443, %f3445;
	add.f32 	%f3447, %f3446, 0f24E69595;
	rsqrt.approx.f32 	%f3448, %f3447;
	mul.f32 	%f3449, %f3448, %f3448;
	mul.f32 	%f3450, %f3448, %f3449;
	mul.f32 	%f3451, %f3441, %f3440;
	fma.rn.f32 	%f3452, %f3451, %f3450, %f3432;
	mul.f32 	%f3453, %f3442, %f3440;
	fma.rn.f32 	%f3454, %f3453, %f3450, %f3434;
	mul.f32 	%f3455, %f3443, %f3440;
	fma.rn.f32 	%f3456, %f3455, %f3450, %f3436;
	ld.shared.v4.f32 	{%f3457, %f3458, %f3459, %f3460}, [_ZZ20simulate_interactionP6float4S0_fiE6others+2752];
	sub.f32 	%f3461, %f3457, %f13;
	sub.f32 	%f3462, %f3458, %f14;
	sub.f32 	%f3463, %f3459, %f15;
	mul.f32 	%f3464, %f3462, %f3462;
	fma.rn.f32 	%f3465, %f3461, %f3461, %f3464;
	fma.rn.f32 	%f3466, %f3463, %f3463, %f3465;
	add.f32 	%f3467, %f3466, 0f24E69595;
	rsqrt.approx.f32 	%f3468, %f3467;
	mul.f32 	%f3469, %f3468, %f3468;
	mul.f32 	%f3470, %f3468, %f3469;
	mul.f32 	%f3471, %f3461, %f3460;
	fma.rn.f32 	%f3472, %f3471, %f3470, %f3452;
	mul.f32 	%f3473, %f3462, %f3460;
	fma.rn.f32 	%f3474, %f3473, %f3470, %f3454;
	mul.f32 	%f3475, %f3463, %f3460;
	fma.rn.f32 	%f3476, %f3475, %f3470, %f3456;
	ld.shared.v4.f32 	{%f3477, %f3478, %f3479, %f3480}, [_ZZ20simulate_interactionP6float4S0_fiE6others+2768];
	sub.f32 	%f3481, %f3477, %f13;
	sub.f32 	%f3482, %f3478, %f14;
	sub.f32 	%f3483, %f3479, %f15;
	mul.f32 	%f3484, %f3482, %f3482;
	fma.rn.f32 	%f3485, %f3481, %f3481, %f3484;
	fma.rn.f32 	%f3486, %f3483, %f3483, %f3485;
	add.f32 	%f3487, %f3486, 0f24E69595;
	rsqrt.approx.f32 	%f3488, %f3487;
	mul.f32 	%f3489, %f3488, %f3488;
	mul.f32 	%f3490, %f3488, %f3489;
	mul.f32 	%f3491, %f3481, %f3480;
	fma.rn.f32 	%f3492, %f3491, %f3490, %f3472;
	mul.f32 	%f3493, %f3482, %f3480;
	fma.rn.f32 	%f3494, %f3493, %f3490, %f3474;
	mul.f32 	%f3495, %f3483, %f3480;
	fma.rn.f32 	%f3496, %f3495, %f3490, %f3476;
	ld.shared.v4.f32 	{%f3497, %f3498, %f3499, %f3500}, [_ZZ20simulate_interactionP6float4S0_fiE6others+2784];
	sub.f32 	%f3501, %f3497, %f13;
	sub.f32 	%f3502, %f3498, %f14;
	sub.f32 	%f3503, %f3499, %f15;
	mul.f32 	%f3504, %f3502, %f3502;
	fma.rn.f32 	%f3505, %f3501, %f3501, %f3504;
	fma.rn.f32 	%f3506, %f3503, %f3503, %f3505;
	add.f32 	%f3507, %f3506, 0f24E69595;
	rsqrt.approx.f32 	%f3508, %f3507;
	mul.f32 	%f3509, %f3508, %f3508;
	mul.f32 	%f3510, %f3508, %f3509;
	mul.f32 	%f3511, %f3501, %f3500;
	fma.rn.f32 	%f3512, %f3511, %f3510, %f3492;
	mul.f32 	%f3513, %f3502, %f3500;
	fma.rn.f32 	%f3514, %f3513, %f3510, %f3494;
	mul.f32 	%f3515, %f3503, %f3500;
	fma.rn.f32 	%f3516, %f3515, %f3510, %f3496;
	ld.shared.v4.f32 	{%f3517, %f3518, %f3519, %f3520}, [_ZZ20simulate_interactionP6float4S0_fiE6others+2800];
	sub.f32 	%f3521, %f3517, %f13;
	sub.f32 	%f3522, %f3518, %f14;
	sub.f32 	%f3523, %f3519, %f15;
	mul.f32 	%f3524, %f3522, %f3522;
	fma.rn.f32 	%f3525, %f3521, %f3521, %f3524;
	fma.rn.f32 	%f3526, %f3523, %f3523, %f3525;
	add.f32 	%f3527, %f3526, 0f24E69595;
	rsqrt.approx.f32 	%f3528, %f3527;
	mul.f32 	%f3529, %f3528, %f3528;
	mul.f32 	%f3530, %f3528, %f3529;
	mul.f32 	%f3531, %f3521, %f3520;
	fma.rn.f32 	%f3532, %f3531, %f3530, %f3512;
	mul.f32 	%f3533, %f3522, %f3520;
	fma.rn.f32 	%f3534, %f3533, %f3530, %f3514;
	mul.f32 	%f3535, %f3523, %f3520;
	fma.rn.f32 	%f3536, %f3535, %f3530, %f3516;
	ld.shared.v4.f32 	{%f3537, %f3538, %f3539, %f3540}, [_ZZ20simulate_interactionP6float4S0_fiE6others+2816];
	sub.f32 	%f3541, %f3537, %f13;
	sub.f32 	%f3542, %f3538, %f14;
	sub.f32 	%f3543, %f3539, %f15;
	mul.f32 	%f3544, %f3542, %f3542;
	fma.rn.f32 	%f3545, %f3541, %f3541, %f3544;
	fma.rn.f32 	%f3546, %f3543, %f3543, %f3545;
	add.f32 	%f3547, %f3546, 0f24E69595;
	rsqrt.approx.f32 	%f3548, %f3547;
	mul.f32 	%f3549, %f3548, %f3548;
	mul.f32 	%f3550, %f3548, %f3549;
	mul.f32 	%f3551, %f3541, %f3540;
	fma.rn.f32 	%f3552, %f3551, %f3550, %f3532;
	mul.f32 	%f3553, %f3542, %f3540;
	fma.rn.f32 	%f3554, %f3553, %f3550, %f3534;
	mul.f32 	%f3555, %f3543, %f3540;
	fma.rn.f32 	%f3556, %f3555, %f3550, %f3536;
	ld.shared.v4.f32 	{%f3557, %f3558, %f3559, %f3560}, [_ZZ20simulate_interactionP6float4S0_fiE6others+2832];
	sub.f32 	%f3561, %f3557, %f13;
	sub.f32 	%f3562, %f3558, %f14;
	sub.f32 	%f3563, %f3559, %f15;
	mul.f32 	%f3564, %f3562, %f3562;
	fma.rn.f32 	%f3565, %f3561, %f3561, %f3564;
	fma.rn.f32 	%f3566, %f3563, %f3563, %f3565;
	add.f32 	%f3567, %f3566, 0f24E69595;
	rsqrt.approx.f32 	%f3568, %f3567;
	mul.f32 	%f3569, %f3568, %f3568;
	mul.f32 	%f3570, %f3568, %f3569;
	mul.f32 	%f3571, %f3561, %f3560;
	fma.rn.f32 	%f3572, %f3571, %f3570, %f3552;
	mul.f32 	%f3573, %f3562, %f3560;
	fma.rn.f32 	%f3574, %f3573, %f3570, %f3554;
	mul.f32 	%f3575, %f3563, %f3560;
	fma.rn.f32 	%f3576, %f3575, %f3570, %f3556;
	ld.shared.v4.f32 	{%f3577, %f3578, %f3579, %f3580}, [_ZZ20simulate_interactionP6float4S0_fiE6others+2848];
	sub.f32 	%f3581, %f3577, %f13;
	sub.f32 	%f3582, %f3578, %f14;
	sub.f32 	%f3583, %f3579, %f15;
	mul.f32 	%f3584, %f3582, %f3582;
	fma.rn.f32 	%f3585, %f3581, %f3581, %f3584;
	fma.rn.f32 	%f3586, %f3583, %f3583, %f3585;
	add.f32 	%f3587, %f3586, 0f24E69595;
	rsqrt.approx.f32 	%f3588, %f3587;
	mul.f32 	%f3589, %f3588, %f3588;
	mul.f32 	%f3590, %f3588, %f3589;
	mul.f32 	%f3591, %f3581, %f3580;
	fma.rn.f32 	%f3592, %f3591, %f3590, %f3572;
	mul.f32 	%f3593, %f3582, %f3580;
	fma.rn.f32 	%f3594, %f3593, %f3590, %f3574;
	mul.f32 	%f3595, %f3583, %f3580;
	fma.rn.f32 	%f3596, %f3595, %f3590, %f3576;
	ld.shared.v4.f32 	{%f3597, %f3598, %f3599, %f3600}, [_ZZ20simulate_interactionP6float4S0_fiE6others+2864];
	sub.f32 	%f3601, %f3597, %f13;
	sub.f32 	%f3602, %f3598, %f14;
	sub.f32 	%f3603, %f3599, %f15;
	mul.f32 	%f3604, %f3602, %f3602;
	fma.rn.f32 	%f3605, %f3601, %f3601, %f3604;
	fma.rn.f32 	%f3606, %f3603, %f3603, %f3605;
	add.f32 	%f3607, %f3606, 0f24E69595;
	rsqrt.approx.f32 	%f3608, %f3607;
	mul.f32 	%f3609, %f3608, %f3608;
	mul.f32 	%f3610, %f3608, %f3609;
	mul.f32 	%f3611, %f3601, %f3600;
	fma.rn.f32 	%f3612, %f3611, %f3610, %f3592;
	mul.f32 	%f3613, %f3602, %f3600;
	fma.rn.f32 	%f3614, %f3613, %f3610, %f3594;
	mul.f32 	%f3615, %f3603, %f3600;
	fma.rn.f32 	%f3616, %f3615, %f3610, %f3596;
	ld.shared.v4.f32 	{%f3617, %f3618, %f3619, %f3620}, [_ZZ20simulate_interactionP6float4S0_fiE6others+2880];
	sub.f32 	%f3621, %f3617, %f13;
	sub.f32 	%f3622, %f3618, %f14;
	sub.f32 	%f3623, %f3619, %f15;
	mul.f32 	%f3624, %f3622, %f3622;
	fma.rn.f32 	%f3625, %f3621, %f3621, %f3624;
	fma.rn.f32 	%f3626, %f3623, %f3623, %f3625;
	add.f32 	%f3627, %f3626, 0f24E69595;
	rsqrt.approx.f32 	%f3628, %f3627;
	mul.f32 	%f3629, %f3628, %f3628;
	mul.f32 	%f3630, %f3628, %f3629;
	mul.f32 	%f3631, %f3621, %f3620;
	fma.rn.f32 	%f3632, %f3631, %f3630, %f3612;
	mul.f32 	%f3633, %f3622, %f3620;
	fma.rn.f32 	%f3634, %f3633, %f3630, %f3614;
	mul.f32 	%f3635, %f3623, %f3620;
	fma.rn.f32 	%f3636, %f3635, %f3630, %f3616;
	ld.shared.v4.f32 	{%f3637, %f3638, %f3639, %f3640}, [_ZZ20simulate_interactionP6float4S0_fiE6others+2896];
	sub.f32 	%f3641, %f3637, %f13;
	sub.f32 	%f3642, %f3638, %f14;
	sub.f32 	%f3643, %f3639, %f15;
	mul.f32 	%f3644, %f3642, %f3642;
	fma.rn.f32 	%f3645, %f3641, %f3641, %f3644;
	fma.rn.f32 	%f3646, %f3643, %f3643, %f3645;
	add.f32 	%f3647, %f3646, 0f24E69595;
	rsqrt.approx.f32 	%f3648, %f3647;
	mul.f32 	%f3649, %f3648, %f3648;
	mul.f32 	%f3650, %f3648, %f3649;
	mul.f32 	%f3651, %f3641, %f3640;
	fma.rn.f32 	%f3652, %f3651, %f3650, %f3632;
	mul.f32 	%f3653, %f3642, %f3640;
	fma.rn.f32 	%f3654, %f3653, %f3650, %f3634;
	mul.f32 	%f3655, %f3643, %f3640;
	fma.rn.f32 	%f3656, %f3655, %f3650, %f3636;
	ld.shared.v4.f32 	{%f3657, %f3658, %f3659, %f3660}, [_ZZ20simulate_interactionP6float4S0_fiE6others+2912];
	sub.f32 	%f3661, %f3657, %f13;
	sub.f32 	%f3662, %f3658, %f14;
	sub.f32 	%f3663, %f3659, %f15;
	mul.f32 	%f3664, %f3662, %f3662;
	fma.rn.f32 	%f3665, %f3661, %f3661, %f3664;
	fma.rn.f32 	%f3666, %f3663, %f3663, %f3665;
	add.f32 	%f3667, %f3666, 0f24E69595;
	rsqrt.approx.f32 	%f3668, %f3667;
	mul.f32 	%f3669, %f3668, %f3668;
	mul.f32 	%f3670, %f3668, %f3669;
	mul.f32 	%f3671, %f3661, %f3660;
	fma.rn.f32 	%f3672, %f3671, %f3670, %f3652;
	mul.f32 	%f3673, %f3662, %f3660;
	fma.rn.f32 	%f3674, %f3673, %f3670, %f3654;
	mul.f32 	%f3675, %f3663, %f3660;
	fma.rn.f32 	%f3676, %f3675, %f3670, %f3656;
	ld.shared.v4.f32 	{%f3677, %f3678, %f3679, %f3680}, [_ZZ20simulate_interactionP6float4S0_fiE6others+2928];
	sub.f32 	%f3681, %f3677, %f13;
	sub.f32 	%f3682, %f3678, %f14;
	sub.f32 	%f3683, %f3679, %f15;
	mul.f32 	%f3684, %f3682, %f3682;
	fma.rn.f32 	%f3685, %f3681, %f3681, %f3684;
	fma.rn.f32 	%f3686, %f3683, %f3683, %f3685;
	add.f32 	%f3687, %f3686, 0f24E69595;
	rsqrt.approx.f32 	%f3688, %f3687;
	mul.f32 	%f3689, %f3688, %f3688;
	mul.f32 	%f3690, %f3688, %f3689;
	mul.f32 	%f3691, %f3681, %f3680;
	fma.rn.f32 	%f3692, %f3691, %f3690, %f3672;
	mul.f32 	%f3693, %f3682, %f3680;
	fma.rn.f32 	%f3694, %f3693, %f3690, %f3674;
	mul.f32 	%f3695, %f3683, %f3680;
	fma.rn.f32 	%f3696, %f3695, %f3690, %f3676;
	ld.shared.v4.f32 	{%f3697, %f3698, %f3699, %f3700}, [_ZZ20simulate_interactionP6float4S0_fiE6others+2944];
	sub.f32 	%f3701, %f3697, %f13;
	sub.f32 	%f3702, %f3698, %f14;
	sub.f32 	%f3703, %f3699, %f15;
	mul.f32 	%f3704, %f3702, %f3702;
	fma.rn.f32 	%f3705, %f3701, %f3701, %f3704;
	fma.rn.f32 	%f3706, %f3703, %f3703, %f3705;
	add.f32 	%f3707, %f3706, 0f24E69595;
	rsqrt.approx.f32 	%f3708, %f3707;
	mul.f32 	%f3709, %f3708, %f3708;
	mul.f32 	%f3710, %f3708, %f3709;
	mul.f32 	%f3711, %f3701, %f3700;
	fma.rn.f32 	%f3712, %f3711, %f3710, %f3692;
	mul.f32 	%f3713, %f3702, %f3700;
	fma.rn.f32 	%f3714, %f3713, %f3710, %f3694;
	mul.f32 	%f3715, %f3703, %f3700;
	fma.rn.f32 	%f3716, %f3715, %f3710, %f3696;
	ld.shared.v4.f32 	{%f3717, %f3718, %f3719, %f3720}, [_ZZ20simulate_interactionP6float4S0_fiE6others+2960];
	sub.f32 	%f3721, %f3717, %f13;
	sub.f32 	%f3722, %f3718, %f14;
	sub.f32 	%f3723, %f3719, %f15;
	mul.f32 	%f3724, %f3722, %f3722;
	fma.rn.f32 	%f3725, %f3721, %f3721, %f3724;
	fma.rn.f32 	%f3726, %f3723, %f3723, %f3725;
	add.f32 	%f3727, %f3726, 0f24E69595;
	rsqrt.approx.f32 	%f3728, %f3727;
	mul.f32 	%f3729, %f3728, %f3728;
	mul.f32 	%f3730, %f3728, %f3729;
	mul.f32 	%f3731, %f3721, %f3720;
	fma.rn.f32 	%f3732, %f3731, %f3730, %f3712;
	mul.f32 	%f3733, %f3722, %f3720;
	fma.rn.f32 	%f3734, %f3733, %f3730, %f3714;
	mul.f32 	%f3735, %f3723, %f3720;
	fma.rn.f32 	%f3736, %f3735, %f3730, %f3716;
	ld.shared.v4.f32 	{%f3737, %f3738, %f3739, %f3740}, [_ZZ20simulate_interactionP6float4S0_fiE6others+2976];
	sub.f32 	%f3741, %f3737, %f13;
	sub.f32 	%f3742, %f3738, %f14;
	sub.f32 	%f3743, %f3739, %f15;
	mul.f32 	%f3744, %f3742, %f3742;
	fma.rn.f32 	%f3745, %f3741, %f3741, %f3744;
	fma.rn.f32 	%f3746, %f3743, %f3743, %f3745;
	add.f32 	%f3747, %f3746, 0f24E69595;
	rsqrt.approx.f32 	%f3748, %f3747;
	mul.f32 	%f3749, %f3748, %f3748;
	mul.f32 	%f3750, %f3748, %f3749;
	mul.f32 	%f3751, %f3741, %f3740;
	fma.rn.f32 	%f3752, %f3751, %f3750, %f3732;
	mul.f32 	%f3753, %f3742, %f3740;
	fma.rn.f32 	%f3754, %f3753, %f3750, %f3734;
	mul.f32 	%f3755, %f3743, %f3740;
	fma.rn.f32 	%f3756, %f3755, %f3750, %f3736;
	ld.shared.v4.f32 	{%f3757, %f3758, %f3759, %f3760}, [_ZZ20simulate_interactionP6float4S0_fiE6others+2992];
	sub.f32 	%f3761, %f3757, %f13;
	sub.f32 	%f3762, %f3758, %f14;
	sub.f32 	%f3763, %f3759, %f15;
	mul.f32 	%f3764, %f3762, %f3762;
	fma.rn.f32 	%f3765, %f3761, %f3761, %f3764;
	fma.rn.f32 	%f3766, %f3763, %f3763, %f3765;
	add.f32 	%f3767, %f3766, 0f24E69595;
	rsqrt.approx.f32 	%f3768, %f3767;
	mul.f32 	%f3769, %f3768, %f3768;
	mul.f32 	%f3770, %f3768, %f3769;
	mul.f32 	%f3771, %f3761, %f3760;
	fma.rn.f32 	%f3772, %f3771, %f3770, %f3752;
	mul.f32 	%f3773, %f3762, %f3760;
	fma.rn.f32 	%f3774, %f3773, %f3770, %f3754;
	mul.f32 	%f3775, %f3763, %f3760;
	fma.rn.f32 	%f3776, %f3775, %f3770, %f3756;
	ld.shared.v4.f32 	{%f3777, %f3778, %f3779, %f3780}, [_ZZ20simulate_interactionP6float4S0_fiE6others+3008];
	sub.f32 	%f3781, %f3777, %f13;
	sub.f32 	%f3782, %f3778, %f14;
	sub.f32 	%f3783, %f3779, %f15;
	mul.f32 	%f3784, %f3782, %f3782;
	fma.rn.f32 	%f3785, %f3781, %f3781, %f3784;
	fma.rn.f32 	%f3786, %f3783, %f3783, %f3785;
	add.f32 	%f3787, %f3786, 0f24E69595;
	rsqrt.approx.f32 	%f3788, %f3787;
	mul.f32 	%f3789, %f3788, %f3788;
	mul.f32 	%f3790, %f3788, %f3789;
	mul.f32 	%f3791, %f3781, %f3780;
	fma.rn.f32 	%f3792, %f3791, %f3790, %f3772;
	mul.f32 	%f3793, %f3782, %f3780;
	fma.rn.f32 	%f3794, %f3793, %f3790, %f3774;
	mul.f32 	%f3795, %f3783, %f3780;
	fma.rn.f32 	%f3796, %f3795, %f3790, %f3776;
	ld.shared.v4.f32 	{%f3797, %f3798, %f3799, %f3800}, [_ZZ20simulate_interactionP6float4S0_fiE6others+3024];
	sub.f32 	%f3801, %f3797, %f13;
	sub.f32 	%f3802, %f3798, %f14;
	sub.f32 	%f3803, %f3799, %f15;
	mul.f32 	%f3804, %f3802, %f3802;
	fma.rn.f32 	%f3805, %f3801, %f3801, %f3804;
	fma.rn.f32 	%f3806, %f3803, %f3803, %f3805;
	add.f32 	%f3807, %f3806, 0f24E69595;
	rsqrt.approx.f32 	%f3808, %f3807;
	mul.f32 	%f3809, %f3808, %f3808;
	mul.f32 	%f3810, %f3808, %f3809;
	mul.f32 	%f3811, %f3801, %f3800;
	fma.rn.f32 	%f3812, %f3811, %f3810, %f3792;
	mul.f32 	%f3813, %f3802, %f3800;
	fma.rn.f32 	%f3814, %f3813, %f3810, %f3794;
	mul.f32 	%f3815, %f3803, %f3800;
	fma.rn.f32 	%f3816, %f3815, %f3810, %f3796;
	ld.shared.v4.f32 	{%f3817, %f3818, %f3819, %f3820}, [_ZZ20simulate_interactionP6float4S0_fiE6others+3040];
	sub.f32 	%f3821, %f3817, %f13;
	sub.f32 	%f3822, %f3818, %f14;
	sub.f32 	%f3823, %f3819, %f15;
	mul.f32 	%f3824, %f3822, %f3822;
	fma.rn.f32 	%f3825, %f3821, %f3821, %f3824;
	fma.rn.f32 	%f3826, %f3823, %f3823, %f3825;
	add.f32 	%f3827, %f3826, 0f24E69595;
	rsqrt.approx.f32 	%f3828, %f3827;
	mul.f32 	%f3829, %f3828, %f3828;
	mul.f32 	%f3830, %f3828, %f3829;
	mul.f32 	%f3831, %f3821, %f3820;
	fma.rn.f32 	%f3832, %f3831, %f3830, %f3812;
	mul.f32 	%f3833, %f3822, %f3820;
	fma.rn.f32 	%f3834, %f3833, %f3830, %f3814;
	mul.f32 	%f3835, %f3823, %f3820;
	fma.rn.f32 	%f3836, %f3835, %f3830, %f3816;
	ld.shared.v4.f32 	{%f3837, %f3838, %f3839, %f3840}, [_ZZ20simulate_interactionP6float4S0_fiE6others+3056];
	sub.f32 	%f3841, %f3837, %f13;
	sub.f32 	%f3842, %f3838, %f14;
	sub.f32 	%f3843, %f3839, %f15;
	mul.f32 	%f3844, %f3842, %f3842;
	fma.rn.f32 	%f3845, %f3841, %f3841, %f3844;
	fma.rn.f32 	%f3846, %f3843, %f3843, %f3845;
	add.f32 	%f3847, %f3846, 0f24E69595;
	rsqrt.approx.f32 	%f3848, %f3847;
	mul.f32 	%f3849, %f3848, %f3848;
	mul.f32 	%f3850, %f3848, %f3849;
	mul.f32 	%f3851, %f3841, %f3840;
	fma.rn.f32 	%f3852, %f3851, %f3850, %f3832;
	mul.f32 	%f3853, %f3842, %f3840;
	fma.rn.f32 	%f3854, %f3853, %f3850, %f3834;
	mul.f32 	%f3855, %f3843, %f3840;
	fma.rn.f32 	%f3856, %f3855, %f3850, %f3836;
	ld.shared.v4.f32 	{%f3857, %f3858, %f3859, %f3860}, [_ZZ20simulate_interactionP6float4S0_fiE6others+3072];
	sub.f32 	%f3861, %f3857, %f13;
	sub.f32 	%f3862, %f3858, %f14;
	sub.f32 	%f3863, %f3859, %f15;
	mul.f32 	%f3864, %f3862, %f3862;
	fma.rn.f32 	%f3865, %f3861, %f3861, %f3864;
	fma.rn.f32 	%f3866, %f3863, %f3863, %f3865;
	add.f32 	%f3867, %f3866, 0f24E69595;
	rsqrt.approx.f32 	%f3868, %f3867;
	mul.f32 	%f3869, %f3868, %f3868;
	mul.f32 	%f3870, %f3868, %f3869;
	mul.f32 	%f3871, %f3861, %f3860;
	fma.rn.f32 	%f3872, %f3871, %f3870, %f3852;
	mul.f32 	%f3873, %f3862, %f3860;
	fma.rn.f32 	%f3874, %f3873, %f3870, %f3854;
	mul.f32 	%f3875, %f3863, %f3860;
	fma.rn.f32 	%f3876, %f3875, %f3870, %f3856;
	ld.shared.v4.f32 	{%f3877, %f3878, %f3879, %f3880}, [_ZZ20simulate_interactionP6float4S0_fiE6others+3088];
	sub.f32 	%f3881, %f3877, %f13;
	sub.f32 	%f3882, %f3878, %f14;
	sub.f32 	%f3883, %f3879, %f15;
	mul.f32 	%f3884, %f3882, %f3882;
	fma.rn.f32 	%f3885, %f3881, %f3881, %f3884;
	fma.rn.f32 	%f3886, %f3883, %f3883, %f3885;
	add.f32 	%f3887, %f3886, 0f24E69595;
	rsqrt.approx.f32 	%f3888, %f3887;
	mul.f32 	%f3889, %f3888, %f3888;
	mul.f32 	%f3890, %f3888, %f3889;
	mul.f32 	%f3891, %f3881, %f3880;
	fma.rn.f32 	%f3892, %f3891, %f3890, %f3872;
	mul.f32 	%f3893, %f3882, %f3880;
	fma.rn.f32 	%f3894, %f3893, %f3890, %f3874;
	mul.f32 	%f3895, %f3883, %f3880;
	fma.rn.f32 	%f3896, %f3895, %f3890, %f3876;
	ld.shared.v4.f32 	{%f3897, %f3898, %f3899, %f3900}, [_ZZ20simulate_interactionP6float4S0_fiE6others+3104];
	sub.f32 	%f3901, %f3897, %f13;
	sub.f32 	%f3902, %f3898, %f14;
	sub.f32 	%f3903, %f3899, %f15;
	mul.f32 	%f3904, %f3902, %f3902;
	fma.rn.f32 	%f3905, %f3901, %f3901, %f3904;
	fma.rn.f32 	%f3906, %f3903, %f3903, %f3905;
	add.f32 	%f3907, %f3906, 0f24E69595;
	rsqrt.approx.f32 	%f3908, %f3907;
	mul.f32 	%f3909, %f3908, %f3908;
	mul.f32 	%f3910, %f3908, %f3909;
	mul.f32 	%f3911, %f3901, %f3900;
	fma.rn.f32 	%f3912, %f3911, %f3910, %f3892;
	mul.f32 	%f3913, %f3902, %f3900;
	fma.rn.f32 	%f3914, %f3913, %f3910, %f3894;
	mul.f32 	%f3915, %f3903, %f3900;
	fma.rn.f32 	%f3916, %f3915, %f3910, %f3896;
	ld.shared.v4.f32 	{%f3917, %f3918, %f3919, %f3920}, [_ZZ20simulate_interactionP6float4S0_fiE6others+3120];
	sub.f32 	%f3921, %f3917, %f13;
	sub.f32 	%f3922, %f3918, %f14;
	sub.f32 	%f3923, %f3919, %f15;
	mul.f32 	%f3924, %f3922, %f3922;
	fma.rn.f32 	%f3925, %f3921, %f3921, %f3924;
	fma.rn.f32 	%f3926, %f3923, %f3923, %f3925;
	add.f32 	%f3927, %f3926, 0f24E69595;
	rsqrt.approx.f32 	%f3928, %f3927;
	mul.f32 	%f3929, %f3928, %f3928;
	mul.f32 	%f3930, %f3928, %f3929;
	mul.f32 	%f3931, %f3921, %f3920;
	fma.rn.f32 	%f3932, %f3931, %f3930, %f3912;
	mul.f32 	%f3933, %f3922, %f3920;
	fma.rn.f32 	%f3934, %f3933, %f3930, %f3914;
	mul.f32 	%f3935, %f3923, %f3920;
	fma.rn.f32 	%f3936, %f3935, %f3930, %f3916;
	ld.shared.v4.f32 	{%f3937, %f3938, %f3939, %f3940}, [_ZZ20simulate_interactionP6float4S0_fiE6others+3136];
	sub.f32 	%f3941, %f3937, %f13;
	sub.f32 	%f3942, %f3938, %f14;
	sub.f32 	%f3943, %f3939, %f15;
	mul.f32 	%f3944, %f3942, %f3942;
	fma.rn.f32 	%f3945, %f3941, %f3941, %f3944;
	fma.rn.f32 	%f3946, %f3943, %f3943, %f3945;
	add.f32 	%f3947, %f3946, 0f24E69595;
	rsqrt.approx.f32 	%f3948, %f3947;
	mul.f32 	%f3949, %f3948, %f3948;
	mul.f32 	%f3950, %f3948, %f3949;
	mul.f32 	%f3951, %f3941, %f3940;
	fma.rn.f32 	%f3952, %f3951, %f3950, %f3932;
	mul.f32 	%f3953, %f3942, %f3940;
	fma.rn.f32 	%f3954, %f3953, %f3950, %f3934;
	mul.f32 	%f3955, %f3943, %f3940;
	fma.rn.f32 	%f3956, %f3955, %f3950, %f3936;
	ld.shared.v4.f32 	{%f3957, %f3958, %f3959, %f3960}, [_ZZ20simulate_interactionP6float4S0_fiE6others+3152];
	sub.f32 	%f3961, %f3957, %f13;
	sub.f32 	%f3962, %f3958, %f14;
	sub.f32 	%f3963, %f3959, %f15;
	mul.f32 	%f3964, %f3962, %f3962;
	fma.rn.f32 	%f3965, %f3961, %f3961, %f3964;
	fma.rn.f32 	%f3966, %f3963, %f3963, %f3965;
	add.f32 	%f3967, %f3966, 0f24E69595;
	rsqrt.approx.f32 	%f3968, %f3967;
	mul.f32 	%f3969, %f3968, %f3968;
	mul.f32 	%f3970, %f3968, %f3969;
	mul.f32 	%f3971, %f3961, %f3960;
	fma.rn.f32 	%f3972, %f3971, %f3970, %f3952;
	mul.f32 	%f3973, %f3962, %f3960;
	fma.rn.f32 	%f3974, %f3973, %f3970, %f3954;
	mul.f32 	%f3975, %f3963, %f3960;
	fma.rn.f32 	%f3976, %f3975, %f3970, %f3956;
	ld.shared.v4.f32 	{%f3977, %f3978, %f3979, %f3980}, [_ZZ20simulate_interactionP6float4S0_fiE6others+3168];
	sub.f32 	%f3981, %f3977, %f13;
	sub.f32 	%f3982, %f3978, %f14;
	sub.f32 	%f3983, %f3979, %f15;
	mul.f32 	%f3984, %f3982, %f3982;
	fma.rn.f32 	%f3985, %f3981, %f3981, %f3984;
	fma.rn.f32 	%f3986, %f3983, %f3983, %f3985;
	add.f32 	%f3987, %f3986, 0f24E69595;
	rsqrt.approx.f32 	%f3988, %f3987;
	mul.f32 	%f3989, %f3988, %f3988;
	mul.f32 	%f3990, %f3988, %f3989;
	mul.f32 	%f3991, %f3981, %f3980;
	fma.rn.f32 	%f3992, %f3991, %f3990, %f3972;
	mul.f32 	%f3993, %f3982, %f3980;
	fma.rn.f32 	%f3994, %f3993, %f3990, %f3974;
	mul.f32 	%f3995, %f3983, %f3980;
	fma.rn.f32 	%f3996, %f3995, %f3990, %f3976;
	ld.shared.v4.f32 	{%f3997, %f3998, %f3999, %f4000}, [_ZZ20simulate_interactionP6float4S0_fiE6others+3184];
	sub.f32 	%f4001, %f3997, %f13;
	sub.f32 	%f4002, %f3998, %f14;
	sub.f32 	%f4003, %f3999, %f15;
	mul.f32 	%f4004, %f4002, %f4002;
	fma.rn.f32 	%f4005, %f4001, %f4001, %f4004;
	fma.rn.f32 	%f4006, %f4003, %f4003, %f4005;
	add.f32 	%f4007, %f4006, 0f24E69595;
	rsqrt.approx.f32 	%f4008, %f4007;
	mul.f32 	%f4009, %f4008, %f4008;
	mul.f32 	%f4010, %f4008, %f4009;
	mul.f32 	%f4011, %f4001, %f4000;
	fma.rn.f32 	%f4012, %f4011, %f4010, %f3992;
	mul.f32 	%f4013, %f4002, %f4000;
	fma.rn.f32 	%f4014, %f4013, %f4010, %f3994;
	mul.f32 	%f4015, %f4003, %f4000;
	fma.rn.f32 	%f4016, %f4015, %f4010, %f3996;
	ld.shared.v4.f32 	{%f4017, %f4018, %f4019, %f4020}, [_ZZ20simulate_interactionP6float4S0_fiE6others+3200];
	sub.f32 	%f4021, %f4017, %f13;
	sub.f32 	%f4022, %f4018, %f14;
	sub.f32 	%f4023, %f4019, %f15;
	mul.f32 	%f4024, %f4022, %f4022;
	fma.rn.f32 	%f4025, %f4021, %f4021, %f4024;
	fma.rn.f32 	%f4026, %f4023, %f4023, %f4025;
	add.f32 	%f4027, %f4026, 0f24E69595;
	rsqrt.approx.f32 	%f4028, %f4027;
	mul.f32 	%f4029, %f4028, %f4028;
	mul.f32 	%f4030, %f4028, %f4029;
	mul.f32 	%f4031, %f4021, %f4020;
	fma.rn.f32 	%f4032, %f4031, %f4030, %f4012;
	mul.f32 	%f4033, %f4022, %f4020;
	fma.rn.f32 	%f4034, %f4033, %f4030, %f4014;
	mul.f32 	%f4035, %f4023, %f4020;
	fma.rn.f32 	%f4036, %f4035, %f4030, %f4016;
	ld.shared.v4.f32 	{%f4037, %f4038, %f4039, %f4040}, [_ZZ20simulate_interactionP6float4S0_fiE6others+3216];
	sub.f32 	%f4041, %f4037, %f13;
	sub.f32 	%f4042, %f4038, %f14;
	sub.f32 	%f4043, %f4039, %f15;
	mul.f32 	%f4044, %f4042, %f4042;
	fma.rn.f32 	%f4045, %f4041, %f4041, %f4044;
	fma.rn.f32 	%f4046, %f4043, %f4043, %f4045;
	add.f32 	%f4047, %f4046, 0f24E69595;
	rsqrt.approx.f32 	%f4048, %f4047;
	mul.f32 	%f4049, %f4048, %f4048;
	mul.f32 	%f4050, %f4048, %f4049;
	mul.f32 	%f4051, %f4041, %f4040;
	fma.rn.f32 	%f4052, %f4051, %f4050, %f4032;
	mul.f32 	%f4053, %f4042, %f4040;
	fma.rn.f32 	%f4054, %f4053, %f4050, %f4034;
	mul.f32 	%f4055, %f4043, %f4040;
	fma.rn.f32 	%f4056, %f4055, %f4050, %f4036;
	ld.shared.v4.f32 	{%f4057, %f4058, %f4059, %f4060}, [_ZZ20simulate_interactionP6float4S0_fiE6others+3232];
	sub.f32 	%f4061, %f4057, %f13;
	sub.f32 	%f4062, %f4058, %f14;
	sub.f32 	%f4063, %f4059, %f15;
	mul.f32 	%f4064, %f4062, %f4062;
	fma.rn.f32 	%f4065, %f4061, %f4061, %f4064;
	fma.rn.f32 	%f4066, %f4063, %f4063, %f4065;
	add.f32 	%f4067, %f4066, 0f24E69595;
	rsqrt.approx.f32 	%f4068, %f4067;
	mul.f32 	%f4069, %f4068, %f4068;
	mul.f32 	%f4070, %f4068, %f4069;
	mul.f32 	%f4071, %f4061, %f4060;
	fma.rn.f32 	%f4072, %f4071, %f4070, %f4052;
	mul.f32 	%f4073, %f4062, %f4060;
	fma.rn.f32 	%f4074, %f4073, %f4070, %f4054;
	mul.f32 	%f4075, %f4063, %f4060;
	fma.rn.f32 	%f4076, %f4075, %f4070, %f4056;
	ld.shared.v4.f32 	{%f4077, %f4078, %f4079, %f4080}, [_ZZ20simulate_interactionP6float4S0_fiE6others+3248];
	sub.f32 	%f4081, %f4077, %f13;
	sub.f32 	%f4082, %f4078, %f14;
	sub.f32 	%f4083, %f4079, %f15;
	mul.f32 	%f4084, %f4082, %f4082;
	fma.rn.f32 	%f4085, %f4081, %f4081, %f4084;
	fma.rn.f32 	%f4086, %f4083, %f4083, %f4085;
	add.f32 	%f4087, %f4086, 0f24E69595;
	rsqrt.approx.f32 	%f4088, %f4087;
	mul.f32 	%f4089, %f4088, %f4088;
	mul.f32 	%f4090, %f4088, %f4089;
	mul.f32 	%f4091, %f4081, %f4080;
	fma.rn.f32 	%f4092, %f4091, %f4090, %f4072;
	mul.f32 	%f4093, %f4082, %f4080;
	fma.rn.f32 	%f4094, %f4093, %f4090, %f4074;
	mul.f32 	%f4095, %f4083, %f4080;
	fma.rn.f32 	%f4096, %f4095, %f4090, %f4076;
	ld.shared.v4.f32 	{%f4097, %f4098, %f4099, %f4100}, [_ZZ20simulate_interactionP6float4S0_fiE6others+3264];
	sub.f32 	%f4101, %f4097, %f13;
	sub.f32 	%f4102, %f4098, %f14;
	sub.f32 	%f4103, %f4099, %f15;
	mul.f32 	%f4104, %f4102, %f4102;
	fma.rn.f32 	%f4105, %f4101, %f4101, %f4104;
	fma.rn.f32 	%f4106, %f4103, %f4103, %f4105;
	add.f32 	%f4107, %f4106, 0f24E69595;
	rsqrt.approx.f32 	%f4108, %f4107;
	mul.f32 	%f4109, %f4108, %f4108;
	mul.f32 	%f4110, %f4108, %f4109;
	mul.f32 	%f4111, %f4101, %f4100;
	fma.rn.f32 	%f4112, %f4111, %f4110, %f4092;
	mul.f32 	%f4113, %f4102, %f4100;
	fma.rn.f32 	%f4114, %f4113, %f4110, %f4094;
	mul.f32 	%f4115, %f4103, %f4100;
	fma.rn.f32 	%f4116, %f4115, %f4110, %f4096;
	ld.shared.v4.f32 	{%f4117, %f4118, %f4119, %f4120}, [_ZZ20simulate_interactionP6float4S0_fiE6others+3280];
	sub.f32 	%f4121, %f4117, %f13;
	sub.f32 	%f4122, %f4118, %f14;
	sub.f32 	%f4123, %f4119, %f15;
	mul.f32 	%f4124, %f4122, %f4122;
	fma.rn.f32 	%f4125, %f4121, %f4121, %f4124;
	fma.rn.f32 	%f4126, %f4123, %f4123, %f4125;
	add.f32 	%f4127, %f4126, 0f24E69595;
	rsqrt.approx.f32 	%f4128, %f4127;
	mul.f32 	%f4129, %f4128, %f4128;
	mul.f32 	%f4130, %f4128, %f4129;
	mul.f32 	%f4131, %f4121, %f4120;
	fma.rn.f32 	%f4132, %f4131, %f4130, %f4112;
	mul.f32 	%f4133, %f4122, %f4120;
	fma.rn.f32 	%f4134, %f4133, %f4130, %f4114;
	mul.f32 	%f4135, %f4123, %f4120;
	fma.rn.f32 	%f4136, %f4135, %f4130, %f4116;
	ld.shared.v4.f32 	{%f4137, %f4138, %f4139, %f4140}, [_ZZ20simulate_interactionP6float4S0_fiE6others+3296];
	sub.f32 	%f4141, %f4137, %f13;
	sub.f32 	%f4142, %f4138, %f14;
	sub.f32 	%f4143, %f4139, %f15;
	mul.f32 	%f4144, %f4142, %f4142;
	fma.rn.f32 	%f4145, %f4141, %f4141, %f4144;
	fma.rn.f32 	%f4146, %f4143, %f4143, %f4145;
	add.f32 	%f4147, %f4146, 0f24E69595;
	rsqrt.approx.f32 	%f4148, %f4147;
	mul.f32 	%f4149, %f4148, %f4148;
	mul.f32 	%f4150, %f4148, %f4149;
	mul.f32 	%f4151, %f4141, %f4140;
	fma.rn.f32 	%f4152, %f4151, %f4150, %f4132;
	mul.f32 	%f4153, %f4142, %f4140;
	fma.rn.f32 	%f4154, %f4153, %f4150, %f4134;
	mul.f32 	%f4155, %f4143, %f4140;
	fma.rn.f32 	%f4156, %f4155, %f4150, %f4136;
	ld.shared.v4.f32 	{%f4157, %f4158, %f4159, %f4160}, [_ZZ20simulate_interactionP6float4S0_fiE6others+3312];
	sub.f32 	%f4161, %f4157, %f13;
	sub.f32 	%f4162, %f4158, %f14;
	sub.f32 	%f4163, %f4159, %f15;
	mul.f32 	%f4164, %f4162, %f4162;
	fma.rn.f32 	%f4165, %f4161, %f4161, %f4164;
	fma.rn.f32 	%f4166, %f4163, %f4163, %f4165;
	add.f32 	%f4167, %f4166, 0f24E69595;
	rsqrt.approx.f32 	%f4168, %f4167;
	mul.f32 	%f4169, %f4168, %f4168;
	mul.f32 	%f4170, %f4168, %f4169;
	mul.f32 	%f4171, %f4161, %f4160;
	fma.rn.f32 	%f4172, %f4171, %f4170, %f4152;
	mul.f32 	%f4173, %f4162, %f4160;
	fma.rn.f32 	%f4174, %f4173, %f4170, %f4154;
	mul.f32 	%f4175, %f4163, %f4160;
	fma.rn.f32 	%f4176, %f4175, %f4170, %f4156;
	ld.shared.v4.f32 	{%f4177, %f4178, %f4179, %f4180}, [_ZZ20simulate_interactionP6float4S0_fiE6others+3328];
	sub.f32 	%f4181, %f4177, %f13;
	sub.f32 	%f4182, %f4178, %f14;
	sub.f32 	%f4183, %f4179, %f15;
	mul.f32 	%f4184, %f4182, %f4182;
	fma.rn.f32 	%f4185, %f4181, %f4181, %f4184;
	fma.rn.f32 	%f4186, %f4183, %f4183, %f4185;
	add.f32 	%f4187, %f4186, 0f24E69595;
	rsqrt.approx.f32 	%f4188, %f4187;
	mul.f32 	%f4189, %f4188, %f4188;
	mul.f32 	%f4190, %f4188, %f4189;
	mul.f32 	%f4191, %f4181, %f4180;
	fma.rn.f32 	%f4192, %f4191, %f4190, %f4172;
	mul.f32 	%f4193, %f4182, %f4180;
	fma.rn.f32 	%f4194, %f4193, %f4190, %f4174;
	mul.f32 	%f4195, %f4183, %f4180;
	fma.rn.f32 	%f4196, %f4195, %f4190, %f4176;
	ld.shared.v4.f32 	{%f4197, %f4198, %f4199, %f4200}, [_ZZ20simulate_interactionP6float4S0_fiE6others+3344];
	sub.f32 	%f4201, %f4197, %f13;
	sub.f32 	%f4202, %f4198, %f14;
	sub.f32 	%f4203, %f4199, %f15;
	mul.f32 	%f4204, %f4202, %f4202;
	fma.rn.f32 	%f4205, %f4201, %f4201, %f4204;
	fma.rn.f32 	%f4206, %f4203, %f4203, %f4205;
	add.f32 	%f4207, %f4206, 0f24E69595;
	rsqrt.approx.f32 	%f4208, %f4207;
	mul.f32 	%f4209, %f4208, %f4208;
	mul.f32 	%f4210, %f4208, %f4209;
	mul.f32 	%f4211, %f4201, %f4200;
	fma.rn.f32 	%f4212, %f4211, %f4210, %f4192;
	mul.f32 	%f4213, %f4202, %f4200;
	fma.rn.f32 	%f4214, %f4213, %f4210, %f4194;
	mul.f32 	%f4215, %f4203, %f4200;
	fma.rn.f32 	%f4216, %f4215, %f4210, %f4196;
	ld.shared.v4.f32 	{%f4217, %f4218, %f4219, %f4220}, [_ZZ20simulate_interactionP6float4S0_fiE6others+3360];
	sub.f32 	%f4221, %f4217, %f13;
	sub.f32 	%f4222, %f4218, %f14;
	sub.f32 	%f4223, %f4219, %f15;
	mul.f32 	%f4224, %f4222, %f4222;
	fma.rn.f32 	%f4225, %f4221, %f4221, %f4224;
	fma.rn.f32 	%f4226, %f4223, %f4223, %f4225;
	add.f32 	%f4227, %f4226, 0f24E69595;
	rsqrt.approx.f32 	%f4228, %f4227;
	mul.f32 	%f4229, %f4228, %f4228;
	mul.f32 	%f4230, %f4228, %f4229;
	mul.f32 	%f4231, %f4221, %f4220;
	fma.rn.f32 	%f4232, %f4231, %f4230, %f4212;
	mul.f32 	%f4233, %f4222, %f4220;
	fma.rn.f32 	%f4234, %f4233, %f4230, %f4214;
	mul.f32 	%f4235, %f4223, %f4220;
	fma.rn.f32 	%f4236, %f4235, %f4230, %f4216;
	ld.shared.v4.f32 	{%f4237, %f4238, %f4239, %f4240}, [_ZZ20simulate_interactionP6float4S0_fiE6others+3376];
	sub.f32 	%f4241, %f4237, %f13;
	sub.f32 	%f4242, %f4238, %f14;
	sub.f32 	%f4243, %f4239, %f15;
	mul.f32 	%f4244, %f4242, %f4242;
	fma.rn.f32 	%f4245, %f4241, %f4241, %f4244;
	fma.rn.f32 	%f4246, %f4243, %f4243, %f4245;
	add.f32 	%f4247, %f4246, 0f24E69595;
	rsqrt.approx.f32 	%f4248, %f4247;
	mul.f32 	%f4249, %f4248, %f4248;
	mul.f32 	%f4250, %f4248, %f4249;
	mul.f32 	%f4251, %f4241, %f4240;
	fma.rn.f32 	%f4252, %f4251, %f4250, %f4232;
	mul.f32 	%f4253, %f4242, %f4240;
	fma.rn.f32 	%f4254, %f4253, %f4250, %f4234;
	mul.f32 	%f4255, %f4243, %f4240;
	fma.rn.f32 	%f4256, %f4255, %f4250, %f4236;
	ld.shared.v4.f32 	{%f4257, %f4258, %f4259, %f4260}, [_ZZ20simulate_interactionP6float4S0_fiE6others+3392];
	sub.f32 	%f4261, %f4257, %f13;
	sub.f32 	%f4262, %f4258, %f14;
	sub.f32 	%f4263, %f4259, %f15;
	mul.f32 	%f4264, %f4262, %f4262;
	fma.rn.f32 	%f4265, %f4261, %f4261, %f4264;
	fma.rn.f32 	%f4266, %f4263, %f4263, %f4265;
	add.f32 	%f4267, %f4266, 0f24E69595;
	rsqrt.approx.f32 	%f4268, %f4267;
	mul.f32 	%f4269, %f4268, %f4268;
	mul.f32 	%f4270, %f4268, %f4269;
	mul.f32 	%f4271, %f4261, %f4260;
	fma.rn.f32 	%f4272, %f4271, %f4270, %f4252;
	mul.f32 	%f4273, %f4262, %f4260;
	fma.rn.f32 	%f4274, %f4273, %f4270, %f4254;
	mul.f32 	%f4275, %f4263, %f4260;
	fma.rn.f32 	%f4276, %f4275, %f4270, %f4256;
	ld.shared.v4.f32 	{%f4277, %f4278, %f4279, %f4280}, [_ZZ20simulate_interactionP6float4S0_fiE6others+3408];
	sub.f32 	%f4281, %f4277, %f13;
	sub.f32 	%f4282, %f4278, %f14;
	sub.f32 	%f4283, %f4279, %f15;
	mul.f32 	%f4284, %f4282, %f4282;
	fma.rn.f32 	%f4285, %f4281, %f4281, %f4284;
	fma.rn.f32 	%f4286, %f4283, %f4283, %f4285;
	add.f32 	%f4287, %f4286, 0f24E69595;
	rsqrt.approx.f32 	%f4288, %f4287;
	mul.f32 	%f4289, %f4288, %f4288;
	mul.f32 	%f4290, %f4288, %f4289;
	mul.f32 	%f4291, %f4281, %f4280;
	fma.rn.f32 	%f4292, %f4291, %f4290, %f4272;
	mul.f32 	%f4293, %f4282, %f4280;
	fma.rn.f32 	%f4294, %f4293, %f4290, %f4274;
	mul.f32 	%f4295, %f4283, %f4280;
	fma.rn.f32 	%f4296, %f4295, %f4290, %f4276;
	ld.shared.v4.f32 	{%f4297, %f4298, %f4299, %f4300}, [_ZZ20simulate_interactionP6float4S0_fiE6others+3424];
	sub.f32 	%f4301, %f4297, %f13;
	sub.f32 	%f4302, %f4298, %f14;
	sub.f32 	%f4303, %f4299, %f15;
	mul.f32 	%f4304, %f4302, %f4302;
	fma.rn.f32 	%f4305, %f4301, %f4301, %f4304;
	fma.rn.f32 	%f4306, %f4303, %f4303, %f4305;
	add.f32 	%f4307, %f4306, 0f24E69595;
	rsqrt.approx.f32 	%f4308, %f4307;
	mul.f32 	%f4309, %f4308, %f4308;
	mul.f32 	%f4310, %f4308, %f4309;
	mul.f32 	%f4311, %f4301, %f4300;
	fma.rn.f32 	%f4312, %f4311, %f4310, %f4292;
	mul.f32 	%f4313, %f4302, %f4300;
	fma.rn.f32 	%f4314, %f4313, %f4310, %f4294;
	mul.f32 	%f4315, %f4303, %f4300;
	fma.rn.f32 	%f4316, %f4315, %f4310, %f4296;
	ld.shared.v4.f32 	{%f4317, %f4318, %f4319, %f4320}, [_ZZ20simulate_interactionP6float4S0_fiE6others+3440];
	sub.f32 	%f4321, %f4317, %f13;
	sub.f32 	%f4322, %f4318, %f14;
	sub.f32 	%f4323, %f4319, %f15;
	mul.f32 	%f4324, %f4322, %f4322;
	fma.rn.f32 	%f4325, %f4321, %f4321, %f4324;
	fma.rn.f32 	%f4326, %f4323, %f4323, %f4325;
	add.f32 	%f4327, %f4326, 0f24E69595;
	rsqrt.approx.f32 	%f4328, %f4327;
	mul.f32 	%f4329, %f4328, %f4328;
	mul.f32 	%f4330, %f4328, %f4329;
	mul.f32 	%f4331, %f4321, %f4320;
	fma.rn.f32 	%f4332, %f4331, %f4330, %f4312;
	mul.f32 	%f4333, %f4322, %f4320;
	fma.rn.f32 	%f4334, %f4333, %f4330, %f4314;
	mul.f32 	%f4335, %f4323, %f4320;
	fma.rn.f32 	%f4336, %f4335, %f4330, %f4316;
	ld.shared.v4.f32 	{%f4337, %f4338, %f4339, %f4340}, [_ZZ20simulate_interactionP6float4S0_fiE6others+3456];
	sub.f32 	%f4341, %f4337, %f13;
	sub.f32 	%f4342, %f4338, %f14;
	sub.f32 	%f4343, %f4339, %f15;
	mul.f32 	%f4344, %f4342, %f4342;
	fma.rn.f32 	%f4345, %f4341, %f4341, %f4344;
	fma.rn.f32 	%f4346, %f4343, %f4343, %f4345;
	add.f32 	%f4347, %f4346, 0f24E69595;
	rsqrt.approx.f32 	%f4348, %f4347;
	mul.f32 	%f4349, %f4348, %f4348;
	mul.f32 	%f4350, %f4348, %f4349;
	mul.f32 	%f4351, %f4341, %f4340;
	fma.rn.f32 	%f4352, %f4351, %f4350, %f4332;
	mul.f32 	%f4353, %f4342, %f4340;
	fma.rn.f32 	%f4354, %f4353, %f4350, %f4334;
	mul.f32 	%f4355, %f4343, %f4340;
	fma.rn.f32 	%f4356, %f4355, %f4350, %f4336;
	ld.shared.v4.f32 	{%f4357, %f4358, %f4359, %f4360}, [_ZZ20simulate_interactionP6float4S0_fiE6others+3472];
	sub.f32 	%f4361, %f4357, %f13;
	sub.f32 	%f4362, %f4358, %f14;
	sub.f32 	%f4363, %f4359, %f15;
	mul.f32 	%f4364, %f4362, %f4362;
	fma.rn.f32 	%f4365, %f4361, %f4361, %f4364;
	fma.rn.f32 	%f4366, %f4363, %f4363, %f4365;
	add.f32 	%f4367, %f4366, 0f24E69595;
	rsqrt.approx.f32 	%f4368, %f4367;
	mul.f32 	%f4369, %f4368, %f4368;
	mul.f32 	%f4370, %f4368, %f4369;
	mul.f32 	%f4371, %f4361, %f4360;
	fma.rn.f32 	%f4372, %f4371, %f4370, %f4352;
	mul.f32 	%f4373, %f4362, %f4360;
	fma.rn.f32 	%f4374, %f4373, %f4370, %f4354;
	mul.f32 	%f4375, %f4363, %f4360;
	fma.rn.f32 	%f4376, %f4375, %f4370, %f4356;
	ld.shared.v4.f32 	{%f4377, %f4378, %f4379, %f4380}, [_ZZ20simulate_interactionP6float4S0_fiE6others+3488];
	sub.f32 	%f4381, %f4377, %f13;
	sub.f32 	%f4382, %f4378, %f14;
	sub.f32 	%f4383, %f4379, %f15;
	mul.f32 	%f4384, %f4382, %f4382;
	fma.rn.f32 	%f4385, %f4381, %f4381, %f4384;
	fma.rn.f32 	%f4386, %f4383, %f4383, %f4385;
	add.f32 	%f4387, %f4386, 0f24E69595;
	rsqrt.approx.f32 	%f4388, %f4387;
	mul.f32 	%f4389, %f4388, %f4388;
	mul.f32 	%f4390, %f4388, %f4389;
	mul.f32 	%f4391, %f4381, %f4380;
	fma.rn.f32 	%f4392, %f4391, %f4390, %f4372;
	mul.f32 	%f4393, %f4382, %f4380;
	fma.rn.f32 	%f4394, %f4393, %f4390, %f4374;
	mul.f32 	%f4395, %f4383, %f4380;
	fma.rn.f32 	%f4396, %f4395, %f4390, %f4376;
	ld.shared.v4.f32 	{%f4397, %f4398, %f4399, %f4400}, [_ZZ20simulate_interactionP6float4S0_fiE6others+3504];
	sub.f32 	%f4401, %f4397, %f13;
	sub.f32 	%f4402, %f4398, %f14;
	sub.f32 	%f4403, %f4399, %f15;
	mul.f32 	%f4404, %f4402, %f4402;
	fma.rn.f32 	%f4405, %f4401, %f4401, %f4404;
	fma.rn.f32 	%f4406, %f4403, %f4403, %f4405;
	add.f32 	%f4407, %f4406, 0f24E69595;
	rsqrt.approx.f32 	%f4408, %f4407;
	mul.f32 	%f4409, %f4408, %f4408;
	mul.f32 	%f4410, %f4408, %f4409;
	mul.f32 	%f4411, %f4401, %f4400;
	fma.rn.f32 	%f4412, %f4411, %f4410, %f4392;
	mul.f32 	%f4413, %f4402, %f4400;
	fma.rn.f32 	%f4414, %f4413, %f4410, %f4394;
	mul.f32 	%f4415, %f4403, %f4400;
	fma.rn.f32 	%f4416, %f4415, %f4410, %f4396;
	ld.shared.v4.f32 	{%f4417, %f4418, %f4419, %f4420}, [_ZZ20simulate_interactionP6float4S0_fiE6others+3520];
	sub.f32 	%f4421, %f4417, %f13;
	sub.f32 	%f4422, %f4418, %f14;
	sub.f32 	%f4423, %f4419, %f15;
	mul.f32 	%f4424, %f4422, %f4422;
	fma.rn.f32 	%f4425, %f4421, %f4421, %f4424;
	fma.rn.f32 	%f4426, %f4423, %f4423, %f4425;
	add.f32 	%f4427, %f4426, 0f24E69595;
	rsqrt.approx.f32 	%f4428, %f4427;
	mul.f32 	%f4429, %f4428, %f4428;
	mul.f32 	%f4430, %f4428, %f4429;
	mul.f32 	%f4431, %f4421, %f4420;
	fma.rn.f32 	%f4432, %f4431, %f4430, %f4412;
	mul.f32 	%f4433, %f4422, %f4420;
	fma.rn.f32 	%f4434, %f4433, %f4430, %f4414;
	mul.f32 	%f4435, %f4423, %f4420;
	fma.rn.f32 	%f4436, %f4435, %f4430, %f4416;
	ld.shared.v4.f32 	{%f4437, %f4438, %f4439, %f4440}, [_ZZ20simulate_interactionP6float4S0_fiE6others+3536];
	sub.f32 	%f4441, %f4437, %f13;
	sub.f32 	%f4442, %f4438, %f14;
	sub.f32 	%f4443, %f4439, %f15;
	mul.f32 	%f4444, %f4442, %f4442;
	fma.rn.f32 	%f4445, %f4441, %f4441, %f4444;
	fma.rn.f32 	%f4446, %f4443, %f4443, %f4445;
	add.f32 	%f4447, %f4446, 0f24E69595;
	rsqrt.approx.f32 	%f4448, %f4447;
	mul.f32 	%f4449, %f4448, %f4448;
	mul.f32 	%f4450, %f4448, %f4449;
	mul.f32 	%f4451, %f4441, %f4440;
	fma.rn.f32 	%f4452, %f4451, %f4450, %f4432;
	mul.f32 	%f4453, %f4442, %f4440;
	fma.rn.f32 	%f4454, %f4453, %f4450, %f4434;
	mul.f32 	%f4455, %f4443, %f4440;
	fma.rn.f32 	%f4456, %f4455, %f4450, %f4436;
	ld.shared.v4.f32 	{%f4457, %f4458, %f4459, %f4460}, [_ZZ20simulate_interactionP6float4S0_fiE6others+3552];
	sub.f32 	%f4461, %f4457, %f13;
	sub.f32 	%f4462, %f4458, %f14;
	sub.f32 	%f4463, %f4459, %f15;
	mul.f32 	%f4464, %f4462, %f4462;
	fma.rn.f32 	%f4465, %f4461, %f4461, %f4464;
	fma.rn.f32 	%f4466, %f4463, %f4463, %f4465;
	add.f32 	%f4467, %f4466, 0f24E69595;
	rsqrt.approx.f32 	%f4468, %f4467;
	mul.f32 	%f4469, %f4468, %f4468;
	mul.f32 	%f4470, %f4468, %f4469;
	mul.f32 	%f4471, %f4461, %f4460;
	fma.rn.f32 	%f4472, %f4471, %f4470, %f4452;
	mul.f32 	%f4473, %f4462, %f4460;
	fma.rn.f32 	%f4474, %f4473, %f4470, %f4454;
	mul.f32 	%f4475, %f4463, %f4460;
	fma.rn.f32 	%f4476, %f4475, %f4470, %f4456;
	ld.shared.v4.f32 	{%f4477, %f4478, %f4479, %f4480}, [_ZZ20simulate_interactionP6float4S0_fiE6others+3568];
	sub.f32 	%f4481, %f4477, %f13;
	sub.f32 	%f4482, %f4478, %f14;
	sub.f32 	%f4483, %f4479, %f15;
	mul.f32 	%f4484, %f4482, %f4482;
	fma.rn.f32 	%f4485, %f4481, %f4481, %f4484;
	fma.rn.f32 	%f4486, %f4483, %f4483, %f4485;
	add.f32 	%f4487, %f4486, 0f24E69595;
	rsqrt.approx.f32 	%f4488, %f4487;
	mul.f32 	%f4489, %f4488, %f4488;
	mul.f32 	%f4490, %f4488, %f4489;
	mul.f32 	%f4491, %f4481, %f4480;
	fma.rn.f32 	%f4492, %f4491, %f4490, %f4472;
	mul.f32 	%f4493, %f4482, %f4480;
	fma.rn.f32 	%f4494, %f4493, %f4490, %f4474;
	mul.f32 	%f4495, %f4483, %f4480;
	fma.rn.f32 	%f4496, %f4495, %f4490, %f4476;
	ld.shared.v4.f32 	{%f4497, %f4498, %f4499, %f4500}, [_ZZ20simulate_interactionP6float4S0_fiE6others+3584];
	sub.f32 	%f4501, %f4497, %f13;
	sub.f32 	%f4502, %f4498, %f14;
	sub.f32 	%f4503, %f4499, %f15;
	mul.f32 	%f4504, %f4502, %f4502;
	fma.rn.f32 	%f4505, %f4501, %f4501, %f4504;
	fma.rn.f32 	%f4506, %f4503, %f4503, %f4505;
	add.f32 	%f4507, %f4506, 0f24E69595;
	rsqrt.approx.f32 	%f4508, %f4507;
	mul.f32 	%f4509, %f4508, %f4508;
	mul.f32 	%f4510, %f4508, %f4509;
	mul.f32 	%f4511, %f4501, %f4500;
	fma.rn.f32 	%f4512, %f4511, %f4510, %f4492;
	mul.f32 	%f4513, %f4502, %f4500;
	fma.rn.f32 	%f4514, %f4513, %f4510, %f4494;
	mul.f32 	%f4515, %f4503, %f4500;
	fma.rn.f32 	%f4516, %f4515, %f4510, %f4496;
	ld.shared.v4.f32 	{%f4517, %f4518, %f4519, %f4520}, [_ZZ20simulate_interactionP6float4S0_fiE6others+3600];
	sub.f32 	%f4521, %f4517, %f13;
	sub.f32 	%f4522, %f4518, %f14;
	sub.f32 	%f4523, %f4519, %f15;
	mul.f32 	%f4524, %f4522, %f4522;
	fma.rn.f32 	%f4525, %f4521, %f4521, %f4524;
	fma.rn.f32 	%f4526, %f4523, %f4523, %f4525;
	add.f32 	%f4527, %f4526, 0f24E69595;
	rsqrt.approx.f32 	%f4528, %f4527;
	mul.f32 	%f4529, %f4528, %f4528;
	mul.f32 	%f4530, %f4528, %f4529;
	mul.f32 	%f4531, %f4521, %f4520;
	fma.rn.f32 	%f4532, %f4531, %f4530, %f4512;
	mul.f32 	%f4533, %f4522, %f4520;
	fma.rn.f32 	%f4534, %f4533, %f4530, %f4514;
	mul.f32 	%f4535, %f4523, %f4520;
	fma.rn.f32 	%f4536, %f4535, %f4530, %f4516;
	ld.shared.v4.f32 	{%f4537, %f4538, %f4539, %f4540}, [_ZZ20simulate_interactionP6float4S0_fiE6others+3616];
	sub.f32 	%f4541, %f4537, %f13;
	sub.f32 	%f4542, %f4538, %f14;
	sub.f32 	%f4543, %f4539, %f15;
	mul.f32 	%f4544, %f4542, %f4542;
	fma.rn.f32 	%f4545, %f4541, %f4541, %f4544;
	fma.rn.f32 	%f4546, %f4543, %f4543, %f4545;
	add.f32 	%f4547, %f4546, 0f24E69595;
	rsqrt.approx.f32 	%f4548, %f4547;
	mul.f32 	%f4549, %f4548, %f4548;
	mul.f32 	%f4550, %f4548, %f4549;
	mul.f32 	%f4551, %f4541, %f4540;
	fma.rn.f32 	%f4552, %f4551, %f4550, %f4532;
	mul.f32 	%f4553, %f4542, %f4540;
	fma.rn.f32 	%f4554, %f4553, %f4550, %f4534;
	mul.f32 	%f4555, %f4543, %f4540;
	fma.rn.f32 	%f4556, %f4555, %f4550, %f4536;
	ld.shared.v4.f32 	{%f4557, %f4558, %f4559, %f4560}, [_ZZ20simulate_interactionP6float4S0_fiE6others+3632];
	sub.f32 	%f4561, %f4557, %f13;
	sub.f32 	%f4562, %f4558, %f14;
	sub.f32 	%f4563, %f4559, %f15;
	mul.f32 	%f4564, %f4562, %f4562;
	fma.rn.f32 	%f4565, %f4561, %f4561, %f4564;
	fma.rn.f32 	%f4566, %f4563, %f4563, %f4565;
	add.f32 	%f4567, %f4566, 0f24E69595;
	rsqrt.approx.f32 	%f4568, %f4567;
	mul.f32 	%f4569, %f4568, %f4568;
	mul.f32 	%f4570, %f4568, %f4569;
	mul.f32 	%f4571, %f4561, %f4560;
	fma.rn.f32 	%f4572, %f4571, %f4570, %f4552;
	mul.f32 	%f4573, %f4562, %f4560;
	fma.rn.f32 	%f4574, %f4573, %f4570, %f4554;
	mul.f32 	%f4575, %f4563, %f4560;
	fma.rn.f32 	%f4576, %f4575, %f4570, %f4556;
	ld.shared.v4.f32 	{%f4577, %f4578, %f4579, %f4580}, [_ZZ20simulate_interactionP6float4S0_fiE6others+3648];
	sub.f32 	%f4581, %f4577, %f13;
	sub.f32 	%f4582, %f4578, %f14;
	sub.f32 	%f4583, %f4579, %f15;
	mul.f32 	%f4584, %f4582, %f4582;
	fma.rn.f32 	%f4585, %f4581, %f4581, %f4584;
	fma.rn.f32 	%f4586, %f4583, %f4583, %f4585;
	add.f32 	%f4587, %f4586, 0f24E69595;
	rsqrt.approx.f32 	%f4588, %f4587;
	mul.f32 	%f4589, %f4588, %f4588;
	mul.f32 	%f4590, %f4588, %f4589;
	mul.f32 	%f4591, %f4581, %f4580;
	fma.rn.f32 	%f4592, %f4591, %f4590, %f4572;
	mul.f32 	%f4593, %f4582, %f4580;
	fma.rn.f32 	%f4594, %f4593, %f4590, %f4574;
	mul.f32 	%f4595, %f4583, %f4580;
	fma.rn.f32 	%f4596, %f4595, %f4590, %f4576;
	ld.shared.v4.f32 	{%f4597, %f4598, %f4599, %f4600}, [_ZZ20simulate_interactionP6float4S0_fiE6others+3664];
	sub.f32 	%f4601, %f4597, %f13;
	sub.f32 	%f4602, %f4598, %f14;
	sub.f32 	%f4603, %f4599, %f15;
	mul.f32 	%f4604, %f4602, %f4602;
	fma.rn.f32 	%f4605, %f4601, %f4601, %f4604;
	fma.rn.f32 	%f4606, %f4603, %f4603, %f4605;
	add.f32 	%f4607, %f4606, 0f24E69595;
	rsqrt.approx.f32 	%f4608, %f4607;
	mul.f32 	%f4609, %f4608, %f4608;
	mul.f32 	%f4610, %f4608, %f4609;
	mul.f32 	%f4611, %f4601, %f4600;
	fma.rn.f32 	%f4612, %f4611, %f4610, %f4592;
	mul.f32 	%f4613, %f4602, %f4600;
	fma.rn.f32 	%f4614, %f4613, %f4610, %f4594;
	mul.f32 	%f4615, %f4603, %f4600;
	fma.rn.f32 	%f4616, %f4615, %f4610, %f4596;
	ld.shared.v4.f32 	{%f4617, %f4618, %f4619, %f4620}, [_ZZ20simulate_interactionP6float4S0_fiE6others+3680];
	sub.f32 	%f4621, %f4617, %f13;
	sub.f32 	%f4622, %f4618, %f14;
	sub.f32 	%f4623, %f4619, %f15;
	mul.f32 	%f4624, %f4622, %f4622;
	fma.rn.f32 	%f4625, %f4621, %f4621, %f4624;
	fma.rn.f32 	%f4626, %f4623, %f4623, %f4625;
	add.f32 	%f4627, %f4626, 0f24E69595;
	rsqrt.approx.f32 	%f4628, %f4627;
	mul.f32 	%f4629, %f4628, %f4628;
	mul.f32 	%f4630, %f4628, %f4629;
	mul.f32 	%f4631, %f4621, %f4620;
	fma.rn.f32 	%f4632, %f4631, %f4630, %f4612;
	mul.f32 	%f4633, %f4622, %f4620;
	fma.rn.f32 	%f4634, %f4633, %f4630, %f4614;
	mul.f32 	%f4635, %f4623, %f4620;
	fma.rn.f32 	%f4636, %f4635, %f4630, %f4616;
	ld.shared.v4.f32 	{%f4637, %f4638, %f4639, %f4640}, [_ZZ20simulate_interactionP6float4S0_fiE6others+3696];
	sub.f32 	%f4641, %f4637, %f13;
	sub.f32 	%f4642, %f4638, %f14;
	sub.f32 	%f4643, %f4639, %f15;
	mul.f32 	%f4644, %f4642, %f4642;
	fma.rn.f32 	%f4645, %f4641, %f4641, %f4644;
	fma.rn.f32 	%f4646, %f4643, %f4643, %f4645;
	add.f32 	%f4647, %f4646, 0f24E69595;
	rsqrt.approx.f32 	%f4648, %f4647;
	mul.f32 	%f4649, %f4648, %f4648;
	mul.f32 	%f4650, %f4648, %f4649;
	mul.f32 	%f4651, %f4641, %f4640;
	fma.rn.f32 	%f4652, %f4651, %f4650, %f4632;
	mul.f32 	%f4653, %f4642, %f4640;
	fma.rn.f32 	%f4654, %f4653, %f4650, %f4634;
	mul.f32 	%f4655, %f4643, %f4640;
	fma.rn.f32 	%f4656, %f4655, %f4650, %f4636;
	ld.shared.v4.f32 	{%f4657, %f4658, %f4659, %f4660}, [_ZZ20simulate_interactionP6float4S0_fiE6others+3712];
	sub.f32 	%f4661, %f4657, %f13;
	sub.f32 	%f4662, %f4658, %f14;
	sub.f32 	%f4663, %f4659, %f15;
	mul.f32 	%f4664, %f4662, %f4662;
	fma.rn.f32 	%f4665, %f4661, %f4661, %f4664;
	fma.rn.f32 	%f4666, %f4663, %f4663, %f4665;
	add.f32 	%f4667, %f4666, 0f24E69595;
	rsqrt.approx.f32 	%f4668, %f4667;
	mul.f32 	%f4669, %f4668, %f4668;
	mul.f32 	%f4670, %f4668, %f4669;
	mul.f32 	%f4671, %f4661, %f4660;
	fma.rn.f32 	%f4672, %f4671, %f4670, %f4652;
	mul.f32 	%f4673, %f4662, %f4660;
	fma.rn.f32 	%f4674, %f4673, %f4670, %f4654;
	mul.f32 	%f4675, %f4663, %f4660;
	fma.rn.f32 	%f4676, %f4675, %f4670, %f4656;
	ld.shared.v4.f32 	{%f4677, %f4678, %f4679, %f4680}, [_ZZ20simulate_interactionP6float4S0_fiE6others+3728];
	sub.f32 	%f4681, %f4677, %f13;
	sub.f32 	%f4682, %f4678, %f14;
	sub.f32 	%f4683, %f4679, %f15;
	mul.f32 	%f4684, %f4682, %f4682;
	fma.rn.f32 	%f4685, %f4681, %f4681, %f4684;
	fma.rn.f32 	%f4686, %f4683, %f4683, %f4685;
	add.f32 	%f4687, %f4686, 0f24E69595;
	rsqrt.approx.f32 	%f4688, %f4687;
	mul.f32 	%f4689, %f4688, %f4688;
	mul.f32 	%f4690, %f4688, %f4689;
	mul.f32 	%f4691, %f4681, %f4680;
	fma.rn.f32 	%f4692, %f4691, %f4690, %f4672;
	mul.f32 	%f4693, %f4682, %f4680;
	fma.rn.f32 	%f4694, %f4693, %f4690, %f4674;
	mul.f32 	%f4695, %f4683, %f4680;
	fma.rn.f32 	%f4696, %f4695, %f4690, %f4676;
	ld.shared.v4.f32 	{%f4697, %f4698, %f4699, %f4700}, [_ZZ20simulate_interactionP6float4S0_fiE6others+3744];
	sub.f32 	%f4701, %f4697, %f13;
	sub.f32 	%f4702, %f4698, %f14;
	sub.f32 	%f4703, %f4699, %f15;
	mul.f32 	%f4704, %f4702, %f4702;
	fma.rn.f32 	%f4705, %f4701, %f4701, %f4704;
	fma.rn.f32 	%f4706, %f4703, %f4703, %f4705;
	add.f32 	%f4707, %f4706, 0f24E69595;
	rsqrt.approx.f32 	%f4708, %f4707;
	mul.f32 	%f4709, %f4708, %f4708;
	mul.f32 	%f4710, %f4708, %f4709;
	mul.f32 	%f4711, %f4701, %f4700;
	fma.rn.f32 	%f4712, %f4711, %f4710, %f4692;
	mul.f32 	%f4713, %f4702, %f4700;
	fma.rn.f32 	%f4714, %f4713, %f4710, %f4694;
	mul.f32 	%f4715, %f4703, %f4700;
	fma.rn.f32 	%f4716, %f4715, %f4710, %f4696;
	ld.shared.v4.f32 	{%f4717, %f4718, %f4719, %f4720}, [_ZZ20simulate_interactionP6float4S0_fiE6others+3760];
	sub.f32 	%f4721, %f4717, %f13;
	sub.f32 	%f4722, %f4718, %f14;
	sub.f32 	%f4723, %f4719, %f15;
	mul.f32 	%f4724, %f4722, %f4722;
	fma.rn.f32 	%f4725, %f4721, %f4721, %f4724;
	fma.rn.f32 	%f4726, %f4723, %f4723, %f4725;
	add.f32 	%f4727, %f4726, 0f24E69595;
	rsqrt.approx.f32 	%f4728, %f4727;
	mul.f32 	%f4729, %f4728, %f4728;
	mul.f32 	%f4730, %f4728, %f4729;
	mul.f32 	%f4731, %f4721, %f4720;
	fma.rn.f32 	%f4732, %f4731, %f4730, %f4712;
	mul.f32 	%f4733, %f4722, %f4720;
	fma.rn.f32 	%f4734, %f4733, %f4730, %f4714;
	mul.f32 	%f4735, %f4723, %f4720;
	fma.rn.f32 	%f4736, %f4735, %f4730, %f4716;
	ld.shared.v4.f32 	{%f4737, %f4738, %f4739, %f4740}, [_ZZ20simulate_interactionP6float4S0_fiE6others+3776];
	sub.f32 	%f4741, %f4737, %f13;
	sub.f32 	%f4742, %f4738, %f14;
	sub.f32 	%f4743, %f4739, %f15;
	mul.f32 	%f4744, %f4742, %f4742;
	fma.rn.f32 	%f4745, %f4741, %f4741, %f4744;
	fma.rn.f32 	%f4746, %f4743, %f4743, %f4745;
	add.f32 	%f4747, %f4746, 0f24E69595;
	rsqrt.approx.f32 	%f4748, %f4747;
	mul.f32 	%f4749, %f4748, %f4748;
	mul.f32 	%f4750, %f4748, %f4749;
	mul.f32 	%f4751, %f4741, %f4740;
	fma.rn.f32 	%f4752, %f4751, %f4750, %f4732;
	mul.f32 	%f4753, %f4742, %f4740;
	fma.rn.f32 	%f4754, %f4753, %f4750, %f4734;
	mul.f32 	%f4755, %f4743, %f4740;
	fma.rn.f32 	%f4756, %f4755, %f4750, %f4736;
	ld.shared.v4.f32 	{%f4757, %f4758, %f4759, %f4760}, [_ZZ20simulate_interactionP6float4S0_fiE6others+3792];
	sub.f32 	%f4761, %f4757, %f13;
	sub.f32 	%f4762, %f4758, %f14;
	sub.f32 	%f4763, %f4759, %f15;
	mul.f32 	%f4764, %f4762, %f4762;
	fma.rn.f32 	%f4765, %f4761, %f4761, %f4764;
	fma.rn.f32 	%f4766, %f4763, %f4763, %f4765;
	add.f32 	%f4767, %f4766, 0f24E69595;
	rsqrt.approx.f32 	%f4768, %f4767;
	mul.f32 	%f4769, %f4768, %f4768;
	mul.f32 	%f4770, %f4768, %f4769;
	mul.f32 	%f4771, %f4761, %f4760;
	fma.rn.f32 	%f4772, %f4771, %f4770, %f4752;
	mul.f32 	%f4773, %f4762, %f4760;
	fma.rn.f32 	%f4774, %f4773, %f4770, %f4754;
	mul.f32 	%f4775, %f4763, %f4760;
	fma.rn.f32 	%f4776, %f4775, %f4770, %f4756;
	ld.shared.v4.f32 	{%f4777, %f4778, %f4779, %f4780}, [_ZZ20simulate_interactionP6float4S0_fiE6others+3808];
	sub.f32 	%f4781, %f4777, %f13;
	sub.f32 	%f4782, %f4778, %f14;
	sub.f32 	%f4783, %f4779, %f15;
	mul.f32 	%f4784, %f4782, %f4782;
	fma.rn.f32 	%f4785, %f4781, %f4781, %f4784;
	fma.rn.f32 	%f4786, %f4783, %f4783, %f4785;
	add.f32 	%f4787, %f4786, 0f24E69595;
	rsqrt.approx.f32 	%f4788, %f4787;
	mul.f32 	%f4789, %f4788, %f4788;
	mul.f32 	%f4790, %f4788, %f4789;
	mul.f32 	%f4791, %f4781, %f4780;
	fma.rn.f32 	%f4792, %f4791, %f4790, %f4772;
	mul.f32 	%f4793, %f4782, %f4780;
	fma.rn.f32 	%f4794, %f4793, %f4790, %f4774;
	mul.f32 	%f4795, %f4783, %f4780;
	fma.rn.f32 	%f4796, %f4795, %f4790, %f4776;
	ld.shared.v4.f32 	{%f4797, %f4798, %f4799, %f4800}, [_ZZ20simulate_interactionP6float4S0_fiE6others+3824];
	sub.f32 	%f4801, %f4797, %f13;
	sub.f32 	%f4802, %f4798, %f14;
	sub.f32 	%f4803, %f4799, %f15;
	mul.f32 	%f4804, %f4802, %f4802;
	fma.rn.f32 	%f4805, %f4801, %f4801, %f4804;
	fma.rn.f32 	%f4806, %f4803, %f4803, %f4805;
	add.f32 	%f4807, %f4806, 0f24E69595;
	rsqrt.approx.f32 	%f4808, %f4807;
	mul.f32 	%f4809, %f4808, %f4808;
	mul.f32 	%f4810, %f4808, %f4809;
	mul.f32 	%f4811, %f4801, %f4800;
	fma.rn.f32 	%f4812, %f4811, %f4810, %f4792;
	mul.f32 	%f4813, %f4802, %f4800;
	fma.rn.f32 	%f4814, %f4813, %f4810, %f4794;
	mul.f32 	%f4815, %f4803, %f4800;
	fma.rn.f32 	%f4816, %f4815, %f4810, %f4796;
	ld.shared.v4.f32 	{%f4817, %f4818, %f4819, %f4820}, [_ZZ20simulate_interactionP6float4S0_fiE6others+3840];
	sub.f32 	%f4821, %f4817, %f13;
	sub.f32 	%f4822, %f4818, %f14;
	sub.f32 	%f4823, %f4819, %f15;
	mul.f32 	%f4824, %f4822, %f4822;
	fma.rn.f32 	%f4825, %f4821, %f4821, %f4824;
	fma.rn.f32 	%f4826, %f4823, %f4823, %f4825;
	add.f32 	%f4827, %f4826, 0f24E69595;
	rsqrt.approx.f32 	%f4828, %f4827;
	mul.f32 	%f4829, %f4828, %f4828;
	mul.f32 	%f4830, %f4828, %f4829;
	mul.f32 	%f4831, %f4821, %f4820;
	fma.rn.f32 	%f4832, %f4831, %f4830, %f4812;
	mul.f32 	%f4833, %f4822, %f4820;
	fma.rn.f32 	%f4834, %f4833, %f4830, %f4814;
	mul.f32 	%f4835, %f4823, %f4820;
	fma.rn.f32 	%f4836, %f4835, %f4830, %f4816;
	ld.shared.v4.f32 	{%f4837, %f4838, %f4839, %f4840}, [_ZZ20simulate_interactionP6float4S0_fiE6others+3856];
	sub.f32 	%f4841, %f4837, %f13;
	sub.f32 	%f4842, %f4838, %f14;
	sub.f32 	%f4843, %f4839, %f15;
	mul.f32 	%f4844, %f4842, %f4842;
	fma.rn.f32 	%f4845, %f4841, %f4841, %f4844;
	fma.rn.f32 	%f4846, %f4843, %f4843, %f4845;
	add.f32 	%f4847, %f4846, 0f24E69595;
	rsqrt.approx.f32 	%f4848, %f4847;
	mul.f32 	%f4849, %f4848, %f4848;
	mul.f32 	%f4850, %f4848, %f4849;
	mul.f32 	%f4851, %f4841, %f4840;
	fma.rn.f32 	%f4852, %f4851, %f4850, %f4832;
	mul.f32 	%f4853, %f4842, %f4840;
	fma.rn.f32 	%f4854, %f4853, %f4850, %f4834;
	mul.f32 	%f4855, %f4843, %f4840;
	fma.rn.f32 	%f4856, %f4855, %f4850, %f4836;
	ld.shared.v4.f32 	{%f4857, %f4858, %f4859, %f4860}, [_ZZ20simulate_interactionP6float4S0_fiE6others+3872];
	sub.f32 	%f4861, %f4857, %f13;
	sub.f32 	%f4862, %f4858, %f14;
	sub.f32 	%f4863, %f4859, %f15;
	mul.f32 	%f4864, %f4862, %f4862;
	fma.rn.f32 	%f4865, %f4861, %f4861, %f4864;
	fma.rn.f32 	%f4866, %f4863, %f4863, %f4865;
	add.f32 	%f4867, %f4866, 0f24E69595;
	rsqrt.approx.f32 	%f4868, %f4867;
	mul.f32 	%f4869, %f4868, %f4868;
	mul.f32 	%f4870, %f4868, %f4869;
	mul.f32 	%f4871, %f4861, %f4860;
	fma.rn.f32 	%f4872, %f4871, %f4870, %f4852;
	mul.f32 	%f4873, %f4862, %f4860;
	fma.rn.f32 	%f4874, %f4873, %f4870, %f4854;
	mul.f32 	%f4875, %f4863, %f4860;
	fma.rn.f32 	%f4876, %f4875, %f4870, %f4856;
	ld.shared.v4.f32 	{%f4877, %f4878, %f4879, %f4880}, [_ZZ20simulate_interactionP6float4S0_fiE6others+3888];
	sub.f32 	%f4881, %f4877, %f13;
	sub.f32 	%f4882, %f4878, %f14;
	sub.f32 	%f4883, %f4879, %f15;
	mul.f32 	%f4884, %f4882, %f4882;
	fma.rn.f32 	%f4885, %f4881, %f4881, %f4884;
	fma.rn.f32 	%f4886, %f4883, %f4883, %f4885;
	add.f32 	%f4887, %f4886, 0f24E69595;
	rsqrt.approx.f32 	%f4888, %f4887;
	mul.f32 	%f4889, %f4888, %f4888;
	mul.f32 	%f4890, %f4888, %f4889;
	mul.f32 	%f4891, %f4881, %f4880;
	fma.rn.f32 	%f4892, %f4891, %f4890, %f4872;
	mul.f32 	%f4893, %f4882, %f4880;
	fma.rn.f32 	%f4894, %f4893, %f4890, %f4874;
	mul.f32 	%f4895, %f4883, %f4880;
	fma.rn.f32 	%f4896, %f4895, %f4890, %f4876;
	ld.shared.v4.f32 	{%f4897, %f4898, %f4899, %f4900}, [_ZZ20simulate_interactionP6float4S0_fiE6others+3904];
	sub.f32 	%f4901, %f4897, %f13;
	sub.f32 	%f4902, %f4898, %f14;
	sub.f32 	%f4903, %f4899, %f15;
	mul.f32 	%f4904, %f4902, %f4902;
	fma.rn.f32 	%f4905, %f4901, %f4901, %f4904;
	fma.rn.f32 	%f4906, %f4903, %f4903, %f4905;
	add.f32 	%f4907, %f4906, 0f24E69595;
	rsqrt.approx.f32 	%f4908, %f4907;
	mul.f32 	%f4909, %f4908, %f4908;
	mul.f32 	%f4910, %f4908, %f4909;
	mul.f32 	%f4911, %f4901, %f4900;
	fma.rn.f32 	%f4912, %f4911, %f4910, %f4892;
	mul.f32 	%f4913, %f4902, %f4900;
	fma.rn.f32 	%f4914, %f4913, %f4910, %f4894;
	mul.f32 	%f4915, %f4903, %f4900;
	fma.rn.f32 	%f4916, %f4915, %f4910, %f4896;
	ld.shared.v4.f32 	{%f4917, %f4918, %f4919, %f4920}, [_ZZ20simulate_interactionP6float4S0_fiE6others+3920];
	sub.f32 	%f4921, %f4917, %f13;
	sub.f32 	%f4922, %f4918, %f14;
	sub.f32 	%f4923, %f4919, %f15;
	mul.f32 	%f4924, %f4922, %f4922;
	fma.rn.f32 	%f4925, %f4921, %f4921, %f4924;
	fma.rn.f32 	%f4926, %f4923, %f4923, %f4925;
	add.f32 	%f4927, %f4926, 0f24E69595;
	rsqrt.approx.f32 	%f4928, %f4927;
	mul.f32 	%f4929, %f4928, %f4928;
	mul.f32 	%f4930, %f4928, %f4929;
	mul.f32 	%f4931, %f4921, %f4920;
	fma.rn.f32 	%f4932, %f4931, %f4930, %f4912;
	mul.f32 	%f4933, %f4922, %f4920;
	fma.rn.f32 	%f4934, %f4933, %f4930, %f4914;
	mul.f32 	%f4935, %f4923, %f4920;
	fma.rn.f32 	%f4936, %f4935, %f4930, %f4916;
	ld.shared.v4.f32 	{%f4937, %f4938, %f4939, %f4940}, [_ZZ20simulate_interactionP6float4S0_fiE6others+3936];
	sub.f32 	%f4941, %f4937, %f13;
	sub.f32 	%f4942, %f4938, %f14;
	sub.f32 	%f4943, %f4939, %f15;
	mul.f32 	%f4944, %f4942, %f4942;
	fma.rn.f32 	%f4945, %f4941, %f4941, %f4944;
	fma.rn.f32 	%f4946, %f4943, %f4943, %f4945;
	add.f32 	%f4947, %f4946, 0f24E69595;
	rsqrt.approx.f32 	%f4948, %f4947;
	mul.f32 	%f4949, %f4948, %f4948;
	mul.f32 	%f4950, %f4948, %f4949;
	mul.f32 	%f4951, %f4941, %f4940;
	fma.rn.f32 	%f4952, %f4951, %f4950, %f4932;
	mul.f32 	%f4953, %f4942, %f4940;
	fma.rn.f32 	%f4954, %f4953, %f4950, %f4934;
	mul.f32 	%f4955, %f4943, %f4940;
	fma.rn.f32 	%f4956, %f4955, %f4950, %f4936;
	ld.shared.v4.f32 	{%f4957, %f4958, %f4959, %f4960}, [_ZZ20simulate_interactionP6float4S0_fiE6others+3952];
	sub.f32 	%f4961, %f4957, %f13;
	sub.f32 	%f4962, %f4958, %f14;
	sub.f32 	%f4963, %f4959, %f15;
	mul.f32 	%f4964, %f4962, %f4962;
	fma.rn.f32 	%f4965, %f4961, %f4961, %f4964;
	fma.rn.f32 	%f4966, %f4963, %f4963, %f4965;
	add.f32 	%f4967, %f4966, 0f24E69595;
	rsqrt.approx.f32 	%f4968, %f4967;
	mul.f32 	%f4969, %f4968, %f4968;
	mul.f32 	%f4970, %f4968, %f4969;
	mul.f32 	%f4971, %f4961, %f4960;
	fma.rn.f32 	%f4972, %f4971, %f4970, %f4952;
	mul.f32 	%f4973, %f4962, %f4960;
	fma.rn.f32 	%f4974, %f4973, %f4970, %f4954;
	mul.f32 	%f4975, %f4963, %f4960;
	fma.rn.f32 	%f4976, %f4975, %f4970, %f4956;
	ld.shared.v4.f32 	{%f4977, %f4978, %f4979, %f4980}, [_ZZ20simulate_interactionP6float4S0_fiE6others+3968];
	sub.f32 	%f4981, %f4977, %f13;
	sub.f32 	%f4982, %f4978, %f14;
	sub.f32 	%f4983, %f4979, %f15;
	mul.f32 	%f4984, %f4982, %f4982;
	fma.rn.f32 	%f4985, %f4981, %f4981, %f4984;
	fma.rn.f32 	%f4986, %f4983, %f4983, %f4985;
	add.f32 	%f4987, %f4986, 0f24E69595;
	rsqrt.approx.f32 	%f4988, %f4987;
	mul.f32 	%f4989, %f4988, %f4988;
	mul.f32 	%f4990, %f4988, %f4989;
	mul.f32 	%f4991, %f4981, %f4980;
	fma.rn.f32 	%f4992, %f4991, %f4990, %f4972;
	mul.f32 	%f4993, %f4982, %f4980;
	fma.rn.f32 	%f4994, %f4993, %f4990, %f4974;
	mul.f32 	%f4995, %f4983, %f4980;
	fma.rn.f32 	%f4996, %f4995, %f4990, %f4976;
	ld.shared.v4.f32 	{%f4997, %f4998, %f4999, %f5000}, [_ZZ20simulate_interactionP6float4S0_fiE6others+3984];
	sub.f32 	%f5001, %f4997, %f13;
	sub.f32 	%f5002, %f4998, %f14;
	sub.f32 	%f5003, %f4999, %f15;
	mul.f32 	%f5004, %f5002, %f5002;
	fma.rn.f32 	%f5005, %f5001, %f5001, %f5004;
	fma.rn.f32 	%f5006, %f5003, %f5003, %f5005;
	add.f32 	%f5007, %f5006, 0f24E69595;
	rsqrt.approx.f32 	%f5008, %f5007;
	mul.f32 	%f5009, %f5008, %f5008;
	mul.f32 	%f5010, %f5008, %f5009;
	mul.f32 	%f5011, %f5001, %f5000;
	fma.rn.f32 	%f5012, %f5011, %f5010, %f4992;
	mul.f32 	%f5013, %f5002, %f5000;
	fma.rn.f32 	%f5014, %f5013, %f5010, %f4994;
	mul.f32 	%f5015, %f5003, %f5000;
	fma.rn.f32 	%f5016, %f5015, %f5010, %f4996;
	ld.shared.v4.f32 	{%f5017, %f5018, %f5019, %f5020}, [_ZZ20simulate_interactionP6float4S0_fiE6others+4000];
	sub.f32 	%f5021, %f5017, %f13;
	sub.f32 	%f5022, %f5018, %f14;
	sub.f32 	%f5023, %f5019, %f15;
	mul.f32 	%f5024, %f5022, %f5022;
	fma.rn.f32 	%f5025, %f5021, %f5021, %f5024;
	fma.rn.f32 	%f5026, %f5023, %f5023, %f5025;
	add.f32 	%f5027, %f5026, 0f24E69595;
	rsqrt.approx.f32 	%f5028, %f5027;
	mul.f32 	%f5029, %f5028, %f5028;
	mul.f32 	%f5030, %f5028, %f5029;
	mul.f32 	%f5031, %f5021, %f5020;
	fma.rn.f32 	%f5032, %f5031, %f5030, %f5012;
	mul.f32 	%f5033, %f5022, %f5020;
	fma.rn.f32 	%f5034, %f5033, %f5030, %f5014;
	mul.f32 	%f5035, %f5023, %f5020;
	fma.rn.f32 	%f5036, %f5035, %f5030, %f5016;
	ld.shared.v4.f32 	{%f5037, %f5038, %f5039, %f5040}, [_ZZ20simulate_interactionP6float4S0_fiE6others+4016];
	sub.f32 	%f5041, %f5037, %f13;
	sub.f32 	%f5042, %f5038, %f14;
	sub.f32 	%f5043, %f5039, %f15;
	mul.f32 	%f5044, %f5042, %f5042;
	fma.rn.f32 	%f5045, %f5041, %f5041, %f5044;
	fma.rn.f32 	%f5046, %f5043, %f5043, %f5045;
	add.f32 	%f5047, %f5046, 0f24E69595;
	rsqrt.approx.f32 	%f5048, %f5047;
	mul.f32 	%f5049, %f5048, %f5048;
	mul.f32 	%f5050, %f5048, %f5049;
	mul.f32 	%f5051, %f5041, %f5040;
	fma.rn.f32 	%f5052, %f5051, %f5050, %f5032;
	mul.f32 	%f5053, %f5042, %f5040;
	fma.rn.f32 	%f5054, %f5053, %f5050, %f5034;
	mul.f32 	%f5055, %f5043, %f5040;
	fma.rn.f32 	%f5056, %f5055, %f5050, %f5036;
	ld.shared.v4.f32 	{%f5057, %f5058, %f5059, %f5060}, [_ZZ20simulate_interactionP6float4S0_fiE6others+4032];
	sub.f32 	%f5061, %f5057, %f13;
	sub.f32 	%f5062, %f5058, %f14;
	sub.f32 	%f5063, %f5059, %f15;
	mul.f32 	%f5064, %f5062, %f5062;
	fma.rn.f32 	%f5065, %f5061, %f5061, %f5064;
	fma.rn.f32 	%f5066, %f5063, %f5063, %f5065;
	add.f32 	%f5067, %f5066, 0f24E69595;
	rsqrt.approx.f32 	%f5068, %f5067;
	mul.f32 	%f5069, %f5068, %f5068;
	mul.f32 	%f5070, %f5068, %f5069;
	mul.f32 	%f5071, %f5061, %f5060;
	fma.rn.f32 	%f5072, %f5071, %f5070, %f5052;
	mul.f32 	%f5073, %f5062, %f5060;
	fma.rn.f32 	%f5074, %f5073, %f5070, %f5054;
	mul.f32 	%f5075, %f5063, %f5060;
	fma.rn.f32 	%f5076, %f5075, %f5070, %f5056;
	ld.shared.v4.f32 	{%f5077, %f5078, %f5079, %f5080}, [_ZZ20simulate_interactionP6float4S0_fiE6others+4048];
	sub.f32 	%f5081, %f5077, %f13;
	sub.f32 	%f5082, %f5078, %f14;
	sub.f32 	%f5083, %f5079, %f15;
	mul.f32 	%f5084, %f5082, %f5082;
	fma.rn.f32 	%f5085, %f5081, %f5081, %f5084;
	fma.rn.f32 	%f5086, %f5083, %f5083, %f5085;
	add.f32 	%f5087, %f5086, 0f24E69595;
	rsqrt.approx.f32 	%f5088, %f5087;
	mul.f32 	%f5089, %f5088, %f5088;
	mul.f32 	%f5090, %f5088, %f5089;
	mul.f32 	%f5091, %f5081, %f5080;
	fma.rn.f32 	%f5092, %f5091, %f5090, %f5072;
	mul.f32 	%f5093, %f5082, %f5080;
	fma.rn.f32 	%f5094, %f5093, %f5090, %f5074;
	mul.f32 	%f5095, %f5083, %f5080;
	fma.rn.f32 	%f5096, %f5095, %f5090, %f5076;
	ld.shared.v4.f32 	{%f5097, %f5098, %f5099, %f5100}, [_ZZ20simulate_interactionP6float4S0_fiE6others+4064];
	sub.f32 	%f5101, %f5097, %f13;
	sub.f32 	%f5102, %f5098, %f14;
	sub.f32 	%f5103, %f5099, %f15;
	mul.f32 	%f5104, %f5102, %f5102;
	fma.rn.f32 	%f5105, %f5101, %f5101, %f5104;
	fma.rn.f32 	%f5106, %f5103, %f5103, %f5105;
	add.f32 	%f5107, %f5106, 0f24E69595;
	rsqrt.approx.f32 	%f5108, %f5107;
	mul.f32 	%f5109, %f5108, %f5108;
	mul.f32 	%f5110, %f5108, %f5109;
	mul.f32 	%f5111, %f5101, %f5100;
	fma.rn.f32 	%f5112, %f5111, %f5110, %f5092;
	mul.f32 	%f5113, %f5102, %f5100;
	fma.rn.f32 	%f5114, %f5113, %f5110, %f5094;
	mul.f32 	%f5115, %f5103, %f5100;
	fma.rn.f32 	%f5116, %f5115, %f5110, %f5096;
	ld.shared.v4.f32 	{%f5117, %f5118, %f5119, %f5120}, [_ZZ20simulate_interactionP6float4S0_fiE6others+4080];
	sub.f32 	%f5121, %f5117, %f13;
	sub.f32 	%f5122, %f5118, %f14;
	sub.f32 	%f5123, %f5119, %f15;
	mul.f32 	%f5124, %f5122, %f5122;
	fma.rn.f32 	%f5125, %f5121, %f5121, %f5124;
	fma.rn.f32 	%f5126, %f5123, %f5123, %f5125;
	add.f32 	%f5127, %f5126, 0f24E69595;
	rsqrt.approx.f32 	%f5128, %f5127;
	mul.f32 	%f5129, %f5128, %f5128;
	mul.f32 	%f5130, %f5128, %f5129;
	mul.f32 	%f5131, %f5121, %f5120;
	fma.rn.f32 	%f5132, %f5131, %f5130, %f5112;
	mul.f32 	%f5133, %f5122, %f5120;
	fma.rn.f32 	%f5134, %f5133, %f5130, %f5114;
	mul.f32 	%f5135, %f5123, %f5120;
	fma.rn.f32 	%f5136, %f5135, %f5130, %f5116;
	ld.shared.v4.f32 	{%f5137, %f5138, %f5139, %f5140}, [_ZZ20simulate_interactionP6float4S0_fiE6others+4096];
	sub.f32 	%f5141, %f5137, %f13;
	sub.f32 	%f5142, %f5138, %f14;
	sub.f32 	%f5143, %f5139, %f15;
	mul.f32 	%f5144, %f5142, %f5142;
	fma.rn.f32 	%f5145, %f5141, %f5141, %f5144;
	fma.rn.f32 	%f5146, %f5143, %f5143, %f5145;
	add.f32 	%f5147, %f5146, 0f24E69595;
	rsqrt.approx.f32 	%f5148, %f5147;
	mul.f32 	%f5149, %f5148, %f5148;
	mul.f32 	%f5150, %f5148, %f5149;
	mul.f32 	%f5151, %f5141, %f5140;
	fma.rn.f32 	%f5152, %f5151, %f5150, %f5132;
	mul.f32 	%f5153, %f5142, %f5140;
	fma.rn.f32 	%f5154, %f5153, %f5150, %f5134;
	mul.f32 	%f5155, %f5143, %f5140;
	fma.rn.f32 	%f5156, %f5155, %f5150, %f5136;
	ld.shared.v4.f32 	{%f5157, %f5158, %f5159, %f5160}, [_ZZ20simulate_interactionP6float4S0_fiE6others+4112];
	sub.f32 	%f5161, %f5157, %f13;
	sub.f32 	%f5162, %f5158, %f14;
	sub.f32 	%f5163, %f5159, %f15;
	mul.f32 	%f5164, %f5162, %f5162;
	fma.rn.f32 	%f5165, %f5161, %f5161, %f5164;
	fma.rn.f32 	%f5166, %f5163, %f5163, %f5165;
	add.f32 	%f5167, %f5166, 0f24E69595;
	rsqrt.approx.f32 	%f5168, %f5167;
	mul.f32 	%f5169, %f5168, %f5168;
	mul.f32 	%f5170, %f5168, %f5169;
	mul.f32 	%f5171, %f5161, %f5160;
	fma.rn.f32 	%f5172, %f5171, %f5170, %f5152;
	mul.f32 	%f5173, %f5162, %f5160;
	fma.rn.f32 	%f5174, %f5173, %f5170, %f5154;
	mul.f32 	%f5175, %f5163, %f5160;
	fma.rn.f32 	%f5176, %f5175, %f5170, %f5156;
	ld.shared.v4.f32 	{%f5177, %f5178, %f5179, %f5180}, [_ZZ20simulate_interactionP6float4S0_fiE6others+4128];
	sub.f32 	%f5181, %f5177, %f13;
	sub.f32 	%f5182, %f5178, %f14;
	sub.f32 	%f5183, %f5179, %f15;
	mul.f32 	%f5184, %f5182, %f5182;
	fma.rn.f32 	%f5185, %f5181, %f5181, %f5184;
	fma.rn.f32 	%f5186, %f5183, %f5183, %f5185;
	add.f32 	%f5187, %f5186, 0f24E69595;
	rsqrt.approx.f32 	%f5188, %f5187;
	mul.f32 	%f5189, %f5188, %f5188;
	mul.f32 	%f5190, %f5188, %f5189;
	mul.f32 	%f5191, %f5181, %f5180;
	fma.rn.f32 	%f5192, %f5191, %f5190, %f5172;
	mul.f32 	%f5193, %f5182, %f5180;
	fma.rn.f32 	%f5194, %f5193, %f5190, %f5174;
	mul.f32 	%f5195, %f5183, %f5180;
	fma.rn.f32 	%f5196, %f5195, %f5190, %f5176;
	ld.shared.v4.f32 	{%f5197, %f5198, %f5199, %f5200}, [_ZZ20simulate_interactionP6float4S0_fiE6others+4144];
	sub.f32 	%f5201, %f5197, %f13;
	sub.f32 	%f5202, %f5198, %f14;
	sub.f32 	%f5203, %f5199, %f15;
	mul.f32 	%f5204, %f5202, %f5202;
	fma.rn.f32 	%f5205, %f5201, %f5201, %f5204;
	fma.rn.f32 	%f5206, %f5203, %f5203, %f5205;
	add.f32 	%f5207, %f5206, 0f24E69595;
	rsqrt.approx.f32 	%f5208, %f5207;
	mul.f32 	%f5209, %f5208, %f5208;
	mul.f32 	%f5210, %f5208, %f5209;
	mul.f32 	%f5211, %f5201, %f5200;
	fma.rn.f32 	%f5212, %f5211, %f5210, %f5192;
	mul.f32 	%f5213, %f5202, %f5200;
	fma.rn.f32 	%f5214, %f5213, %f5210, %f5194;
	mul.f32 	%f5215, %f5203, %f5200;
	fma.rn.f32 	%f5216, %f5215, %f5210, %f5196;
	ld.shared.v4.f32 	{%f5217, %f5218, %f5219, %f5220}, [_ZZ20simulate_interactionP6float4S0_fiE6others+4160];
	sub.f32 	%f5221, %f5217, %f13;
	sub.f32 	%f5222, %f5218, %f14;
	sub.f32 	%f5223, %f5219, %f15;
	mul.f32 	%f5224, %f5222, %f5222;
	fma.rn.f32 	%f5225, %f5221, %f5221, %f5224;
	fma.rn.f32 	%f5226, %f5223, %f5223, %f5225;
	add.f32 	%f5227, %f5226, 0f24E69595;
	rsqrt.approx.f32 	%f5228, %f5227;
	mul.f32 	%f5229, %f5228, %f5228;
	mul.f32 	%f5230, %f5228, %f5229;
	mul.f32 	%f5231, %f5221, %f5220;
	fma.rn.f32 	%f5232, %f5231, %f5230, %f5212;
	mul.f32 	%f5233, %f5222, %f5220;
	fma.rn.f32 	%f5234, %f5233, %f5230, %f5214;
	mul.f32 	%f5235, %f5223, %f5220;
	fma.rn.f32 	%f5236, %f5235, %f5230, %f5216;
	ld.shared.v4.f32 	{%f5237, %f5238, %f5239, %f5240}, [_ZZ20simulate_interactionP6float4S0_fiE6others+4176];
	sub.f32 	%f5241, %f5237, %f13;
	sub.f32 	%f5242, %f5238, %f14;
	sub.f32 	%f5243, %f5239, %f15;
	mul.f32 	%f5244, %f5242, %f5242;
	fma.rn.f32 	%f5245, %f5241, %f5241, %f5244;
	fma.rn.f32 	%f5246, %f5243, %f5243, %f5245;
	add.f32 	%f5247, %f5246, 0f24E69595;
	rsqrt.approx.f32 	%f5248, %f5247;
	mul.f32 	%f5249, %f5248, %f5248;
	mul.f32 	%f5250, %f5248, %f5249;
	mul.f32 	%f5251, %f5241, %f5240;
	fma.rn.f32 	%f5252, %f5251, %f5250, %f5232;
	mul.f32 	%f5253, %f5242, %f5240;
	fma.rn.f32 	%f5254, %f5253, %f5250, %f5234;
	mul.f32 	%f5255, %f5243, %f5240;
	fma.rn.f32 	%f5256, %f5255, %f5250, %f5236;
	ld.shared.v4.f32 	{%f5257, %f5258, %f5259, %f5260}, [_ZZ20simulate_interactionP6float4S0_fiE6others+4192];
	sub.f32 	%f5261, %f5257, %f13;
	sub.f32 	%f5262, %f5258, %f14;
	sub.f32 	%f5263, %f5259, %f15;
	mul.f32 	%f5264, %f5262, %f5262;
	fma.rn.f32 	%f5265, %f5261, %f5261, %f5264;
	fma.rn.f32 	%f5266, %f5263, %f5263, %f5265;
	add.f32 	%f5267, %f5266, 0f24E69595;
	rsqrt.approx.f32 	%f5268, %f5267;
	mul.f32 	%f5269, %f5268, %f5268;
	mul.f32 	%f5270, %f5268, %f5269;
	mul.f32 	%f5271, %f5261, %f5260;
	fma.rn.f32 	%f5272, %f5271, %f5270, %f5252;
	mul.f32 	%f5273, %f5262, %f5260;
	fma.rn.f32 	%f5274, %f5273, %f5270, %f5254;
	mul.f32 	%f5275, %f5263, %f5260;
	fma.rn.f32 	%f5276, %f5275, %f5270, %f5256;
	ld.shared.v4.f32 	{%f5277, %f5278, %f5279, %f5280}, [_ZZ20simulate_interactionP6float4S0_fiE6others+4208];
	sub.f32 	%f5281, %f5277, %f13;
	sub.f32 	%f5282, %f5278, %f14;
	sub.f32 	%f5283, %f5279, %f15;
	mul.f32 	%f5284, %f5282, %f5282;
	fma.rn.f32 	%f5285, %f5281, %f5281, %f5284;
	fma.rn.f32 	%f5286, %f5283, %f5283, %f5285;
	add.f32 	%f5287, %f5286, 0f24E69595;
	rsqrt.approx.f32 	%f5288, %f5287;
	mul.f32 	%f5289, %f5288, %f5288;
	mul.f32 	%f5290, %f5288, %f5289;
	mul.f32 	%f5291, %f5281, %f5280;
	fma.rn.f32 	%f5292, %f5291, %f5290, %f5272;
	mul.f32 	%f5293, %f5282, %f5280;
	fma.rn.f32 	%f5294, %f5293, %f5290, %f5274;
	mul.f32 	%f5295, %f5283, %f5280;
	fma.rn.f32 	%f5296, %f5295, %f5290, %f5276;
	ld.shared.v4.f32 	{%f5297, %f5298, %f5299, %f5300}, [_ZZ20simulate_interactionP6float4S0_fiE6others+4224];
	sub.f32 	%f5301, %f5297, %f13;
	sub.f32 	%f5302, %f5298, %f14;
	sub.f32 	%f5303, %f5299, %f15;
	mul.f32 	%f5304, %f5302, %f5302;
	fma.rn.f32 	%f5305, %f5301, %f5301, %f5304;
	fma.rn.f32 	%f5306, %f5303, %f5303, %f5305;
	add.f32 	%f5307, %f5306, 0f24E69595;
	rsqrt.approx.f32 	%f5308, %f5307;
	mul.f32 	%f5309, %f5308, %f5308;
	mul.f32 	%f5310, %f5308, %f5309;
	mul.f32 	%f5311, %f5301, %f5300;
	fma.rn.f32 	%f5312, %f5311, %f5310, %f5292;
	mul.f32 	%f5313, %f5302, %f5300;
	fma.rn.f32 	%f5314, %f5313, %f5310, %f5294;
	mul.f32 	%f5315, %f5303, %f5300;
	fma.rn.f32 	%f5316, %f5315, %f5310, %f5296;
	ld.shared.v4.f32 	{%f5317, %f5318, %f5319, %f5320}, [_ZZ20simulate_interactionP6float4S0_fiE6others+4240];
	sub.f32 	%f5321, %f5317, %f13;
	sub.f32 	%f5322, %f5318, %f14;
	sub.f32 	%f5323, %f5319, %f15;
	mul.f32 	%f5324, %f5322, %f5322;
	fma.rn.f32 	%f5325, %f5321, %f5321, %f5324;
	fma.rn.f32 	%f5326, %f5323, %f5323, %f5325;
	add.f32 	%f5327, %f5326, 0f24E69595;
	rsqrt.approx.f32 	%f5328, %f5327;
	mul.f32 	%f5329, %f5328, %f5328;
	mul.f32 	%f5330, %f5328, %f5329;
	mul.f32 	%f5331, %f5321, %f5320;
	fma.rn.f32 	%f5332, %f5331, %f5330, %f5312;
	mul.f32 	%f5333, %f5322, %f5320;
	fma.rn.f32 	%f5334, %f5333, %f5330, %f5314;
	mul.f32 	%f5335, %f5323, %f5320;
	fma.rn.f32 	%f5336, %f5335, %f5330, %f5316;
	ld.shared.v4.f32 	{%f5337, %f5338, %f5339, %f5340}, [_ZZ20simulate_interactionP6float4S0_fiE6others+4256];
	sub.f32 	%f5341, %f5337, %f13;
	sub.f32 	%f5342, %f5338, %f14;
	sub.f32 	%f5343, %f5339, %f15;
	mul.f32 	%f5344, %f5342, %f5342;
	fma.rn.f32 	%f5345, %f5341, %f5341, %f5344;
	fma.rn.f32 	%f5346, %f5343, %f5343, %f5345;
	add.f32 	%f5347, %f5346, 0f24E69595;
	rsqrt.approx.f32 	%f5348, %f5347;
	mul.f32 	%f5349, %f5348, %f5348;
	mul.f32 	%f5350, %f5348, %f5349;
	mul.f32 	%f5351, %f5341, %f5340;
	fma.rn.f32 	%f5352, %f5351, %f5350, %f5332;
	mul.f32 	%f5353, %f5342, %f5340;
	fma.rn.f32 	%f5354, %f5353, %f5350, %f5334;
	mul.f32 	%f5355, %f5343, %f5340;
	fma.rn.f32 	%f5356, %f5355, %f5350, %f5336;
	ld.shared.v4.f32 	{%f5357, %f5358, %f5359, %f5360}, [_ZZ20simulate_interactionP6float4S0_fiE6others+4272];
	sub.f32 	%f5361, %f5357, %f13;
	sub.f32 	%f5362, %f5358, %f14;
	sub.f32 	%f5363, %f5359, %f15;
	mul.f32 	%f5364, %f5362, %f5362;
	fma.rn.f32 	%f5365, %f5361, %f5361, %f5364;
	fma.rn.f32 	%f5366, %f5363, %f5363, %f5365;
	add.f32 	%f5367, %f5366, 0f24E69595;
	rsqrt.approx.f32 	%f5368, %f5367;
	mul.f32 	%f5369, %f5368, %f5368;
	mul.f32 	%f5370, %f5368, %f5369;
	mul.f32 	%f5371, %f5361, %f5360;
	fma.rn.f32 	%f5372, %f5371, %f5370, %f5352;
	mul.f32 	%f5373, %f5362, %f5360;
	fma.rn.f32 	%f5374, %f5373, %f5370, %f5354;
	mul.f32 	%f5375, %f5363, %f5360;
	fma.rn.f32 	%f5376, %f5375, %f5370, %f5356;
	ld.shared.v4.f32 	{%f5377, %f5378, %f5379, %f5380}, [_ZZ20simulate_interactionP6float4S0_fiE6others+4288];
	sub.f32 	%f5381, %f5377, %f13;
	sub.f32 	%f5382, %f5378, %f14;
	sub.f32 	%f5383, %f5379, %f15;
	mul.f32 	%f5384, %f5382, %f5382;
	fma.rn.f32 	%f5385, %f5381, %f5381, %f5384;
	fma.rn.f32 	%f5386, %f5383, %f5383, %f5385;
	add.f32 	%f5387, %f5386, 0f24E69595;
	rsqrt.approx.f32 	%f5388, %f5387;
	mul.f32 	%f5389, %f5388, %f5388;
	mul.f32 	%f5390, %f5388, %f5389;
	mul.f32 	%f5391, %f5381, %f5380;
	fma.rn.f32 	%f5392, %f5391, %f5390, %f5372;
	mul.f32 	%f5393, %f5382, %f5380;
	fma.rn.f32 	%f5394, %f5393, %f5390, %f5374;
	mul.f32 	%f5395, %f5383, %f5380;
	fma.rn.f32 	%f5396, %f5395, %f5390, %f5376;
	ld.shared.v4.f32 	{%f5397, %f5398, %f5399, %f5400}, [_ZZ20simulate_interactionP6float4S0_fiE6others+4304];
	sub.f32 	%f5401, %f5397, %f13;
	sub.f32 	%f5402, %f5398, %f14;
	sub.f32 	%f5403, %f5399, %f15;
	mul.f32 	%f5404, %f5402, %f5402;
	fma.rn.f32 	%f5405, %f5401, %f5401, %f5404;
	fma.rn.f32 	%f5406, %f5403, %f5403, %f5405;
	add.f32 	%f5407, %f5406, 0f24E69595;
	rsqrt.approx.f32 	%f5408, %f5407;
	mul.f32 	%f5409, %f5408, %f5408;
	mul.f32 	%f5410, %f5408, %f5409;
	mul.f32 	%f5411, %f5401, %f5400;
	fma.rn.f32 	%f5412, %f5411, %f5410, %f5392;
	mul.f32 	%f5413, %f5402, %f5400;
	fma.rn.f32 	%f5414, %f5413, %f5410, %f5394;
	mul.f32 	%f5415, %f5403, %f5400;
	fma.rn.f32 	%f5416, %f5415, %f5410, %f5396;
	ld.shared.v4.f32 	{%f5417, %f5418, %f5419, %f5420}, [_ZZ20simulate_interactionP6float4S0_fiE6others+4320];
	sub.f32 	%f5421, %f5417, %f13;
	sub.f32 	%f5422, %f5418, %f14;
	sub.f32 	%f5423, %f5419, %f15;
	mul.f32 	%f5424, %f5422, %f5422;
	fma.rn.f32 	%f5425, %f5421, %f5421, %f5424;
	fma.rn.f32 	%f5426, %f5423, %f5423, %f5425;
	add.f32 	%f5427, %f5426, 0f24E69595;
	rsqrt.approx.f32 	%f5428, %f5427;
	mul.f32 	%f5429, %f5428, %f5428;
	mul.f32 	%f5430, %f5428, %f5429;
	mul.f32 	%f5431, %f5421, %f5420;
	fma.rn.f32 	%f5432, %f5431, %f5430, %f5412;
	mul.f32 	%f5433, %f5422, %f5420;
	fma.rn.f32 	%f5434, %f5433, %f5430, %f5414;
	mul.f32 	%f5435, %f5423, %f5420;
	fma.rn.f32 	%f5436, %f5435, %f5430, %f5416;
	ld.shared.v4.f32 	{%f5437, %f5438, %f5439, %f5440}, [_ZZ20simulate_interactionP6float4S0_fiE6others+4336];
	sub.f32 	%f5441, %f5437, %f13;
	sub.f32 	%f5442, %f5438, %f14;
	sub.f32 	%f5443, %f5439, %f15;
	mul.f32 	%f5444, %f5442, %f5442;
	fma.rn.f32 	%f5445, %f5441, %f5441, %f5444;
	fma.rn.f32 	%f5446, %f5443, %f5443, %f5445;
	add.f32 	%f5447, %f5446, 0f24E69595;
	rsqrt.approx.f32 	%f5448, %f5447;
	mul.f32 	%f5449, %f5448, %f5448;
	mul.f32 	%f5450, %f5448, %f5449;
	mul.f32 	%f5451, %f5441, %f5440;
	fma.rn.f32 	%f5452, %f5451, %f5450, %f5432;
	mul.f32 	%f5453, %f5442, %f5440;
	fma.rn.f32 	%f5454, %f5453, %f5450, %f5434;
	mul.f32 	%f5455, %f5443, %f5440;
	fma.rn.f32 	%f5456, %f5455, %f5450, %f5436;
	ld.shared.v4.f32 	{%f5457, %f5458, %f5459, %f5460}, [_ZZ20simulate_interactionP6float4S0_fiE6others+4352];
	sub.f32 	%f5461, %f5457, %f13;
	sub.f32 	%f5462, %f5458, %f14;
	sub.f32 	%f5463, %f5459, %f15;
	mul.f32 	%f5464, %f5462, %f5462;
	fma.rn.f32 	%f5465, %f5461, %f5461, %f5464;
	fma.rn.f32 	%f5466, %f5463, %f5463, %f5465;
	add.f32 	%f5467, %f5466, 0f24E69595;
	rsqrt.approx.f32 	%f5468, %f5467;
	mul.f32 	%f5469, %f5468, %f5468;
	mul.f32 	%f5470, %f5468, %f5469;
	mul.f32 	%f5471, %f5461, %f5460;
	fma.rn.f32 	%f5472, %f5471, %f5470, %f5452;
	mul.f32 	%f5473, %f5462, %f5460;
	fma.rn.f32 	%f5474, %f5473, %f5470, %f5454;
	mul.f32 	%f5475, %f5463, %f5460;
	fma.rn.f32 	%f5476, %f5475, %f5470, %f5456;
	ld.shared.v4.f32 	{%f5477, %f5478, %f5479, %f5480}, [_ZZ20simulate_interactionP6float4S0_fiE6others+4368];
	sub.f32 	%f5481, %f5477, %f13;
	sub.f32 	%f5482, %f5478, %f14;
	sub.f32 	%f5483, %f5479, %f15;
	mul.f32 	%f5484, %f5482, %f5482;
	fma.rn.f32 	%f5485, %f5481, %f5481, %f5484;
	fma.rn.f32 	%f5486, %f5483, %f5483, %f5485;
	add.f32 	%f5487, %f5486, 0f24E69595;
	rsqrt.approx.f32 	%f5488, %f5487;
	mul.f32 	%f5489, %f5488, %f5488;
	mul.f32 	%f5490, %f5488, %f5489;
	mul.f32 	%f5491, %f5481, %f5480;
	fma.rn.f32 	%f5492, %f5491, %f5490, %f5472;
	mul.f32 	%f5493, %f5482, %f5480;
	fma.rn.f32 	%f5494, %f5493, %f5490, %f5474;
	mul.f32 	%f5495, %f5483, %f5480;
	fma.rn.f32 	%f5496, %f5495, %f5490, %f5476;
	ld.shared.v4.f32 	{%f5497, %f5498, %f5499, %f5500}, [_ZZ20simulate_interactionP6float4S0_fiE6others+4384];
	sub.f32 	%f5501, %f5497, %f13;
	sub.f32 	%f5502, %f5498, %f14;
	sub.f32 	%f5503, %f5499, %f15;
	mul.f32 	%f5504, %f5502, %f5502;
	fma.rn.f32 	%f5505, %f5501, %f5501, %f5504;
	fma.rn.f32 	%f5506, %f5503, %f5503, %f5505;
	add.f32 	%f5507, %f5506, 0f24E69595;
	rsqrt.approx.f32 	%f5508, %f5507;
	mul.f32 	%f5509, %f5508, %f5508;
	mul.f32 	%f5510, %f5508, %f5509;
	mul.f32 	%f5511, %f5501, %f5500;
	fma.rn.f32 	%f5512, %f5511, %f5510, %f5492;
	mul.f32 	%f5513, %f5502, %f5500;
	fma.rn.f32 	%f5514, %f5513, %f5510, %f5494;
	mul.f32 	%f5515, %f5503, %f5500;
	fma.rn.f32 	%f5516, %f5515, %f5510, %f5496;
	ld.shared.v4.f32 	{%f5517, %f5518, %f5519, %f5520}, [_ZZ20simulate_interactionP6float4S0_fiE6others+4400];
	sub.f32 	%f5521, %f5517, %f13;
	sub.f32 	%f5522, %f5518, %f14;
	sub.f32 	%f5523, %f5519, %f15;
	mul.f32 	%f5524, %f5522, %f5522;
	fma.rn.f32 	%f5525, %f5521, %f5521, %f5524;
	fma.rn.f32 	%f5526, %f5523, %f5523, %f5525;
	add.f32 	%f5527, %f5526, 0f24E69595;
	rsqrt.approx.f32 	%f5528, %f5527;
	mul.f32 	%f5529, %f5528, %f5528;
	mul.f32 	%f5530, %f5528, %f5529;
	mul.f32 	%f5531, %f5521, %f5520;
	fma.rn.f32 	%f5532, %f5531, %f5530, %f5512;
	mul.f32 	%f5533, %f5522, %f5520;
	fma.rn.f32 	%f5534, %f5533, %f5530, %f5514;
	mul.f32 	%f5535, %f5523, %f5520;
	fma.rn.f32 	%f5536, %f5535, %f5530, %f5516;
	ld.shared.v4.f32 	{%f5537, %f5538, %f5539, %f5540}, [_ZZ20simulate_interactionP6float4S0_fiE6others+4416];
	sub.f32 	%f5541, %f5537, %f13;
	sub.f32 	%f5542, %f5538, %f14;
	sub.f32 	%f5543, %f5539, %f15;
	mul.f32 	%f5544, %f5542, %f5542;
	fma.rn.f32 	%f5545, %f5541, %f5541, %f5544;
	fma.rn.f32 	%f5546, %f5543, %f5543, %f5545;
	add.f32 	%f5547, %f5546, 0f24E69595;
	rsqrt.approx.f32 	%f5548, %f5547;
	mul.f32 	%f5549, %f5548, %f5548;
	mul.f32 	%f5550, %f5548, %f5549;
	mul.f32 	%f5551, %f5541, %f5540;
	fma.rn.f32 	%f5552, %f5551, %f5550, %f5532;
	mul.f32 	%f5553, %f5542, %f5540;
	fma.rn.f32 	%f5554, %f5553, %f5550, %f5534;
	mul.f32 	%f5555, %f5543, %f5540;
	fma.rn.f32 	%f5556, %f5555, %f5550, %f5536;
	ld.shared.v4.f32 	{%f5557, %f5558, %f5559, %f5560}, [_ZZ20simulate_interactionP6float4S0_fiE6others+4432];
	sub.f32 	%f5561, %f5557, %f13;
	sub.f32 	%f5562, %f5558, %f14;
	sub.f32 	%f5563, %f5559, %f15;
	mul.f32 	%f5564, %f5562, %f5562;
	fma.rn.f32 	%f5565, %f5561, %f5561, %f5564;
	fma.rn.f32 	%f5566, %f5563, %f5563, %f5565;
	add.f32 	%f5567, %f5566, 0f24E69595;
	rsqrt.approx.f32 	%f5568, %f5567;
	mul.f32 	%f5569, %f5568, %f5568;
	mul.f32 	%f5570, %f5568, %f5569;
	mul.f32 	%f5571, %f5561, %f5560;
	fma.rn.f32 	%f5572, %f5571, %f5570, %f5552;
	mul.f32 	%f5573, %f5562, %f5560;
	fma.rn.f32 	%f5574, %f5573, %f5570, %f5554;
	mul.f32 	%f5575, %f5563, %f5560;
	fma.rn.f32 	%f5576, %f5575, %f5570, %f5556;
	ld.shared.v4.f32 	{%f5577, %f5578, %f5579, %f5580}, [_ZZ20simulate_interactionP6float4S0_fiE6others+4448];
	sub.f32 	%f5581, %f5577, %f13;
	sub.f32 	%f5582, %f5578, %f14;
	sub.f32 	%f5583, %f5579, %f15;
	mul.f32 	%f5584, %f5582, %f5582;
	fma.rn.f32 	%f5585, %f5581, %f5581, %f5584;
	fma.rn.f32 	%f5586, %f5583, %f5583, %f5585;
	add.f32 	%f5587, %f5586, 0f24E69595;
	rsqrt.approx.f32 	%f5588, %f5587;
	mul.f32 	%f5589, %f5588, %f5588;
	mul.f32 	%f5590, %f5588, %f5589;
	mul.f32 	%f5591, %f5581, %f5580;
	fma.rn.f32 	%f5592, %f5591, %f5590, %f5572;
	mul.f32 	%f5593, %f5582, %f5580;
	fma.rn.f32 	%f5594, %f5593, %f5590, %f5574;
	mul.f32 	%f5595, %f5583, %f5580;
	fma.rn.f32 	%f5596, %f5595, %f5590, %f5576;
	ld.shared.v4.f32 	{%f5597, %f5598, %f5599, %f5600}, [_ZZ20simulate_interactionP6float4S0_fiE6others+4464];
	sub.f32 	%f5601, %f5597, %f13;
	sub.f32 	%f5602, %f5598, %f14;
	sub.f32 	%f5603, %f5599, %f15;
	mul.f32 	%f5604, %f5602, %f5602;
	fma.rn.f32 	%f5605, %f5601, %f5601, %f5604;
	fma.rn.f32 	%f5606, %f5603, %f5603, %f5605;
	add.f32 	%f5607, %f5606, 0f24E69595;
	rsqrt.approx.f32 	%f5608, %f5607;
	mul.f32 	%f5609, %f5608, %f5608;
	mul.f32 	%f5610, %f5608, %f5609;
	mul.f32 	%f5611, %f5601, %f5600;
	fma.rn.f32 	%f5612, %f5611, %f5610, %f5592;
	mul.f32 	%f5613, %f5602, %f5600;
	fma.rn.f32 	%f5614, %f5613, %f5610, %f5594;
	mul.f32 	%f5615, %f5603, %f5600;
	fma.rn.f32 	%f5616, %f5615, %f5610, %f5596;
	ld.shared.v4.f32 	{%f5617, %f5618, %f5619, %f5620}, [_ZZ20simulate_interactionP6float4S0_fiE6others+4480];
	sub.f32 	%f5621, %f5617, %f13;
	sub.f32 	%f5622, %f5618, %f14;
	sub.f32 	%f5623, %f5619, %f15;
	mul.f32 	%f5624, %f5622, %f5622;
	fma.rn.f32 	%f5625, %f5621, %f5621, %f5624;
	fma.rn.f32 	%f5626, %f5623, %f5623, %f5625;
	add.f32 	%f5627, %f5626, 0f24E69595;
	rsqrt.approx.f32 	%f5628, %f5627;
	mul.f32 	%f5629, %f5628, %f5628;
	mul.f32 	%f5630, %f5628, %f5629;
	mul.f32 	%f5631, %f5621, %f5620;
	fma.rn.f32 	%f5632, %f5631, %f5630, %f5612;
	mul.f32 	%f5633, %f5622, %f5620;
	fma.rn.f32 	%f5634, %f5633, %f5630, %f5614;
	mul.f32 	%f5635, %f5623, %f5620;
	fma.rn.f32 	%f5636, %f5635, %f5630, %f5616;
	ld.shared.v4.f32 	{%f5637, %f5638, %f5639, %f5640}, [_ZZ20simulate_interactionP6float4S0_fiE6others+4496];
	sub.f32 	%f5641, %f5637, %f13;
	sub.f32 	%f5642, %f5638, %f14;
	sub.f32 	%f5643, %f5639, %f15;
	mul.f32 	%f5644, %f5642, %f5642;
	fma.rn.f32 	%f5645, %f5641, %f5641, %f5644;
	fma.rn.f32 	%f5646, %f5643, %f5643, %f5645;
	add.f32 	%f5647, %f5646, 0f24E69595;
	rsqrt.approx.f32 	%f5648, %f5647;
	mul.f32 	%f5649, %f5648, %f5648;
	mul.f32 	%f5650, %f5648, %f5649;
	mul.f32 	%f5651, %f5641, %f5640;
	fma.rn.f32 	%f5652, %f5651, %f5650, %f5632;
	mul.f32 	%f5653, %f5642, %f5640;
	fma.rn.f32 	%f5654, %f5653, %f5650, %f5634;
	mul.f32 	%f5655, %f5643, %f5640;
	fma.rn.f32 	%f5656, %f5655, %f5650, %f5636;
	ld.shared.v4.f32 	{%f5657, %f5658, %f5659, %f5660}, [_ZZ20simulate_interactionP6float4S0_fiE6others+4512];
	sub.f32 	%f5661, %f5657, %f13;
	sub.f32 	%f5662, %f5658, %f14;
	sub.f32 	%f5663, %f5659, %f15;
	mul.f32 	%f5664, %f5662, %f5662;
	fma.rn.f32 	%f5665, %f5661, %f5661, %f5664;
	fma.rn.f32 	%f5666, %f5663, %f5663, %f5665;
	add.f32 	%f5667, %f5666, 0f24E69595;
	rsqrt.approx.f32 	%f5668, %f5667;
	mul.f32 	%f5669, %f5668, %f5668;
	mul.f32 	%f5670, %f5668, %f5669;
	mul.f32 	%f5671, %f5661, %f5660;
	fma.rn.f32 	%f5672, %f5671, %f5670, %f5652;
	mul.f32 	%f5673, %f5662, %f5660;
	fma.rn.f32 	%f5674, %f5673, %f5670, %f5654;
	mul.f32 	%f5675, %f5663, %f5660;
	fma.rn.f32 	%f5676, %f5675, %f5670, %f5656;
	ld.shared.v4.f32 	{%f5677, %f5678, %f5679, %f5680}, [_ZZ20simulate_interactionP6float4S0_fiE6others+4528];
	sub.f32 	%f5681, %f5677, %f13;
	sub.f32 	%f5682, %f5678, %f14;
	sub.f32 	%f5683, %f5679, %f15;
	mul.f32 	%f5684, %f5682, %f5682;
	fma.rn.f32 	%f5685, %f5681, %f5681, %f5684;
	fma.rn.f32 	%f5686, %f5683, %f5683, %f5685;
	add.f32 	%f5687, %f5686, 0f24E69595;
	rsqrt.approx.f32 	%f5688, %f5687;
	mul.f32 	%f5689, %f5688, %f5688;
	mul.f32 	%f5690, %f5688, %f5689;
	mul.f32 	%f5691, %f5681, %f5680;
	fma.rn.f32 	%f5692, %f5691, %f5690, %f5672;
	mul.f32 	%f5693, %f5682, %f5680;
	fma.rn.f32 	%f5694, %f5693, %f5690, %f5674;
	mul.f32 	%f5695, %f5683, %f5680;
	fma.rn.f32 	%f5696, %f5695, %f5690, %f5676;
	ld.shared.v4.f32 	{%f5697, %f5698, %f5699, %f5700}, [_ZZ20simulate_interactionP6float4S0_fiE6others+4544];
	sub.f32 	%f5701, %f5697, %f13;
	sub.f32 	%f5702, %f5698, %f14;
	sub.f32 	%f5703, %f5699, %f15;
	mul.f32 	%f5704, %f5702, %f5702;
	fma.rn.f32 	%f5705, %f5701, %f5701, %f5704;
	fma.rn.f32 	%f5706, %f5703, %f5703, %f5705;
	add.f32 	%f5707, %f5706, 0f24E69595;
	rsqrt.approx.f32 	%f5708, %f5707;
	mul.f32 	%f5709, %f5708, %f5708;
	mul.f32 	%f5710, %f5708, %f5709;
	mul.f32 	%f5711, %f5701, %f5700;
	fma.rn.f32 	%f5712, %f5711, %f5710, %f5692;
	mul.f32 	%f5713, %f5702, %f5700;
	fma.rn.f32 	%f5714, %f5713, %f5710, %f5694;
	mul.f32 	%f5715, %f5703, %f5700;
	fma.rn.f32 	%f5716, %f5715, %f5710, %f5696;
	ld.shared.v4.f32 	{%f5717, %f5718, %f5719, %f5720}, [_ZZ20simulate_interactionP6float4S0_fiE6others+4560];
	sub.f32 	%f5721, %f5717, %f13;
	sub.f32 	%f5722, %f5718, %f14;
	sub.f32 	%f5723, %f5719, %f15;
	mul.f32 	%f5724, %f5722, %f5722;
	fma.rn.f32 	%f5725, %f5721, %f5721, %f5724;
	fma.rn.f32 	%f5726, %f5723, %f5723, %f5725;
	add.f32 	%f5727, %f5726, 0f24E69595;
	rsqrt.approx.f32 	%f5728, %f5727;
	mul.f32 	%f5729, %f5728, %f5728;
	mul.f32 	%f5730, %f5728, %f5729;
	mul.f32 	%f5731, %f5721, %f5720;
	fma.rn.f32 	%f5732, %f5731, %f5730, %f5712;
	mul.f32 	%f5733, %f5722, %f5720;
	fma.rn.f32 	%f5734, %f5733, %f5730, %f5714;
	mul.f32 	%f5735, %f5723, %f5720;
	fma.rn.f32 	%f5736, %f5735, %f5730, %f5716;
	ld.shared.v4.f32 	{%f5737, %f5738, %f5739, %f5740}, [_ZZ20simulate_interactionP6float4S0_fiE6others+4576];
	sub.f32 	%f5741, %f5737, %f13;
	sub.f32 	%f5742, %f5738, %f14;
	sub.f32 	%f5743, %f5739, %f15;
	mul.f32 	%f5744, %f5742, %f5742;
	fma.rn.f32 	%f5745, %f5741, %f5741, %f5744;
	fma.rn.f32 	%f5746, %f5743, %f5743, %f5745;
	add.f32 	%f5747, %f5746, 0f24E69595;
	rsqrt.approx.f32 	%f5748, %f5747;
	mul.f32 	%f5749, %f5748, %f5748;
	mul.f32 	%f5750, %f5748, %f5749;
	mul.f32 	%f5751, %f5741, %f5740;
	fma.rn.f32 	%f5752, %f5751, %f5750, %f5732;
	mul.f32 	%f5753, %f5742, %f5740;
	fma.rn.f32 	%f5754, %f5753, %f5750, %f5734;
	mul.f32 	%f5755, %f5743, %f5740;
	fma.rn.f32 	%f5756, %f5755, %f5750, %f5736;
	ld.shared.v4.f32 	{%f5757, %f5758, %f5759, %f5760}, [_ZZ20simulate_interactionP6float4S0_fiE6others+4592];
	sub.f32 	%f5761, %f5757, %f13;
	sub.f32 	%f5762, %f5758, %f14;
	sub.f32 	%f5763, %f5759, %f15;
	mul.f32 	%f5764, %f5762, %f5762;
	fma.rn.f32 	%f5765, %f5761, %f5761, %f5764;
	fma.rn.f32 	%f5766, %f5763, %f5763, %f5765;
	add.f32 	%f5767, %f5766, 0f24E69595;
	rsqrt.approx.f32 	%f5768, %f5767;
	mul.f32 	%f5769, %f5768, %f5768;
	mul.f32 	%f5770, %f5768, %f5769;
	mul.f32 	%f5771, %f5761, %f5760;
	fma.rn.f32 	%f5772, %f5771, %f5770, %f5752;
	mul.f32 	%f5773, %f5762, %f5760;
	fma.rn.f32 	%f5774, %f5773, %f5770, %f5754;
	mul.f32 	%f5775, %f5763, %f5760;
	fma.rn.f32 	%f5776, %f5775, %f5770, %f5756;
	ld.shared.v4.f32 	{%f5777, %f5778, %f5779, %f5780}, [_ZZ20simulate_interactionP6float4S0_fiE6others+4608];
	sub.f32 	%f5781, %f5777, %f13;
	sub.f32 	%f5782, %f5778, %f14;
	sub.f32 	%f5783, %f5779, %f15;
	mul.f32 	%f5784, %f5782, %f5782;
	fma.rn.f32 	%f5785, %f5781, %f5781, %f5784;
	fma.rn.f32 	%f5786, %f5783, %f5783, %f5785;
	add.f32 	%f5787, %f5786, 0f24E69595;
	rsqrt.approx.f32 	%f5788, %f5787;
	mul.f32 	%f5789, %f5788, %f5788;
	mul.f32 	%f5790, %f5788, %f5789;
	mul.f32 	%f5791, %f5781, %f5780;
	fma.rn.f32 	%f5792, %f5791, %f5790, %f5772;
	mul.f32 	%f5793, %f5782, %f5780;
	fma.rn.f32 	%f5794, %f5793, %f5790, %f5774;
	mul.f32 	%f5795, %f5783, %f5780;
	fma.rn.f32 	%f5796, %f5795, %f5790, %f5776;
	ld.shared.v4.f32 	{%f5797, %f5798, %f5799, %f5800}, [_ZZ20simulate_interactionP6float4S0_fiE6others+4624];
	sub.f32 	%f5801, %f5797, %f13;
	sub.f32 	%f5802, %f5798, %f14;
	sub.f32 	%f5803, %f5799, %f15;
	mul.f32 	%f5804, %f5802, %f5802;
	fma.rn.f32 	%f5805, %f5801, %f5801, %f5804;
	fma.rn.f32 	%f5806, %f5803, %f5803, %f5805;
	add.f32 	%f5807, %f5806, 0f24E69595;
	rsqrt.approx.f32 	%f5808, %f5807;
	mul.f32 	%f5809, %f5808, %f5808;
	mul.f32 	%f5810, %f5808, %f5809;
	mul.f32 	%f5811, %f5801, %f5800;
	fma.rn.f32 	%f5812, %f5811, %f5810, %f5792;
	mul.f32 	%f5813, %f5802, %f5800;
	fma.rn.f32 	%f5814, %f5813, %f5810, %f5794;
	mul.f32 	%f5815, %f5803, %f5800;
	fma.rn.f32 	%f5816, %f5815, %f5810, %f5796;
	ld.shared.v4.f32 	{%f5817, %f5818, %f5819, %f5820}, [_ZZ20simulate_interactionP6float4S0_fiE6others+4640];
	sub.f32 	%f5821, %f5817, %f13;
	sub.f32 	%f5822, %f5818, %f14;
	sub.f32 	%f5823, %f5819, %f15;
	mul.f32 	%f5824, %f5822, %f5822;
	fma.rn.f32 	%f5825, %f5821, %f5821, %f5824;
	fma.rn.f32 	%f5826, %f5823, %f5823, %f5825;
	add.f32 	%f5827, %f5826, 0f24E69595;
	rsqrt.approx.f32 	%f5828, %f5827;
	mul.f32 	%f5829, %f5828, %f5828;
	mul.f32 	%f5830, %f5828, %f5829;
	mul.f32 	%f5831, %f5821, %f5820;
	fma.rn.f32 	%f5832, %f5831, %f5830, %f5812;
	mul.f32 	%f5833, %f5822, %f5820;
	fma.rn.f32 	%f5834, %f5833, %f5830, %f5814;
	mul.f32 	%f5835, %f5823, %f5820;
	fma.rn.f32 	%f5836, %f5835, %f5830, %f5816;
	ld.shared.v4.f32 	{%f5837, %f5838, %f5839, %f5840}, [_ZZ20simulate_interactionP6float4S0_fiE6others+4656];
	sub.f32 	%f5841, %f5837, %f13;
	sub.f32 	%f5842, %f5838, %f14;
	sub.f32 	%f5843, %f5839, %f15;
	mul.f32 	%f5844, %f5842, %f5842;
	fma.rn.f32 	%f5845, %f5841, %f5841, %f5844;
	fma.rn.f32 	%f5846, %f5843, %f5843, %f5845;
	add.f32 	%f5847, %f5846, 0f24E69595;
	rsqrt.approx.f32 	%f5848, %f5847;
	mul.f32 	%f5849, %f5848, %f5848;
	mul.f32 	%f5850, %f5848, %f5849;
	mul.f32 	%f5851, %f5841, %f5840;
	fma.rn.f32 	%f5852, %f5851, %f5850, %f5832;
	mul.f32 	%f5853, %f5842, %f5840;
	fma.rn.f32 	%f5854, %f5853, %f5850, %f5834;
	mul.f32 	%f5855, %f5843, %f5840;
	fma.rn.f32 	%f5856, %f5855, %f5850, %f5836;
	ld.shared.v4.f32 	{%f5857, %f5858, %f5859, %f5860}, [_ZZ20simulate_interactionP6float4S0_fiE6others+4672];
	sub.f32 	%f5861, %f5857, %f13;
	sub.f32 	%f5862, %f5858, %f14;
	sub.f32 	%f5863, %f5859, %f15;
	mul.f32 	%f5864, %f5862, %f5862;
	fma.rn.f32 	%f5865, %f5861, %f5861, %f5864;
	fma.rn.f32 	%f5866, %f5863, %f5863, %f5865;
	add.f32 	%f5867, %f5866, 0f24E69595;
	rsqrt.approx.f32 	%f5868, %f5867;
	mul.f32 	%f5869, %f5868, %f5868;
	mul.f32 	%f5870, %f5868, %f5869;
	mul.f32 	%f5871, %f5861, %f5860;
	fma.rn.f32 	%f5872, %f5871, %f5870, %f5852;
	mul.f32 	%f5873, %f5862, %f5860;
	fma.rn.f32 	%f5874, %f5873, %f5870, %f5854;
	mul.f32 	%f5875, %f5863, %f5860;
	fma.rn.f32 	%f5876, %f5875, %f5870, %f5856;
	ld.shared.v4.f32 	{%f5877, %f5878, %f5879, %f5880}, [_ZZ20simulate_interactionP6float4S0_fiE6others+4688];
	sub.f32 	%f5881, %f5877, %f13;
	sub.f32 	%f5882, %f5878, %f14;
	sub.f32 	%f5883, %f5879, %f15;
	mul.f32 	%f5884, %f5882, %f5882;
	fma.rn.f32 	%f5885, %f5881, %f5881, %f5884;
	fma.rn.f32 	%f5886, %f5883, %f5883, %f5885;
	add.f32 	%f5887, %f5886, 0f24E69595;
	rsqrt.approx.f32 	%f5888, %f5887;
	mul.f32 	%f5889, %f5888, %f5888;
	mul.f32 	%f5890, %f5888, %f5889;
	mul.f32 	%f5891, %f5881, %f5880;
	fma.rn.f32 	%f5892, %f5891, %f5890, %f5872;
	mul.f32 	%f5893, %f5882, %f5880;
	fma.rn.f32 	%f5894, %f5893, %f5890, %f5874;
	mul.f32 	%f5895, %f5883, %f5880;
	fma.rn.f32 	%f5896, %f5895, %f5890, %f5876;
	ld.shared.v4.f32 	{%f5897, %f5898, %f5899, %f5900}, [_ZZ20simulate_interactionP6float4S0_fiE6others+4704];
	sub.f32 	%f5901, %f5897, %f13;
	sub.f32 	%f5902, %f5898, %f14;
	sub.f32 	%f5903, %f5899, %f15;
	mul.f32 	%f5904, %f5902, %f5902;
	fma.rn.f32 	%f5905, %f5901, %f5901, %f5904;
	fma.rn.f32 	%f5906, %f5903, %f5903, %f5905;
	add.f32 	%f5907, %f5906, 0f24E69595;
	rsqrt.approx.f32 	%f5908, %f5907;
	mul.f32 	%f5909, %f5908, %f5908;
	mul.f32 	%f5910, %f5908, %f5909;
	mul.f32 	%f5911, %f5901, %f5900;
	fma.rn.f32 	%f5912, %f5911, %f5910, %f5892;
	mul.f32 	%f5913, %f5902, %f5900;
	fma.rn.f32 	%f5914, %f5913, %f5910, %f5894;
	mul.f32 	%f5915, %f5903, %f5900;
	fma.rn.f32 	%f5916, %f5915, %f5910, %f5896;
	ld.shared.v4.f32 	{%f5917, %f5918, %f5919, %f5920}, [_ZZ20simulate_interactionP6float4S0_fiE6others+4720];
	sub.f32 	%f5921, %f5917, %f13;
	sub.f32 	%f5922, %f5918, %f14;
	sub.f32 	%f5923, %f5919, %f15;
	mul.f32 	%f5924, %f5922, %f5922;
	fma.rn.f32 	%f5925, %f5921, %f5921, %f5924;
	fma.rn.f32 	%f5926, %f5923, %f5923, %f5925;
	add.f32 	%f5927, %f5926, 0f24E69595;
	rsqrt.approx.f32 	%f5928, %f5927;
	mul.f32 	%f5929, %f5928, %f5928;
	mul.f32 	%f5930, %f5928, %f5929;
	mul.f32 	%f5931, %f5921, %f5920;
	fma.rn.f32 	%f5932, %f5931, %f5930, %f5912;
	mul.f32 	%f5933, %f5922, %f5920;
	fma.rn.f32 	%f5934, %f5933, %f5930, %f5914;
	mul.f32 	%f5935, %f5923, %f5920;
	fma.rn.f32 	%f5936, %f5935, %f5930, %f5916;
	ld.shared.v4.f32 	{%f5937, %f5938, %f5939, %f5940}, [_ZZ20simulate_interactionP6float4S0_fiE6others+4736];
	sub.f32 	%f5941, %f5937, %f13;
	sub.f32 	%f5942, %f5938, %f14;
	sub.f32 	%f5943, %f5939, %f15;
	mul.f32 	%f5944, %f5942, %f5942;
	fma.rn.f32 	%f5945, %f5941, %f5941, %f5944;
	fma.rn.f32 	%f5946, %f5943, %f5943, %f5945;
	add.f32 	%f5947, %f5946, 0f24E69595;
	rsqrt.approx.f32 	%f5948, %f5947;
	mul.f32 	%f5949, %f5948, %f5948;
	mul.f32 	%f5950, %f5948, %f5949;
	mul.f32 	%f5951, %f5941, %f5940;
	fma.rn.f32 	%f5952, %f5951, %f5950, %f5932;
	mul.f32 	%f5953, %f5942, %f5940;
	fma.rn.f32 	%f5954, %f5953, %f5950, %f5934;
	mul.f32 	%f5955, %f5943, %f5940;
	fma.rn.f32 	%f5956, %f5955, %f5950, %f5936;
	ld.shared.v4.f32 	{%f5957, %f5958, %f5959, %f5960}, [_ZZ20simulate_interactionP6float4S0_fiE6others+4752];
	sub.f32 	%f5961, %f5957, %f13;
	sub.f32 	%f5962, %f5958, %f14;
	sub.f32 	%f5963, %f5959, %f15;
	mul.f32 	%f5964, %f5962, %f5962;
	fma.rn.f32 	%f5965, %f5961, %f5961, %f5964;
	fma.rn.f32 	%f5966, %f5963, %f5963, %f5965;
	add.f32 	%f5967, %f5966, 0f24E69595;
	rsqrt.approx.f32 	%f5968, %f5967;
	mul.f32 	%f5969, %f5968, %f5968;
	mul.f32 	%f5970, %f5968, %f5969;
	mul.f32 	%f5971, %f5961, %f5960;
	fma.rn.f32 	%f5972, %f5971, %f5970, %f5952;
	mul.f32 	%f5973, %f5962, %f5960;
	fma.rn.f32 	%f5974, %f5973, %f5970, %f5954;
	mul.f32 	%f5975, %f5963, %f5960;
	fma.rn.f32 	%f5976, %f5975, %f5970, %f5956;
	ld.shared.v4.f32 	{%f5977, %f5978, %f5979, %f5980}, [_ZZ20simulate_interactionP6float4S0_fiE6others+4768];
	sub.f32 	%f5981, %f5977, %f13;
	sub.f32 	%f5982, %f5978, %f14;
	sub.f32 	%f5983, %f5979, %f15;
	mul.f32 	%f5984, %f5982, %f5982;
	fma.rn.f32 	%f5985, %f5981, %f5981, %f5984;
	fma.rn.f32 	%f5986, %f5983, %f5983, %f5985;
	add.f32 	%f5987, %f5986, 0f24E69595;
	rsqrt.approx.f32 	%f5988, %f5987;
	mul.f32 	%f5989, %f5988, %f5988;
	mul.f32 	%f5990, %f5988, %f5989;
	mul.f32 	%f5991, %f5981, %f5980;
	fma.rn.f32 	%f5992, %f5991, %f5990, %f5972;
	mul.f32 	%f5993, %f5982, %f5980;
	fma.rn.f32 	%f5994, %f5993, %f5990, %f5974;
	mul.f32 	%f5995, %f5983, %f5980;
	fma.rn.f32 	%f5996, %f5995, %f5990, %f5976;
	ld.shared.v4.f32 	{%f5997, %f5998, %f5999, %f6000}, [_ZZ20simulate_interactionP6float4S0_fiE6others+4784];
	sub.f32 	%f6001, %f5997, %f13;
	sub.f32 	%f6002, %f5998, %f14;
	sub.f32 	%f6003, %f5999, %f15;
	mul.f32 	%f6004, %f6002, %f6002;
	fma.rn.f32 	%f6005, %f6001, %f6001, %f6004;
	fma.rn.f32 	%f6006, %f6003, %f6003, %f6005;
	add.f32 	%f6007, %f6006, 0f24E69595;
	rsqrt.approx.f32 	%f6008, %f6007;
	mul.f32 	%f6009, %f6008, %f6008;
	mul.f32 	%f6010, %f6008, %f6009;
	mul.f32 	%f6011, %f6001, %f6000;
	fma.rn.f32 	%f6012, %f6011, %f6010, %f5992;
	mul.f32 	%f6013, %f6002, %f6000;
	fma.rn.f32 	%f6014, %f6013, %f6010, %f5994;
	mul.f32 	%f6015, %f6003, %f6000;
	fma.rn.f32 	%f6016, %f6015, %f6010, %f5996;
	ld.shared.v4.f32 	{%f6017, %f6018, %f6019, %f6020}, [_ZZ20simulate_interactionP6float4S0_fiE6others+4800];
	sub.f32 	%f6021, %f6017, %f13;
	sub.f32 	%f6022, %f6018, %f14;
	sub.f32 	%f6023, %f6019, %f15;
	mul.f32 	%f6024, %f6022, %f6022;
	fma.rn.f32 	%f6025, %f6021, %f6021, %f6024;
	fma.rn.f32 	%f6026, %f6023, %f6023, %f6025;
	add.f32 	%f6027, %f6026, 0f24E69595;
	rsqrt.approx.f32 	%f6028, %f6027;
	mul.f32 	%f6029, %f6028, %f6028;
	mul.f32 	%f6030, %f6028, %f6029;
	mul.f32 	%f6031, %f6021, %f6020;
	fma.rn.f32 	%f6032, %f6031, %f6030, %f6012;
	mul.f32 	%f6033, %f6022, %f6020;
	fma.rn.f32 	%f6034, %f6033, %f6030, %f6014;
	mul.f32 	%f6035, %f6023, %f6020;
	fma.rn.f32 	%f6036, %f6035, %f6030, %f6016;
	ld.shared.v4.f32 	{%f6037, %f6038, %f6039, %f6040}, [_ZZ20simulate_interactionP6float4S0_fiE6others+4816];
	sub.f32 	%f6041, %f6037, %f13;
	sub.f32 	%f6042, %f6038, %f14;
	sub.f32 	%f6043, %f6039, %f15;
	mul.f32 	%f6044, %f6042, %f6042;
	fma.rn.f32 	%f6045, %f6041, %f6041, %f6044;
	fma.rn.f32 	%f6046, %f6043, %f6043, %f6045;
	add.f32 	%f6047, %f6046, 0f24E69595;
	rsqrt.approx.f32 	%f6048, %f6047;
	mul.f32 	%f6049, %f6048, %f6048;
	mul.f32 	%f6050, %f6048, %f6049;
	mul.f32 	%f6051, %f6041, %f6040;
	fma.rn.f32 	%f6052, %f6051, %f6050, %f6032;
	mul.f32 	%f6053, %f6042, %f6040;
	fma.rn.f32 	%f6054, %f6053, %f6050, %f6034;
	mul.f32 	%f6055, %f6043, %f6040;
	fma.rn.f32 	%f6056, %f6055, %f6050, %f6036;
	ld.shared.v4.f32 	{%f6057, %f6058, %f6059, %f6060}, [_ZZ20simulate_interactionP6float4S0_fiE6others+4832];
	sub.f32 	%f6061, %f6057, %f13;
	sub.f32 	%f6062, %f6058, %f14;
	sub.f32 	%f6063, %f6059, %f15;
	mul.f32 	%f6064, %f6062, %f6062;
	fma.rn.f32 	%f6065, %f6061, %f6061, %f6064;
	fma.rn.f32 	%f6066, %f6063, %f6063, %f6065;
	add.f32 	%f6067, %f6066, 0f24E69595;
	rsqrt.approx.f32 	%f6068, %f6067;
	mul.f32 	%f6069, %f6068, %f6068;
	mul.f32 	%f6070, %f6068, %f6069;
	mul.f32 	%f6071, %f6061, %f6060;
	fma.rn.f32 	%f6072, %f6071, %f6070, %f6052;
	mul.f32 	%f6073, %f6062, %f6060;
	fma.rn.f32 	%f6074, %f6073, %f6070, %f6054;
	mul.f32 	%f6075, %f6063, %f6060;
	fma.rn.f32 	%f6076, %f6075, %f6070, %f6056;
	ld.shared.v4.f32 	{%f6077, %f6078, %f6079, %f6080}, [_ZZ20simulate_interactionP6float4S0_fiE6others+4848];
	sub.f32 	%f6081, %f6077, %f13;
	sub.f32 	%f6082, %f6078, %f14;
	sub.f32 	%f6083, %f6079, %f15;
	mul.f32 	%f6084, %f6082, %f6082;
	fma.rn.f32 	%f6085, %f6081, %f6081, %f6084;
	fma.rn.f32 	%f6086, %f6083, %f6083, %f6085;
	add.f32 	%f6087, %f6086, 0f24E69595;
	rsqrt.approx.f32 	%f6088, %f6087;
	mul.f32 	%f6089, %f6088, %f6088;
	mul.f32 	%f6090, %f6088, %f6089;
	mul.f32 	%f6091, %f6081, %f6080;
	fma.rn.f32 	%f6092, %f6091, %f6090, %f6072;
	mul.f32 	%f6093, %f6082, %f6080;
	fma.rn.f32 	%f6094, %f6093, %f6090, %f6074;
	mul.f32 	%f6095, %f6083, %f6080;
	fma.rn.f32 	%f6096, %f6095, %f6090, %f6076;
	ld.shared.v4.f32 	{%f6097, %f6098, %f6099, %f6100}, [_ZZ20simulate_interactionP6float4S0_fiE6others+4864];
	sub.f32 	%f6101, %f6097, %f13;
	sub.f32 	%f6102, %f6098, %f14;
	sub.f32 	%f6103, %f6099, %f15;
	mul.f32 	%f6104, %f6102, %f6102;
	fma.rn.f32 	%f6105, %f6101, %f6101, %f6104;
	fma.rn.f32 	%f6106, %f6103, %f6103, %f6105;
	add.f32 	%f6107, %f6106, 0f24E69595;
	rsqrt.approx.f32 	%f6108, %f6107;
	mul.f32 	%f6109, %f6108, %f6108;
	mul.f32 	%f6110, %f6108, %f6109;
	mul.f32 	%f6111, %f6101, %f6100;
	fma.rn.f32 	%f6112, %f6111, %f6110, %f6092;
	mul.f32 	%f6113, %f6102, %f6100;
	fma.rn.f32 	%f6114, %f6113, %f6110, %f6094;
	mul.f32 	%f6115, %f6103, %f6100;
	fma.rn.f32 	%f6116, %f6115, %f6110, %f6096;
	ld.shared.v4.f32 	{%f6117, %f6118, %f6119, %f6120}, [_ZZ20simulate_interactionP6float4S0_fiE6others+4880];
	sub.f32 	%f6121, %f6117, %f13;
	sub.f32 	%f6122, %f6118, %f14;
	sub.f32 	%f6123, %f6119, %f15;
	mul.f32 	%f6124, %f6122, %f6122;
	fma.rn.f32 	%f6125, %f6121, %f6121, %f6124;
	fma.rn.f32 	%f6126, %f6123, %f6123, %f6125;
	add.f32 	%f6127, %f6126, 0f24E69595;
	rsqrt.approx.f32 	%f6128, %f6127;
	mul.f32 	%f6129, %f6128, %f6128;
	mul.f32 	%f6130, %f6128, %f6129;
	mul.f32 	%f6131, %f6121, %f6120;
	fma.rn.f32 	%f6132, %f6131, %f6130, %f6112;
	mul.f32 	%f6133, %f6122, %f6120;
	fma.rn.f32 	%f6134, %f6133, %f6130, %f6114;
	mul.f32 	%f6135, %f6123, %f6120;
	fma.rn.f32 	%f6136, %f6135, %f6130, %f6116;
	ld.shared.v4.f32 	{%f6137, %f6138, %f6139, %f6140}, [_ZZ20simulate_interactionP6float4S0_fiE6others+4896];
	sub.f32 	%f6141, %f6137, %f13;
	sub.f32 	%f6142, %f6138, %f14;
	sub.f32 	%f6143, %f6139, %f15;
	mul.f32 	%f6144, %f6142, %f6142;
	fma.rn.f32 	%f6145, %f6141, %f6141, %f6144;
	fma.rn.f32 	%f6146, %f6143, %f6143, %f6145;
	add.f32 	%f6147, %f6146, 0f24E69595;
	rsqrt.approx.f32 	%f6148, %f6147;
	mul.f32 	%f6149, %f6148, %f6148;
	mul.f32 	%f6150, %f6148, %f6149;
	mul.f32 	%f6151, %f6141, %f6140;
	fma.rn.f32 	%f6152, %f6151, %f6150, %f6132;
	mul.f32 	%f6153, %f6142, %f6140;
	fma.rn.f32 	%f6154, %f6153, %f6150, %f6134;
	mul.f32 	%f6155, %f6143, %f6140;
	fma.rn.f32 	%f6156, %f6155, %f6150, %f6136;
	ld.shared.v4.f32 	{%f6157, %f6158, %f6159, %f6160}, [_ZZ20simulate_interactionP6float4S0_fiE6others+4912];
	sub.f32 	%f6161, %f6157, %f13;
	sub.f32 	%f6162, %f6158, %f14;
	sub.f32 	%f6163, %f6159, %f15;
	mul.f32 	%f6164, %f6162, %f6162;
	fma.rn.f32 	%f6165, %f6161, %f6161, %f6164;
	fma.rn.f32 	%f6166, %f6163, %f6163, %f6165;
	add.f32 	%f6167, %f6166, 0f24E69595;
	rsqrt.approx.f32 	%f6168, %f6167;
	mul.f32 	%f6169, %f6168, %f6168;
	mul.f32 	%f6170, %f6168, %f6169;
	mul.f32 	%f6171, %f6161, %f6160;
	fma.rn.f32 	%f6172, %f6171, %f6170, %f6152;
	mul.f32 	%f6173, %f6162, %f6160;
	fma.rn.f32 	%f6174, %f6173, %f6170, %f6154;
	mul.f32 	%f6175, %f6163, %f6160;
	fma.rn.f32 	%f6176, %f6175, %f6170, %f6156;
	ld.shared.v4.f32 	{%f6177, %f6178, %f6179, %f6180}, [_ZZ20simulate_interactionP6float4S0_fiE6others+4928];
	sub.f32 	%f6181, %f6177, %f13;
	sub.f32 	%f6182, %f6178, %f14;
	sub.f32 	%f6183, %f6179, %f15;
	mul.f32 	%f6184, %f6182, %f6182;
	fma.rn.f32 	%f6185, %f6181, %f6181, %f6184;
	fma.rn.f32 	%f6186, %f6183, %f6183, %f6185;
	add.f32 	%f6187, %f6186, 0f24E69595;
	rsqrt.approx.f32 	%f6188, %f6187;
	mul.f32 	%f6189, %f6188, %f6188;
	mul.f32 	%f6190, %f6188, %f6189;
	mul.f32 	%f6191, %f6181, %f6180;
	fma.rn.f32 	%f6192, %f6191, %f6190, %f6172;
	mul.f32 	%f6193, %f6182, %f6180;
	fma.rn.f32 	%f6194, %f6193, %f6190, %f6174;
	mul.f32 	%f6195, %f6183, %f6180;
	fma.rn.f32 	%f6196, %f6195, %f6190, %f6176;
	ld.shared.v4.f32 	{%f6197, %f6198, %f6199, %f6200}, [_ZZ20simulate_interactionP6float4S0_fiE6others+4944];
	sub.f32 	%f6201, %f6197, %f13;
	sub.f32 	%f6202, %f6198, %f14;
	sub.f32 	%f6203, %f6199, %f15;
	mul.f32 	%f6204, %f6202, %f6202;
	fma.rn.f32 	%f6205, %f6201, %f6201, %f6204;
	fma.rn.f32 	%f6206, %f6203, %f6203, %f6205;
	add.f32 	%f6207, %f6206, 0f24E69595;
	rsqrt.approx.f32 	%f6208, %f6207;
	mul.f32 	%f6209, %f6208, %f6208;
	mul.f32 	%f6210, %f6208, %f6209;
	mul.f32 	%f6211, %f6201, %f6200;
	fma.rn.f32 	%f6212, %f6211, %f6210, %f6192;
	mul.f32 	%f6213, %f6202, %f6200;
	fma.rn.f32 	%f6214, %f6213, %f6210, %f6194;
	mul.f32 	%f6215, %f6203, %f6200;
	fma.rn.f32 	%f6216, %f6215, %f6210, %f6196;
	ld.shared.v4.f32 	{%f6217, %f6218, %f6219, %f6220}, [_ZZ20simulate_interactionP6float4S0_fiE6others+4960];
	sub.f32 	%f6221, %f6217, %f13;
	sub.f32 	%f6222, %f6218, %f14;
	sub.f32 	%f6223, %f6219, %f15;
	mul.f32 	%f6224, %f6222, %f6222;
	fma.rn.f32 	%f6225, %f6221, %f6221, %f6224;
	fma.rn.f32 	%f6226, %f6223, %f6223, %f6225;
	add.f32 	%f6227, %f6226, 0f24E69595;
	rsqrt.approx.f32 	%f6228, %f6227;
	mul.f32 	%f6229, %f6228, %f6228;
	mul.f32 	%f6230, %f6228, %f6229;
	mul.f32 	%f6231, %f6221, %f6220;
	fma.rn.f32 	%f6232, %f6231, %f6230, %f6212;
	mul.f32 	%f6233, %f6222, %f6220;
	fma.rn.f32 	%f6234, %f6233, %f6230, %f6214;
	mul.f32 	%f6235, %f6223, %f6220;
	fma.rn.f32 	%f6236, %f6235, %f6230, %f6216;
	ld.shared.v4.f32 	{%f6237, %f6238, %f6239, %f6240}, [_ZZ20simulate_interactionP6float4S0_fiE6others+4976];
	sub.f32 	%f6241, %f6237, %f13;
	sub.f32 	%f6242, %f6238, %f14;
	sub.f32 	%f6243, %f6239, %f15;
	mul.f32 	%f6244, %f6242, %f6242;
	fma.rn.f32 	%f6245, %f6241, %f6241, %f6244;
	fma.rn.f32 	%f6246, %f6243, %f6243, %f6245;
	add.f32 	%f6247, %f6246, 0f24E69595;
	rsqrt.approx.f32 	%f6248, %f6247;
	mul.f32 	%f6249, %f6248, %f6248;
	mul.f32 	%f6250, %f6248, %f6249;
	mul.f32 	%f6251, %f6241, %f6240;
	fma.rn.f32 	%f6252, %f6251, %f6250, %f6232;
	mul.f32 	%f6253, %f6242, %f6240;
	fma.rn.f32 	%f6254, %f6253, %f6250, %f6234;
	mul.f32 	%f6255, %f6243, %f6240;
	fma.rn.f32 	%f6256, %f6255, %f6250, %f6236;
	ld.shared.v4.f32 	{%f6257, %f6258, %f6259, %f6260}, [_ZZ20simulate_interactionP6float4S0_fiE6others+4992];
	sub.f32 	%f6261, %f6257, %f13;
	sub.f32 	%f6262, %f6258, %f14;
	sub.f32 	%f6263, %f6259, %f15;
	mul.f32 	%f6264, %f6262, %f6262;
	fma.rn.f32 	%f6265, %f6261, %f6261, %f6264;
	fma.rn.f32 	%f6266, %f6263, %f6263, %f6265;
	add.f32 	%f6267, %f6266, 0f24E69595;
	rsqrt.approx.f32 	%f6268, %f6267;
	mul.f32 	%f6269, %f6268, %f6268;
	mul.f32 	%f6270, %f6268, %f6269;
	mul.f32 	%f6271, %f6261, %f6260;
	fma.rn.f32 	%f6272, %f6271, %f6270, %f6252;
	mul.f32 	%f6273, %f6262, %f6260;
	fma.rn.f32 	%f6274, %f6273, %f6270, %f6254;
	mul.f32 	%f6275, %f6263, %f6260;
	fma.rn.f32 	%f6276, %f6275, %f6270, %f6256;
	ld.shared.v4.f32 	{%f6277, %f6278, %f6279, %f6280}, [_ZZ20simulate_interactionP6float4S0_fiE6others+5008];
	sub.f32 	%f6281, %f6277, %f13;
	sub.f32 	%f6282, %f6278, %f14;
	sub.f32 	%f6283, %f6279, %f15;
	mul.f32 	%f6284, %f6282, %f6282;
	fma.rn.f32 	%f6285, %f6281, %f6281, %f6284;
	fma.rn.f32 	%f6286, %f6283, %f6283, %f6285;
	add.f32 	%f6287, %f6286, 0f24E69595;
	rsqrt.approx.f32 	%f6288, %f6287;
	mul.f32 	%f6289, %f6288, %f6288;
	mul.f32 	%f6290, %f6288, %f6289;
	mul.f32 	%f6291, %f6281, %f6280;
	fma.rn.f32 	%f6292, %f6291, %f6290, %f6272;
	mul.f32 	%f6293, %f6282, %f6280;
	fma.rn.f32 	%f6294, %f6293, %f6290, %f6274;
	mul.f32 	%f6295, %f6283, %f6280;
	fma.rn.f32 	%f6296, %f6295, %f6290, %f6276;
	ld.shared.v4.f32 	{%f6297, %f6298, %f6299, %f6300}, [_ZZ20simulate_interactionP6float4S0_fiE6others+5024];
	sub.f32 	%f6301, %f6297, %f13;
	sub.f32 	%f6302, %f6298, %f14;
	sub.f32 	%f6303, %f6299, %f15;
	mul.f32 	%f6304, %f6302, %f6302;
	fma.rn.f32 	%f6305, %f6301, %f6301, %f6304;
	fma.rn.f32 	%f6306, %f6303, %f6303, %f6305;
	add.f32 	%f6307, %f6306, 0f24E69595;
	rsqrt.approx.f32 	%f6308, %f6307;
	mul.f32 	%f6309, %f6308, %f6308;
	mul.f32 	%f6310, %f6308, %f6309;
	mul.f32 	%f6311, %f6301, %f6300;
	fma.rn.f32 	%f6312, %f6311, %f6310, %f6292;
	mul.f32 	%f6313, %f6302, %f6300;
	fma.rn.f32 	%f6314, %f6313, %f6310, %f6294;
	mul.f32 	%f6315, %f6303, %f6300;
	fma.rn.f32 	%f6316, %f6315, %f6310, %f6296;
	ld.shared.v4.f32 	{%f6317, %f6318, %f6319, %f6320}, [_ZZ20simulate_interactionP6float4S0_fiE6others+5040];
	sub.f32 	%f6321, %f6317, %f13;
	sub.f32 	%f6322, %f6318, %f14;
	sub.f32 	%f6323, %f6319, %f15;
	mul.f32 	%f6324, %f6322, %f6322;
	fma.rn.f32 	%f6325, %f6321, %f6321, %f6324;
	fma.rn.f32 	%f6326, %f6323, %f6323, %f6325;
	add.f32 	%f6327, %f6326, 0f24E69595;
	rsqrt.approx.f32 	%f6328, %f6327;
	mul.f32 	%f6329, %f6328, %f6328;
	mul.f32 	%f6330, %f6328, %f6329;
	mul.f32 	%f6331, %f6321, %f6320;
	fma.rn.f32 	%f6332, %f6331, %f6330, %f6312;
	mul.f32 	%f6333, %f6322, %f6320;
	fma.rn.f32 	%f6334, %f6333, %f6330, %f6314;
	mul.f32 	%f6335, %f6323, %f6320;
	fma.rn.f32 	%f6336, %f6335, %f6330, %f6316;
	ld.shared.v4.f32 	{%f6337, %f6338, %f6339, %f6340}, [_ZZ20simulate_interactionP6float4S0_fiE6others+5056];
	sub.f32 	%f6341, %f6337, %f13;
	sub.f32 	%f6342, %f6338, %f14;
	sub.f32 	%f6343, %f6339, %f15;
	mul.f32 	%f6344, %f6342, %f6342;
	fma.rn.f32 	%f6345, %f6341, %f6341, %f6344;
	fma.rn.f32 	%f6346, %f6343, %f6343, %f6345;
	add.f32 	%f6347, %f6346, 0f24E69595;
	rsqrt.approx.f32 	%f6348, %f6347;
	mul.f32 	%f6349, %f6348, %f6348;
	mul.f32 	%f6350, %f6348, %f6349;
	mul.f32 	%f6351, %f6341, %f6340;
	fma.rn.f32 	%f6352, %f6351, %f6350, %f6332;
	mul.f32 	%f6353, %f6342, %f6340;
	fma.rn.f32 	%f6354, %f6353, %f6350, %f6334;
	mul.f32 	%f6355, %f6343, %f6340;
	fma.rn.f32 	%f6356, %f6355, %f6350, %f6336;
	ld.shared.v4.f32 	{%f6357, %f6358, %f6359, %f6360}, [_ZZ20simulate_interactionP6float4S0_fiE6others+5072];
	sub.f32 	%f6361, %f6357, %f13;
	sub.f32 	%f6362, %f6358, %f14;
	sub.f32 	%f6363, %f6359, %f15;
	mul.f32 	%f6364, %f6362, %f6362;
	fma.rn.f32 	%f6365, %f6361, %f6361, %f6364;
	fma.rn.f32 	%f6366, %f6363, %f6363, %f6365;
	add.f32 	%f6367, %f6366, 0f24E69595;
	rsqrt.approx.f32 	%f6368, %f6367;
	mul.f32 	%f6369, %f6368, %f6368;
	mul.f32 	%f6370, %f6368, %f6369;
	mul.f32 	%f6371, %f6361, %f6360;
	fma.rn.f32 	%f6372, %f6371, %f6370, %f6352;
	mul.f32 	%f6373, %f6362, %f6360;
	fma.rn.f32 	%f6374, %f6373, %f6370, %f6354;
	mul.f32 	%f6375, %f6363, %f6360;
	fma.rn.f32 	%f6376, %f6375, %f6370, %f6356;
	ld.shared.v4.f32 	{%f6377, %f6378, %f6379, %f6380}, [_ZZ20simulate_interactionP6float4S0_fiE6others+5088];
	sub.f32 	%f6381, %f6377, %f13;
	sub.f32 	%f6382, %f6378, %f14;
	sub.f32 	%f6383, %f6379, %f15;
	mul.f32 	%f6384, %f6382, %f6382;
	fma.rn.f32 	%f6385, %f6381, %f6381, %f6384;
	fma.rn.f32 	%f6386, %f6383, %f6383, %f6385;
	add.f32 	%f6387, %f6386, 0f24E69595;
	rsqrt.approx.f32 	%f6388, %f6387;
	mul.f32 	%f6389, %f6388, %f6388;
	mul.f32 	%f6390, %f6388, %f6389;
	mul.f32 	%f6391, %f6381, %f6380;
	fma.rn.f32 	%f6392, %f6391, %f6390, %f6372;
	mul.f32 	%f6393, %f6382, %f6380;
	fma.rn.f32 	%f6394, %f6393, %f6390, %f6374;
	mul.f32 	%f6395, %f6383, %f6380;
	fma.rn.f32 	%f6396, %f6395, %f6390, %f6376;
	ld.shared.v4.f32 	{%f6397, %f6398, %f6399, %f6400}, [_ZZ20simulate_interactionP6float4S0_fiE6others+5104];
	sub.f32 	%f6401, %f6397, %f13;
	sub.f32 	%f6402, %f6398, %f14;
	sub.f32 	%f6403, %f6399, %f15;
	mul.f32 	%f6404, %f6402, %f6402;
	fma.rn.f32 	%f6405, %f6401, %f6401, %f6404;
	fma.rn.f32 	%f6406, %f6403, %f6403, %f6405;
	add.f32 	%f6407, %f6406, 0f24E69595;
	rsqrt.approx.f32 	%f6408, %f6407;
	mul.f32 	%f6409, %f6408, %f6408;
	mul.f32 	%f6410, %f6408, %f6409;
	mul.f32 	%f6411, %f6401, %f6400;
	fma.rn.f32 	%f6412, %f6411, %f6410, %f6392;
	mul.f32 	%f6413, %f6402, %f6400;
	fma.rn.f32 	%f6414, %f6413, %f6410, %f6394;
	mul.f32 	%f6415, %f6403, %f6400;
	fma.rn.f32 	%f6416, %f6415, %f6410, %f6396;
	ld.shared.v4.f32 	{%f6417, %f6418, %f6419, %f6420}, [_ZZ20simulate_interactionP6float4S0_fiE6others+5120];
	sub.f32 	%f6421, %f6417, %f13;
	sub.f32 	%f6422, %f6418, %f14;
	sub.f32 	%f6423, %f6419, %f15;
	mul.f32 	%f6424, %f6422, %f6422;
	fma.rn.f32 	%f6425, %f6421, %f6421, %f6424;
	fma.rn.f32 	%f6426, %f6423, %f6423, %f6425;
	add.f32 	%f6427, %f6426, 0f24E69595;
	rsqrt.approx.f32 	%f6428, %f6427;
	mul.f32 	%f6429, %f6428, %f6428;
	mul.f32 	%f6430, %f6428, %f6429;
	mul.f32 	%f6431, %f6421, %f6420;
	fma.rn.f32 	%f6432, %f6431, %f6430, %f6412;
	mul.f32 	%f6433, %f6422, %f6420;
	fma.rn.f32 	%f6434, %f6433, %f6430, %f6414;
	mul.f32 	%f6435, %f6423, %f6420;
	fma.rn.f32 	%f6436, %f6435, %f6430, %f6416;
	ld.shared.v4.f32 	{%f6437, %f6438, %f6439, %f6440}, [_ZZ20simulate_interactionP6float4S0_fiE6others+5136];
	sub.f32 	%f6441, %f6437, %f13;
	sub.f32 	%f6442, %f6438, %f14;
	sub.f32 	%f6443, %f6439, %f15;
	mul.f32 	%f6444, %f6442, %f6442;
	fma.rn.f32 	%f6445, %f6441, %f6441, %f6444;
	fma.rn.f32 	%f6446, %f6443, %f6443, %f6445;
	add.f32 	%f6447, %f6446, 0f24E69595;
	rsqrt.approx.f32 	%f6448, %f6447;
	mul.f32 	%f6449, %f6448, %f6448;
	mul.f32 	%f6450, %f6448, %f6449;
	mul.f32 	%f6451, %f6441, %f6440;
	fma.rn.f32 	%f6452, %f6451, %f6450, %f6432;
	mul.f32 	%f6453, %f6442, %f6440;
	fma.rn.f32 	%f6454, %f6453, %f6450, %f6434;
	mul.f32 	%f6455, %f6443, %f6440;
	fma.rn.f32 	%f6456, %f6455, %f6450, %f6436;
	ld.shared.v4.f32 	{%f6457, %f6458, %f6459, %f6460}, [_ZZ20simulate_interactionP6float4S0_fiE6others+5152];
	sub.f32 	%f6461, %f6457, %f13;
	sub.f32 	%f6462, %f6458, %f14;
	sub.f32 	%f6463, %f6459, %f15;
	mul.f32 	%f6464, %f6462, %f6462;
	fma.rn.f32 	%f6465, %f6461, %f6461, %f6464;
	fma.rn.f32 	%f6466, %f6463, %f6463, %f6465;
	add.f32 	%f6467, %f6466, 0f24E69595;
	rsqrt.approx.f32 	%f6468, %f6467;
	mul.f32 	%f6469, %f6468, %f6468;
	mul.f32 	%f6470, %f6468, %f6469;
	mul.f32 	%f6471, %f6461, %f6460;
	fma.rn.f32 	%f6472, %f6471, %f6470, %f6452;
	mul.f32 	%f6473, %f6462, %f6460;
	fma.rn.f32 	%f6474, %f6473, %f6470, %f6454;
	mul.f32 	%f6475, %f6463, %f6460;
	fma.rn.f32 	%f6476, %f6475, %f6470, %f6456;
	ld.shared.v4.f32 	{%f6477, %f6478, %f6479, %f6480}, [_ZZ20simulate_interactionP6float4S0_fiE6others+5168];
	sub.f32 	%f6481, %f6477, %f13;
	sub.f32 	%f6482, %f6478, %f14;
	sub.f32 	%f6483, %f6479, %f15;
	mul.f32 	%f6484, %f6482, %f6482;
	fma.rn.f32 	%f6485, %f6481, %f6481, %f6484;
	fma.rn.f32 	%f6486, %f6483, %f6483, %f6485;
	add.f32 	%f6487, %f6486, 0f24E69595;
	rsqrt.approx.f32 	%f6488, %f6487;
	mul.f32 	%f6489, %f6488, %f6488;
	mul.f32 	%f6490, %f6488, %f6489;
	mul.f32 	%f6491, %f6481, %f6480;
	fma.rn.f32 	%f6492, %f6491, %f6490, %f6472;
	mul.f32 	%f6493, %f6482, %f6480;
	fma.rn.f32 	%f6494, %f6493, %f6490, %f6474;
	mul.f32 	%f6495, %f6483, %f6480;
	fma.rn.f32 	%f6496, %f6495, %f6490, %f6476;
	ld.shared.v4.f32 	{%f6497, %f6498, %f6499, %f6500}, [_ZZ20simulate_interactionP6float4S0_fiE6others+5184];
	sub.f32 	%f6501, %f6497, %f13;
	sub.f32 	%f6502, %f6498, %f14;
	sub.f32 	%f6503, %f6499, %f15;
	mul.f32 	%f6504, %f6502, %f6502;
	fma.rn.f32 	%f6505, %f6501, %f6501, %f6504;
	fma.rn.f32 	%f6506, %f6503, %f6503, %f6505;
	add.f32 	%f6507, %f6506, 0f24E69595;
	rsqrt.approx.f32 	%f6508, %f6507;
	mul.f32 	%f6509, %f6508, %f6508;
	mul.f32 	%f6510, %f6508, %f6509;
	mul.f32 	%f6511, %f6501, %f6500;
	fma.rn.f32 	%f6512, %f6511, %f6510, %f6492;
	mul.f32 	%f6513, %f6502, %f6500;
	fma.rn.f32 	%f6514, %f6513, %f6510, %f6494;
	mul.f32 	%f6515, %f6503, %f6500;
	fma.rn.f32 	%f6516, %f6515, %f6510, %f6496;
	ld.shared.v4.f32 	{%f6517, %f6518, %f6519, %f6520}, [_ZZ20simulate_interactionP6float4S0_fiE6others+5200];
	sub.f32 	%f6521, %f6517, %f13;
	sub.f32 	%f6522, %f6518, %f14;
	sub.f32 	%f6523, %f6519, %f15;
	mul.f32 	%f6524, %f6522, %f6522;
	fma.rn.f32 	%f6525, %f6521, %f6521, %f6524;
	fma.rn.f32 	%f6526, %f6523, %f6523, %f6525;
	add.f32 	%f6527, %f6526, 0f24E69595;
	rsqrt.approx.f32 	%f6528, %f6527;
	mul.f32 	%f6529, %f6528, %f6528;
	mul.f32 	%f6530, %f6528, %f6529;
	mul.f32 	%f6531, %f6521, %f6520;
	fma.rn.f32 	%f6532, %f6531, %f6530, %f6512;
	mul.f32 	%f6533, %f6522, %f6520;
	fma.rn.f32 	%f6534, %f6533, %f6530, %f6514;
	mul.f32 	%f6535, %f6523, %f6520;
	fma.rn.f32 	%f6536, %f6535, %f6530, %f6516;
	ld.shared.v4.f32 	{%f6537, %f6538, %f6539, %f6540}, [_ZZ20simulate_interactionP6float4S0_fiE6others+5216];
	sub.f32 	%f6541, %f6537, %f13;
	sub.f32 	%f6542, %f6538, %f14;
	sub.f32 	%f6543, %f6539, %f15;
	mul.f32 	%f6544, %f6542, %f6542;
	fma.rn.f32 	%f6545, %f6541, %f6541, %f6544;
	fma.rn.f32 	%f6546, %f6543, %f6543, %f6545;
	add.f32 	%f6547, %f6546, 0f24E69595;
	rsqrt.approx.f32 	%f6548, %f6547;
	mul.f32 	%f6549, %f6548, %f6548;
	mul.f32 	%f6550, %f6548, %f6549;
	mul.f32 	%f6551, %f6541, %f6540;
	fma.rn.f32 	%f6552, %f6551, %f6550, %f6532;
	mul.f32 	%f6553, %f6542, %f6540;
	fma.rn.f32 	%f6554, %f6553, %f6550, %f6534;
	mul.f32 	%f6555, %f6543, %f6540;
	fma.rn.f32 	%f6556, %f6555, %f6550, %f6536;
	ld.shared.v4.f32 	{%f6557, %f6558, %f6559, %f6560}, [_ZZ20simulate_interactionP6float4S0_fiE6others+5232];
	sub.f32 	%f6561, %f6557, %f13;
	sub.f32 	%f6562, %f6558, %f14;
	sub.f32 	%f6563, %f6559, %f15;
	mul.f32 	%f6564, %f6562, %f6562;
	fma.rn.f32 	%f6565, %f6561, %f6561, %f6564;
	fma.rn.f32 	%f6566, %f6563, %f6563, %f6565;
	add.f32 	%f6567, %f6566, 0f24E69595;
	rsqrt.approx.f32 	%f6568, %f6567;
	mul.f32 	%f6569, %f6568, %f6568;
	mul.f32 	%f6570, %f6568, %f6569;
	mul.f32 	%f6571, %f6561, %f6560;
	fma.rn.f32 	%f6572, %f6571, %f6570, %f6552;
	mul.f32 	%f6573, %f6562, %f6560;
	fma.rn.f32 	%f6574, %f6573, %f6570, %f6554;
	mul.f32 	%f6575, %f6563, %f6560;
	fma.rn.f32 	%f6576, %f6575, %f6570, %f6556;
	ld.shared.v4.f32 	{%f6577, %f6578, %f6579, %f6580}, [_ZZ20simulate_interactionP6float4S0_fiE6others+5248];
	sub.f32 	%f6581, %f6577, %f13;
	sub.f32 	%f6582, %f6578, %f14;
	sub.f32 	%f6583, %f6579, %f15;
	mul.f32 	%f6584, %f6582, %f6582;
	fma.rn.f32 	%f6585, %f6581, %f6581, %f6584;
	fma.rn.f32 	%f6586, %f6583, %f6583, %f6585;
	add.f32 	%f6587, %f6586, 0f24E69595;
	rsqrt.approx.f32 	%f6588, %f6587;
	mul.f32 	%f6589, %f6588, %f6588;
	mul.f32 	%f6590, %f6588, %f6589;
	mul.f32 	%f6591, %f6581, %f6580;
	fma.rn.f32 	%f6592, %f6591, %f6590, %f6572;
	mul.f32 	%f6593, %f6582, %f6580;
	fma.rn.f32 	%f6594, %f6593, %f6590, %f6574;
	mul.f32 	%f6595, %f6583, %f6580;
	fma.rn.f32 	%f6596, %f6595, %f6590, %f6576;
	ld.shared.v4.f32 	{%f6597, %f6598, %f6599, %f6600}, [_ZZ20simulate_interactionP6float4S0_fiE6others+5264];
	sub.f32 	%f6601, %f6597, %f13;
	sub.f32 	%f6602, %f6598, %f14;
	sub.f32 	%f6603, %f6599, %f15;
	mul.f32 	%f6604, %f6602, %f6602;
	fma.rn.f32 	%f6605, %f6601, %f6601, %f6604;
	fma.rn.f32 	%f6606, %f6603, %f6603, %f6605;
	add.f32 	%f6607, %f6606, 0f24E69595;
	rsqrt.approx.f32 	%f6608, %f6607;
	mul.f32 	%f6609, %f6608, %f6608;
	mul.f32 	%f6610, %f6608, %f6609;
	mul.f32 	%f6611, %f6601, %f6600;
	fma.rn.f32 	%f6612, %f6611, %f6610, %f6592;
	mul.f32 	%f6613, %f6602, %f6600;
	fma.rn.f32 	%f6614, %f6613, %f6610, %f6594;
	mul.f32 	%f6615, %f6603, %f6600;
	fma.rn.f32 	%f6616, %f6615, %f6610, %f6596;
	ld.shared.v4.f32 	{%f6617, %f6618, %f6619, %f6620}, [_ZZ20simulate_interactionP6float4S0_fiE6others+5280];
	sub.f32 	%f6621, %f6617, %f13;
	sub.f32 	%f6622, %f6618, %f14;
	sub.f32 	%f6623, %f6619, %f15;
	mul.f32 	%f6624, %f6622, %f6622;
	fma.rn.f32 	%f6625, %f6621, %f6621, %f6624;
	fma.rn.f32 	%f6626, %f6623, %f6623, %f6625;
	add.f32 	%f6627, %f6626, 0f24E69595;
	rsqrt.approx.f32 	%f6628, %f6627;
	mul.f32 	%f6629, %f6628, %f6628;
	mul.f32 	%f6630, %f6628, %f6629;
	mul.f32 	%f6631, %f6621, %f6620;
	fma.rn.f32 	%f6632, %f6631, %f6630, %f6612;
	mul.f32 	%f6633, %f6622, %f6620;
	fma.rn.f32 	%f6634, %f6633, %f6630, %f6614;
	mul.f32 	%f6635, %f6623, %f6620;
	fma.rn.f32 	%f6636, %f6635, %f6630, %f6616;
	ld.shared.v4.f32 	{%f6637, %f6638, %f6639, %f6640}, [_ZZ20simulate_interactionP6float4S0_fiE6others+5296];
	sub.f32 	%f6641, %f6637, %f13;
	sub.f32 	%f6642, %f6638, %f14;
	sub.f32 	%f6643, %f6639, %f15;
	mul.f32 	%f6644, %f6642, %f6642;
	fma.rn.f32 	%f6645, %f6641, %f6641, %f6644;
	fma.rn.f32 	%f6646, %f6643, %f6643, %f6645;
	add.f32 	%f6647, %f6646, 0f24E69595;
	rsqrt.approx.f32 	%f6648, %f6647;
	mul.f32 	%f6649, %f6648, %f6648;
	mul.f32 	%f6650, %f6648, %f6649;
	mul.f32 	%f6651, %f6641, %f6640;
	fma.rn.f32 	%f6652, %f6651, %f6650, %f6632;
	mul.f32 	%f6653, %f6642, %f6640;
	fma.rn.f32 	%f6654, %f6653, %f6650, %f6634;
	mul.f32 	%f6655, %f6643, %f6640;
	fma.rn.f32 	%f6656, %f6655, %f6650, %f6636;
	ld.shared.v4.f32 	{%f6657, %f6658, %f6659, %f6660}, [_ZZ20simulate_interactionP6float4S0_fiE6others+5312];
	sub.f32 	%f6661, %f6657, %f13;
	sub.f32 	%f6662, %f6658, %f14;
	sub.f32 	%f6663, %f6659, %f15;
	mul.f32 	%f6664, %f6662, %f6662;
	fma.rn.f32 	%f6665, %f6661, %f6661, %f6664;
	fma.rn.f32 	%f6666, %f6663, %f6663, %f6665;
	add.f32 	%f6667, %f6666, 0f24E69595;
	rsqrt.approx.f32 	%f6668, %f6667;
	mul.f32 	%f6669, %f6668, %f6668;
	mul.f32 	%f6670, %f6668, %f6669;
	mul.f32 	%f6671, %f6661, %f6660;
	fma.rn.f32 	%f6672, %f6671, %f6670, %f6652;
	mul.f32 	%f6673, %f6662, %f6660;
	fma.rn.f32 	%f6674, %f6673, %f6670, %f6654;
	mul.f32 	%f6675, %f6663, %f6660;
	fma.rn.f32 	%f6676, %f6675, %f6670, %f6656;
	ld.shared.v4.f32 	{%f6677, %f6678, %f6679, %f6680}, [_ZZ20simulate_interactionP6float4S0_fiE6others+5328];
	sub.f32 	%f6681, %f6677, %f13;
	sub.f32 	%f6682, %f6678, %f14;
	sub.f32 	%f6683, %f6679, %f15;
	mul.f32 	%f6684, %f6682, %f6682;
	fma.rn.f32 	%f6685, %f6681, %f6681, %f6684;
	fma.rn.f32 	%f6686, %f6683, %f6683, %f6685;
	add.f32 	%f6687, %f6686, 0f24E69595;
	rsqrt.approx.f32 	%f6688, %f6687;
	mul.f32 	%f6689, %f6688, %f6688;
	mul.f32 	%f6690, %f6688, %f6689;
	mul.f32 	%f6691, %f6681, %f6680;
	fma.rn.f32 	%f6692, %f6691, %f6690, %f6672;
	mul.f32 	%f6693, %f6682, %f6680;
	fma.rn.f32 	%f6694, %f6693, %f6690, %f6674;
	mul.f32 	%f6695, %f6683, %f6680;
	fma.rn.f32 	%f6696, %f6695, %f6690, %f6676;
	ld.shared.v4.f32 	{%f6697, %f6698, %f6699, %f6700}, [_ZZ20simulate_interactionP6float4S0_fiE6others+5344];
	sub.f32 	%f6701, %f6697, %f13;
	sub.f32 	%f6702, %f6698, %f14;
	sub.f32 	%f6703, %f6699, %f15;
	mul.f32 	%f6704, %f6702, %f6702;
	fma.rn.f32 	%f6705, %f6701, %f6701, %f6704;
	fma.rn.f32 	%f6706, %f6703, %f6703, %f6705;
	add.f32 	%f6707, %f6706, 0f24E69595;
	rsqrt.approx.f32 	%f6708, %f6707;
	mul.f32 	%f6709, %f6708, %f6708;
	mul.f32 	%f6710, %f6708, %f6709;
	mul.f32 	%f6711, %f6701, %f6700;
	fma.rn.f32 	%f6712, %f6711, %f6710, %f6692;
	mul.f32 	%f6713, %f6702, %f6700;
	fma.rn.f32 	%f6714, %f6713, %f6710, %f6694;
	mul.f32 	%f6715, %f6703, %f6700;
	fma.rn.f32 	%f6716, %f6715, %f6710, %f6696;
	ld.shared.v4.f32 	{%f6717, %f6718, %f6719, %f6720}, [_ZZ20simulate_interactionP6float4S0_fiE6others+5360];
	sub.f32 	%f6721, %f6717, %f13;
	sub.f32 	%f6722, %f6718, %f14;
	sub.f32 	%f6723, %f6719, %f15;
	mul.f32 	%f6724, %f6722, %f6722;
	fma.rn.f32 	%f6725, %f6721, %f6721, %f6724;
	fma.rn.f32 	%f6726, %f6723, %f6723, %f6725;
	add.f32 	%f6727, %f6726, 0f24E69595;
	rsqrt.approx.f32 	%f6728, %f6727;
	mul.f32 	%f6729, %f6728, %f6728;
	mul.f32 	%f6730, %f6728, %f6729;
	mul.f32 	%f6731, %f6721, %f6720;
	fma.rn.f32 	%f6732, %f6731, %f6730, %f6712;
	mul.f32 	%f6733, %f6722, %f6720;
	fma.rn.f32 	%f6734, %f6733, %f6730, %f6714;
	mul.f32 	%f6735, %f6723, %f6720;
	fma.rn.f32 	%f6736, %f6735, %f6730, %f6716;
	ld.shared.v4.f32 	{%f6737, %f6738, %f6739, %f6740}, [_ZZ20simulate_interactionP6float4S0_fiE6others+5376];
	sub.f32 	%f6741, %f6737, %f13;
	sub.f32 	%f6742, %f6738, %f14;
	sub.f32 	%f6743, %f6739, %f15;
	mul.f32 	%f6744, %f6742, %f6742;
	fma.rn.f32 	%f6745, %f6741, %f6741, %f6744;
	fma.rn.f32 	%f6746, %f6743, %f6743, %f6745;
	add.f32 	%f6747, %f6746, 0f24E69595;
	rsqrt.approx.f32 	%f6748, %f6747;
	mul.f32 	%f6749, %f6748, %f6748;
	mul.f32 	%f6750, %f6748, %f6749;
	mul.f32 	%f6751, %f6741, %f6740;
	fma.rn.f32 	%f6752, %f6751, %f6750, %f6732;
	mul.f32 	%f6753, %f6742, %f6740;
	fma.rn.f32 	%f6754, %f6753, %f6750, %f6734;
	mul.f32 	%f6755, %f6743, %f6740;
	fma.rn.f32 	%f6756, %f6755, %f6750, %f6736;
	ld.shared.v4.f32 	{%f6757, %f6758, %f6759, %f6760}, [_ZZ20simulate_interactionP6float4S0_fiE6others+5392];
	sub.f32 	%f6761, %f6757, %f13;
	sub.f32 	%f6762, %f6758, %f14;
	sub.f32 	%f6763, %f6759, %f15;
	mul.f32 	%f6764, %f6762, %f6762;
	fma.rn.f32 	%f6765, %f6761, %f6761, %f6764;
	fma.rn.f32 	%f6766, %f6763, %f6763, %f6765;
	add.f32 	%f6767, %f6766, 0f24E69595;
	rsqrt.approx.f32 	%f6768, %f6767;
	mul.f32 	%f6769, %f6768, %f6768;
	mul.f32 	%f6770, %f6768, %f6769;
	mul.f32 	%f6771, %f6761, %f6760;
	fma.rn.f32 	%f6772, %f6771, %f6770, %f6752;
	mul.f32 	%f6773, %f6762, %f6760;
	fma.rn.f32 	%f6774, %f6773, %f6770, %f6754;
	mul.f32 	%f6775, %f6763, %f6760;
	fma.rn.f32 	%f6776, %f6775, %f6770, %f6756;
	ld.shared.v4.f32 	{%f6777, %f6778, %f6779, %f6780}, [_ZZ20simulate_interactionP6float4S0_fiE6others+5408];
	sub.f32 	%f6781, %f6777, %f13;
	sub.f32 	%f6782, %f6778, %f14;
	sub.f32 	%f6783, %f6779, %f15;
	mul.f32 	%f6784, %f6782, %f6782;
	fma.rn.f32 	%f6785, %f6781, %f6781, %f6784;
	fma.rn.f32 	%f6786, %f6783, %f6783, %f6785;
	add.f32 	%f6787, %f6786, 0f24E69595;
	rsqrt.approx.f32 	%f6788, %f6787;
	mul.f32 	%f6789, %f6788, %f6788;
	mul.f32 	%f6790, %f6788, %f6789;
	mul.f32 	%f6791, %f6781, %f6780;
	fma.rn.f32 	%f6792, %f6791, %f6790, %f6772;
	mul.f32 	%f6793, %f6782, %f6780;
	fma.rn.f32 	%f6794, %f6793, %f6790, %f6774;
	mul.f32 	%f6795, %f6783, %f6780;
	fma.rn.f32 	%f6796, %f6795, %f6790, %f6776;
	ld.shared.v4.f32 	{%f6797, %f6798, %f6799, %f6800}, [_ZZ20simulate_interactionP6float4S0_fiE6others+5424];
	sub.f32 	%f6801, %f6797, %f13;
	sub.f32 	%f6802, %f6798, %f14;
	sub.f32 	%f6803, %f6799, %f15;
	mul.f32 	%f6804, %f6802, %f6802;
	fma.rn.f32 	%f6805, %f6801, %f6801, %f6804;
	fma.rn.f32 	%f6806, %f6803, %f6803, %f6805;
	add.f32 	%f6807, %f6806, 0f24E69595;
	rsqrt.approx.f32 	%f6808, %f6807;
	mul.f32 	%f6809, %f6808, %f6808;
	mul.f32 	%f6810, %f6808, %f6809;
	mul.f32 	%f6811, %f6801, %f6800;
	fma.rn.f32 	%f6812, %f6811, %f6810, %f6792;
	mul.f32 	%f6813, %f6802, %f6800;
	fma.rn.f32 	%f6814, %f6813, %f6810, %f6794;
	mul.f32 	%f6815, %f6803, %f6800;
	fma.rn.f32 	%f6816, %f6815, %f6810, %f6796;
	ld.shared.v4.f32 	{%f6817, %f6818, %f6819, %f6820}, [_ZZ20simulate_interactionP6float4S0_fiE6others+5440];
	sub.f32 	%f6821, %f6817, %f13;
	sub.f32 	%f6822, %f6818, %f14;
	sub.f32 	%f6823, %f6819, %f15;
	mul.f32 	%f6824, %f6822, %f6822;
	fma.rn.f32 	%f6825, %f6821, %f6821, %f6824;
	fma.rn.f32 	%f6826, %f6823, %f6823, %f6825;
	add.f32 	%f6827, %f6826, 0f24E69595;
	rsqrt.approx.f32 	%f6828, %f6827;
	mul.f32 	%f6829, %f6828, %f6828;
	mul.f32 	%f6830, %f6828, %f6829;
	mul.f32 	%f6831, %f6821, %f6820;
	fma.rn.f32 	%f6832, %f6831, %f6830, %f6812;
	mul.f32 	%f6833, %f6822, %f6820;
	fma.rn.f32 	%f6834, %f6833, %f6830, %f6814;
	mul.f32 	%f6835, %f6823, %f6820;
	fma.rn.f32 	%f6836, %f6835, %f6830, %f6816;
	ld.shared.v4.f32 	{%f6837, %f6838, %f6839, %f6840}, [_ZZ20simulate_interactionP6float4S0_fiE6others+5456];
	sub.f32 	%f6841, %f6837, %f13;
	sub.f32 	%f6842, %f6838, %f14;
	sub.f32 	%f6843, %f6839, %f15;
	mul.f32 	%f6844, %f6842, %f6842;
	fma.rn.f32 	%f6845, %f6841, %f6841, %f6844;
	fma.rn.f32 	%f6846, %f6843, %f6843, %f6845;
	add.f32 	%f6847, %f6846, 0f24E69595;
	rsqrt.approx.f32 	%f6848, %f6847;
	mul.f32 	%f6849, %f6848, %f6848;
	mul.f32 	%f6850, %f6848, %f6849;
	mul.f32 	%f6851, %f6841, %f6840;
	fma.rn.f32 	%f6852, %f6851, %f6850, %f6832;
	mul.f32 	%f6853, %f6842, %f6840;
	fma.rn.f32 	%f6854, %f6853, %f6850, %f6834;
	mul.f32 	%f6855, %f6843, %f6840;
	fma.rn.f32 	%f6856, %f6855, %f6850, %f6836;
	ld.shared.v4.f32 	{%f6857, %f6858, %f6859, %f6860}, [_ZZ20simulate_interactionP6float4S0_fiE6others+5472];
	sub.f32 	%f6861, %f6857, %f13;
	sub.f32 	%f6862, %f6858, %f14;
	sub.f32 	%f6863, %f6859, %f15;
	mul.f32 	%f6864, %f6862, %f6862;
	fma.rn.f32 	%f6865, %f6861, %f6861, %f6864;
	fma.rn.f32 	%f6866, %f6863, %f6863, %f6865;
	add.f32 	%f6867, %f6866, 0f24E69595;
	rsqrt.approx.f32 	%f6868, %f6867;
	mul.f32 	%f6869, %f6868, %f6868;
	mul.f32 	%f6870, %f6868, %f6869;
	mul.f32 	%f6871, %f6861, %f6860;
	fma.rn.f32 	%f6872, %f6871, %f6870, %f6852;
	mul.f32 	%f6873, %f6862, %f6860;
	fma.rn.f32 	%f6874, %f6873, %f6870, %f6854;
	mul.f32 	%f6875, %f6863, %f6860;
	fma.rn.f32 	%f6876, %f6875, %f6870, %f6856;
	ld.shared.v4.f32 	{%f6877, %f6878, %f6879, %f6880}, [_ZZ20simulate_interactionP6float4S0_fiE6others+5488];
	sub.f32 	%f6881, %f6877, %f13;
	sub.f32 	%f6882, %f6878, %f14;
	sub.f32 	%f6883, %f6879, %f15;
	mul.f32 	%f6884, %f6882, %f6882;
	fma.rn.f32 	%f6885, %f6881, %f6881, %f6884;
	fma.rn.f32 	%f6886, %f6883, %f6883, %f6885;
	add.f32 	%f6887, %f6886, 0f24E69595;
	rsqrt.approx.f32 	%f6888, %f6887;
	mul.f32 	%f6889, %f6888, %f6888;
	mul.f32 	%f6890, %f6888, %f6889;
	mul.f32 	%f6891, %f6881, %f6880;
	fma.rn.f32 	%f6892, %f6891, %f6890, %f6872;
	mul.f32 	%f6893, %f6882, %f6880;
	fma.rn.f32 	%f6894, %f6893, %f6890, %f6874;
	mul.f32 	%f6895, %f6883, %f6880;
	fma.rn.f32 	%f6896, %f6895, %f6890, %f6876;
	ld.shared.v4.f32 	{%f6897, %f6898, %f6899, %f6900}, [_ZZ20simulate_interactionP6float4S0_fiE6others+5504];
	sub.f32 	%f6901, %f6897, %f13;
	sub.f32 	%f6902, %f6898, %f14;
	sub.f32 	%f6903, %f6899, %f15;
	mul.f32 	%f6904, %f6902, %f6902;
	fma.rn.f32 	%f6905, %f6901, %f6901, %f6904;
	fma.rn.f32 	%f6906, %f6903, %f6903, %f6905;
	add.f32 	%f6907, %f6906, 0f24E69595;
	rsqrt.approx.f32 	%f6908, %f6907;
	mul.f32 	%f6909, %f6908, %f6908;
	mul.f32 	%f6910, %f6908, %f6909;
	mul.f32 	%f6911, %f6901, %f6900;
	fma.rn.f32 	%f6912, %f6911, %f6910, %f6892;
	mul.f32 	%f6913, %f6902, %f6900;
	fma.rn.f32 	%f6914, %f6913, %f6910, %f6894;
	mul.f32 	%f6915, %f6903, %f6900;
	fma.rn.f32 	%f6916, %f6915, %f6910, %f6896;
	ld.shared.v4.f32 	{%f6917, %f6918, %f6919, %f6920}, [_ZZ20simulate_interactionP6float4S0_fiE6others+5520];
	sub.f32 	%f6921, %f6917, %f13;
	sub.f32 	%f6922, %f6918, %f14;
	sub.f32 	%f6923, %f6919, %f15;
	mul.f32 	%f6924, %f6922, %f6922;
	fma.rn.f32 	%f6925, %f6921, %f6921, %f6924;
	fma.rn.f32 	%f6926, %f6923, %f6923, %f6925;
	add.f32 	%f6927, %f6926, 0f24E69595;
	rsqrt.approx.f32 	%f6928, %f6927;
	mul.f32 	%f6929, %f6928, %f6928;
	mul.f32 	%f6930, %f6928, %f6929;
	mul.f32 	%f6931, %f6921, %f6920;
	fma.rn.f32 	%f6932, %f6931, %f6930, %f6912;
	mul.f32 	%f6933, %f6922, %f6920;
	fma.rn.f32 	%f6934, %f6933, %f6930, %f6914;
	mul.f32 	%f6935, %f6923, %f6920;
	fma.rn.f32 	%f6936, %f6935, %f6930, %f6916;
	ld.shared.v4.f32 	{%f6937, %f6938, %f6939, %f6940}, [_ZZ20simulate_interactionP6float4S0_fiE6others+5536];
	sub.f32 	%f6941, %f6937, %f13;
	sub.f32 	%f6942, %f6938, %f14;
	sub.f32 	%f6943, %f6939, %f15;
	mul.f32 	%f6944, %f6942, %f6942;
	fma.rn.f32 	%f6945, %f6941, %f6941, %f6944;
	fma.rn.f32 	%f6946, %f6943, %f6943, %f6945;
	add.f32 	%f6947, %f6946, 0f24E69595;
	rsqrt.approx.f32 	%f6948, %f6947;
	mul.f32 	%f6949, %f6948, %f6948;
	mul.f32 	%f6950, %f6948, %f6949;
	mul.f32 	%f6951, %f6941, %f6940;
	fma.rn.f32 	%f6952, %f6951, %f6950, %f6932;
	mul.f32 	%f6953, %f6942, %f6940;
	fma.rn.f32 	%f6954, %f6953, %f6950, %f6934;
	mul.f32 	%f6955, %f6943, %f6940;
	fma.rn.f32 	%f6956, %f6955, %f6950, %f6936;
	ld.shared.v4.f32 	{%f6957, %f6958, %f6959, %f6960}, [_ZZ20simulate_interactionP6float4S0_fiE6others+5552];
	sub.f32 	%f6961, %f6957, %f13;
	sub.f32 	%f6962, %f6958, %f14;
	sub.f32 	%f6963, %f6959, %f15;
	mul.f32 	%f6964, %f6962, %f6962;
	fma.rn.f32 	%f6965, %f6961, %f6961, %f6964;
	fma.rn.f32 	%f6966, %f6963, %f6963, %f6965;
	add.f32 	%f6967, %f6966, 0f24E69595;
	rsqrt.approx.f32 	%f6968, %f6967;
	mul.f32 	%f6969, %f6968, %f6968;
	mul.f32 	%f6970, %f6968, %f6969;
	mul.f32 	%f6971, %f6961, %f6960;
	fma.rn.f32 	%f6972, %f6971, %f6970, %f6952;
	mul.f32 	%f6973, %f6962, %f6960;
	fma.rn.f32 	%f6974, %f6973, %f6970, %f6954;
	mul.f32 	%f6975, %f6963, %f6960;
	fma.rn.f32 	%f6976, %f6975, %f6970, %f6956;
	ld.shared.v4.f32 	{%f6977, %f6978, %f6979, %f6980}, [_ZZ20simulate_interactionP6float4S0_fiE6others+5568];
	sub.f32 	%f6981, %f6977, %f13;
	sub.f32 	%f6982, %f6978, %f14;
	sub.f32 	%f6983, %f6979, %f15;
	mul.f32 	%f6984, %f6982, %f6982;
	fma.rn.f32 	%f6985, %f6981, %f6981, %f6984;
	fma.rn.f32 	%f6986, %f6983, %f6983, %f6985;
	add.f32 	%f6987, %f6986, 0f24E69595;
	rsqrt.approx.f32 	%f6988, %f6987;
	mul.f32 	%f6989, %f6988, %f6988;
	mul.f32 	%f6990, %f6988, %f6989;
	mul.f32 	%f6991, %f6981, %f6980;
	fma.rn.f32 	%f6992, %f6991, %f6990, %f6972;
	mul.f32 	%f6993, %f6982, %f6980;
	fma.rn.f32 	%f6994, %f6993, %f6990, %f6974;
	mul.f32 	%f6995, %f6983, %f6980;
	fma.rn.f32 	%f6996, %f6995, %f6990, %f6976;
	ld.shared.v4.f32 	{%f6997, %f6998, %f6999, %f7000}, [_ZZ20simulate_interactionP6float4S0_fiE6others+5584];
	sub.f32 	%f7001, %f6997, %f13;
	sub.f32 	%f7002, %f6998, %f14;
	sub.f32 	%f7003, %f6999, %f15;
	mul.f32 	%f7004, %f7002, %f7002;
	fma.rn.f32 	%f7005, %f7001, %f7001, %f7004;
	fma.rn.f32 	%f7006, %f7003, %f7003, %f7005;
	add.f32 	%f7007, %f7006, 0f24E69595;
	rsqrt.approx.f32 	%f7008, %f7007;
	mul.f32 	%f7009, %f7008, %f7008;
	mul.f32 	%f7010, %f7008, %f7009;
	mul.f32 	%f7011, %f7001, %f7000;
	fma.rn.f32 	%f7012, %f7011, %f7010, %f6992;
	mul.f32 	%f7013, %f7002, %f7000;
	fma.rn.f32 	%f7014, %f7013, %f7010, %f6994;
	mul.f32 	%f7015, %f7003, %f7000;
	fma.rn.f32 	%f7016, %f7015, %f7010, %f6996;
	ld.shared.v4.f32 	{%f7017, %f7018, %f7019, %f7020}, [_ZZ20simulate_interactionP6float4S0_fiE6others+5600];
	sub.f32 	%f7021, %f7017, %f13;
	sub.f32 	%f7022, %f7018, %f14;
	sub.f32 	%f7023, %f7019, %f15;
	mul.f32 	%f7024, %f7022, %f7022;
	fma.rn.f32 	%f7025, %f7021, %f7021, %f7024;
	fma.rn.f32 	%f7026, %f7023, %f7023, %f7025;
	add.f32 	%f7027, %f7026, 0f24E69595;
	rsqrt.approx.f32 	%f7028, %f7027;
	mul.f32 	%f7029, %f7028, %f7028;
	mul.f32 	%f7030, %f7028, %f7029;
	mul.f32 	%f7031, %f7021, %f7020;
	fma.rn.f32 	%f7032, %f7031, %f7030, %f7012;
	mul.f32 	%f7033, %f7022, %f7020;
	fma.rn.f32 	%f7034, %f7033, %f7030, %f7014;
	mul.f32 	%f7035, %f7023, %f7020;
	fma.rn.f32 	%f7036, %f7035, %f7030, %f7016;
	ld.shared.v4.f32 	{%f7037, %f7038, %f7039, %f7040}, [_ZZ20simulate_interactionP6float4S0_fiE6others+5616];
	sub.f32 	%f7041, %f7037, %f13;
	sub.f32 	%f7042, %f7038, %f14;
	sub.f32 	%f7043, %f7039, %f15;
	mul.f32 	%f7044, %f7042, %f7042;
	fma.rn.f32 	%f7045, %f7041, %f7041, %f7044;
	fma.rn.f32 	%f7046, %f7043, %f7043, %f7045;
	add.f32 	%f7047, %f7046, 0f24E69595;
	rsqrt.approx.f32 	%f7048, %f7047;
	mul.f32 	%f7049, %f7048, %f7048;
	mul.f32 	%f7050, %f7048, %f7049;
	mul.f32 	%f7051, %f7041, %f7040;
	fma.rn.f32 	%f7052, %f7051, %f7050, %f7032;
	mul.f32 	%f7053, %f7042, %f7040;
	fma.rn.f32 	%f7054, %f7053, %f7050, %f7034;
	mul.f32 	%f7055, %f7043, %f7040;
	fma.rn.f32 	%f7056, %f7055, %f7050, %f7036;
	ld.shared.v4.f32 	{%f7057, %f7058, %f7059, %f7060}, [_ZZ20simulate_interactionP6float4S0_fiE6others+5632];
	sub.f32 	%f7061, %f7057, %f13;
	sub.f32 	%f7062, %f7058, %f14;
	sub.f32 	%f7063, %f7059, %f15;
	mul.f32 	%f7064, %f7062, %f7062;
	fma.rn.f32 	%f7065, %f7061, %f7061, %f7064;
	fma.rn.f32 	%f7066, %f7063, %f7063, %f7065;
	add.f32 	%f7067, %f7066, 0f24E69595;
	rsqrt.approx.f32 	%f7068, %f7067;
	mul.f32 	%f7069, %f7068, %f7068;
	mul.f32 	%f7070, %f7068, %f7069;
	mul.f32 	%f7071, %f7061, %f7060;
	fma.rn.f32 	%f7072, %f7071, %f7070, %f7052;
	mul.f32 	%f7073, %f7062, %f7060;
	fma.rn.f32 	%f7074, %f7073, %f7070, %f7054;
	mul.f32 	%f7075, %f7063, %f7060;
	fma.rn.f32 	%f7076, %f7075, %f7070, %f7056;
	ld.shared.v4.f32 	{%f7077, %f7078, %f7079, %f7080}, [_ZZ20simulate_interactionP6float4S0_fiE6others+5648];
	sub.f32 	%f7081, %f7077, %f13;
	sub.f32 	%f7082, %f7078, %f14;
	sub.f32 	%f7083, %f7079, %f15;
	mul.f32 	%f7084, %f7082, %f7082;
	fma.rn.f32 	%f7085, %f7081, %f7081, %f7084;
	fma.rn.f32 	%f7086, %f7083, %f7083, %f7085;
	add.f32 	%f7087, %f7086, 0f24E69595;
	rsqrt.approx.f32 	%f7088, %f7087;
	mul.f32 	%f7089, %f7088, %f7088;
	mul.f32 	%f7090, %f7088, %f7089;
	mul.f32 	%f7091, %f7081, %f7080;
	fma.rn.f32 	%f7092, %f7091, %f7090, %f7072;
	mul.f32 	%f7093, %f7082, %f7080;
	fma.rn.f32 	%f7094, %f7093, %f7090, %f7074;
	mul.f32 	%f7095, %f7083, %f7080;
	fma.rn.f32 	%f7096, %f7095, %f7090, %f7076;
	ld.shared.v4.f32 	{%f7097, %f7098, %f7099, %f7100}, [_ZZ20simulate_interactionP6float4S0_fiE6others+5664];
	sub.f32 	%f7101, %f7097, %f13;
	sub.f32 	%f7102, %f7098, %f14;
	sub.f32 	%f7103, %f7099, %f15;
	mul.f32 	%f7104, %f7102, %f7102;
	fma.rn.f32 	%f7105, %f7101, %f7101, %f7104;
	fma.rn.f32 	%f7106, %f7103, %f7103, %f7105;
	add.f32 	%f7107, %f7106, 0f24E69595;
	rsqrt.approx.f32 	%f7108, %f7107;
	mul.f32 	%f7109, %f7108, %f7108;
	mul.f32 	%f7110, %f7108, %f7109;
	mul.f32 	%f7111, %f7101, %f7100;
	fma.rn.f32 	%f7112, %f7111, %f7110, %f7092;
	mul.f32 	%f7113, %f7102, %f7100;
	fma.rn.f32 	%f7114, %f7113, %f7110, %f7094;
	mul.f32 	%f7115, %f7103, %f7100;
	fma.rn.f32 	%f7116, %f7115, %f7110, %f7096;
	ld.shared.v4.f32 	{%f7117, %f7118, %f7119, %f7120}, [_ZZ20simulate_interactionP6float4S0_fiE6others+5680];
	sub.f32 	%f7121, %f7117, %f13;
	sub.f32 	%f7122, %f7118, %f14;
	sub.f32 	%f7123, %f7119, %f15;
	mul.f32 	%f7124, %f7122, %f7122;
	fma.rn.f32 	%f7125, %f7121, %f7121, %f7124;
	fma.rn.f32 	%f7126, %f7123, %f7123, %f7125;
	add.f32 	%f7127, %f7126, 0f24E69595;
	rsqrt.approx.f32 	%f7128, %f7127;
	mul.f32 	%f7129, %f7128, %f7128;
	mul.f32 	%f7130, %f7128, %f7129;
	mul.f32 	%f7131, %f7121, %f7120;
	fma.rn.f32 	%f7132, %f7131, %f7130, %f7112;
	mul.f32 	%f7133, %f7122, %f7120;
	fma.rn.f32 	%f7134, %f7133, %f7130, %f7114;
	mul.f32 	%f7135, %f7123, %f7120;
	fma.rn.f32 	%f7136, %f7135, %f7130, %f7116;
	ld.shared.v4.f32 	{%f7137, %f7138, %f7139, %f7140}, [_ZZ20simulate_interactionP6float4S0_fiE6others+5696];
	sub.f32 	%f7141, %f7137, %f13;
	sub.f32 	%f7142, %f7138, %f14;
	sub.f32 	%f7143, %f7139, %f15;
	mul.f32 	%f7144, %f7142, %f7142;
	fma.rn.f32 	%f7145, %f7141, %f7141, %f7144;
	fma.rn.f32 	%f7146, %f7143, %f7143, %f7145;
	add.f32 	%f7147, %f7146, 0f24E69595;
	rsqrt.approx.f32 	%f7148, %f7147;
	mul.f32 	%f7149, %f7148, %f7148;
	mul.f32 	%f7150, %f7148, %f7149;
	mul.f32 	%f7151, %f7141, %f7140;
	fma.rn.f32 	%f7152, %f7151, %f7150, %f7132;
	mul.f32 	%f7153, %f7142, %f7140;
	fma.rn.f32 	%f7154, %f7153, %f7150, %f7134;
	mul.f32 	%f7155, %f7143, %f7140;
	fma.rn.f32 	%f7156, %f7155, %f7150, %f7136;
	ld.shared.v4.f32 	{%f7157, %f7158, %f7159, %f7160}, [_ZZ20simulate_interactionP6float4S0_fiE6others+5712];
	sub.f32 	%f7161, %f7157, %f13;
	sub.f32 	%f7162, %f7158, %f14;
	sub.f32 	%f7163, %f7159, %f15;
	mul.f32 	%f7164, %f7162, %f7162;
	fma.rn.f32 	%f7165, %f7161, %f7161, %f7164;
	fma.rn.f32 	%f7166, %f7163, %f7163, %f7165;
	add.f32 	%f7167, %f7166, 0f24E69595;
	rsqrt.approx.f32 	%f7168, %f7167;
	mul.f32 	%f7169, %f7168, %f7168;
	mul.f32 	%f7170, %f7168, %f7169;
	mul.f32 	%f7171, %f7161, %f7160;
	fma.rn.f32 	%f7172, %f7171, %f7170, %f7152;
	mul.f32 	%f7173, %f7162, %f7160;
	fma.rn.f32 	%f7174, %f7173, %f7170, %f7154;
	mul.f32 	%f7175, %f7163, %f7160;
	fma.rn.f32 	%f7176, %f7175, %f7170, %f7156;
	ld.shared.v4.f32 	{%f7177, %f7178, %f7179, %f7180}, [_ZZ20simulate_interactionP6float4S0_fiE6others+5728];
	sub.f32 	%f7181, %f7177, %f13;
	sub.f32 	%f7182, %f7178, %f14;
	sub.f32 	%f7183, %f7179, %f15;
	mul.f32 	%f7184, %f7182, %f7182;
	fma.rn.f32 	%f7185, %f7181, %f7181, %f7184;
	fma.rn.f32 	%f7186, %f7183, %f7183, %f7185;
	add.f32 	%f7187, %f7186, 0f24E69595;
	rsqrt.approx.f32 	%f7188, %f7187;
	mul.f32 	%f7189, %f7188, %f7188;
	mul.f32 	%f7190, %f7188, %f7189;
	mul.f32 	%f7191, %f7181, %f7180;
	fma.rn.f32 	%f7192, %f7191, %f7190, %f7172;
	mul.f32 	%f7193, %f7182, %f7180;
	fma.rn.f32 	%f7194, %f7193, %f7190, %f7174;
	mul.f32 	%f7195, %f7183, %f7180;
	fma.rn.f32 	%f7196, %f7195, %f7190, %f7176;
	ld.shared.v4.f32 	{%f7197, %f7198, %f7199, %f7200}, [_ZZ20simulate_interactionP6float4S0_fiE6others+5744];
	sub.f32 	%f7201, %f7197, %f13;
	sub.f32 	%f7202, %f7198, %f14;
	sub.f32 	%f7203, %f7199, %f15;
	mul.f32 	%f7204, %f7202, %f7202;
	fma.rn.f32 	%f7205, %f7201, %f7201, %f7204;
	fma.rn.f32 	%f7206, %f7203, %f7203, %f7205;
	add.f32 	%f7207, %f7206, 0f24E69595;
	rsqrt.approx.f32 	%f7208, %f7207;
	mul.f32 	%f7209, %f7208, %f7208;
	mul.f32 	%f7210, %f7208, %f7209;
	mul.f32 	%f7211, %f7201, %f7200;
	fma.rn.f32 	%f7212, %f7211, %f7210, %f7192;
	mul.f32 	%f7213, %f7202, %f7200;
	fma.rn.f32 	%f7214, %f7213, %f7210, %f7194;
	mul.f32 	%f7215, %f7203, %f7200;
	fma.rn.f32 	%f7216, %f7215, %f7210, %f7196;
	ld.shared.v4.f32 	{%f7217, %f7218, %f7219, %f7220}, [_ZZ20simulate_interactionP6float4S0_fiE6others+5760];
	sub.f32 	%f7221, %f7217, %f13;
	sub.f32 	%f7222, %f7218, %f14;
	sub.f32 	%f7223, %f7219, %f15;
	mul.f32 	%f7224, %f7222, %f7222;
	fma.rn.f32 	%f7225, %f7221, %f7221, %f7224;
	fma.rn.f32 	%f7226, %f7223, %f7223, %f7225;
	add.f32 	%f7227, %f7226, 0f24E69595;
	rsqrt.approx.f32 	%f7228, %f7227;
	mul.f32 	%f7229, %f7228, %f7228;
	mul.f32 	%f7230, %f7228, %f7229;
	mul.f32 	%f7231, %f7221, %f7220;
	fma.rn.f32 	%f7232, %f7231, %f7230, %f7212;
	mul.f32 	%f7233, %f7222, %f7220;
	fma.rn.f32 	%f7234, %f7233, %f7230, %f7214;
	mul.f32 	%f7235, %f7223, %f7220;
	fma.rn.f32 	%f7236, %f7235, %f7230, %f7216;
	ld.shared.v4.f32 	{%f7237, %f7238, %f7239, %f7240}, [_ZZ20simulate_interactionP6float4S0_fiE6others+5776];
	sub.f32 	%f7241, %f7237, %f13;
	sub.f32 	%f7242, %f7238, %f14;
	sub.f32 	%f7243, %f7239, %f15;
	mul.f32 	%f7244, %f7242, %f7242;
	fma.rn.f32 	%f7245, %f7241, %f7241, %f7244;
	fma.rn.f32 	%f7246, %f7243, %f7243, %f7245;
	add.f32 	%f7247, %f7246, 0f24E69595;
	rsqrt.approx.f32 	%f7248, %f7247;
	mul.f32 	%f7249, %f7248, %f7248;
	mul.f32 	%f7250, %f7248, %f7249;
	mul.f32 	%f7251, %f7241, %f7240;
	fma.rn.f32 	%f7252, %f7251, %f7250, %f7232;
	mul.f32 	%f7253, %f7242, %f7240;
	fma.rn.f32 	%f7254, %f7253, %f7250, %f7234;
	mul.f32 	%f7255, %f7243, %f7240;
	fma.rn.f32 	%f7256, %f7255, %f7250, %f7236;
	ld.shared.v4.f32 	{%f7257, %f7258, %f7259, %f7260}, [_ZZ20simulate_interactionP6float4S0_fiE6others+5792];
	sub.f32 	%f7261, %f7257, %f13;
	sub.f32 	%f7262, %f7258, %f14;
	sub.f32 	%f7263, %f7259, %f15;
	mul.f32 	%f7264, %f7262, %f7262;
	fma.rn.f32 	%f7265, %f7261, %f7261, %f7264;
	fma.rn.f32 	%f7266, %f7263, %f7263, %f7265;
	add.f32 	%f7267, %f7266, 0f24E69595;
	rsqrt.approx.f32 	%f7268, %f7267;
	mul.f32 	%f7269, %f7268, %f7268;
	mul.f32 	%f7270, %f7268, %f7269;
	mul.f32 	%f7271, %f7261, %f7260;
	fma.rn.f32 	%f7272, %f7271, %f7270, %f7252;
	mul.f32 	%f7273, %f7262, %f7260;
	fma.rn.f32 	%f7274, %f7273, %f7270, %f7254;
	mul.f32 	%f7275, %f7263, %f7260;
	fma.rn.f32 	%f7276, %f7275, %f7270, %f7256;
	ld.shared.v4.f32 	{%f7277, %f7278, %f7279, %f7280}, [_ZZ20simulate_interactionP6float4S0_fiE6others+5808];
	sub.f32 	%f7281, %f7277, %f13;
	sub.f32 	%f7282, %f7278, %f14;
	sub.f32 	%f7283, %f7279, %f15;
	mul.f32 	%f7284, %f7282, %f7282;
	fma.rn.f32 	%f7285, %f7281, %f7281, %f7284;
	fma.rn.f32 	%f7286, %f7283, %f7283, %f7285;
	add.f32 	%f7287, %f7286, 0f24E69595;
	rsqrt.approx.f32 	%f7288, %f7287;
	mul.f32 	%f7289, %f7288, %f7288;
	mul.f32 	%f7290, %f7288, %f7289;
	mul.f32 	%f7291, %f7281, %f7280;
	fma.rn.f32 	%f7292, %f7291, %f7290, %f7272;
	mul.f32 	%f7293, %f7282, %f7280;
	fma.rn.f32 	%f7294, %f7293, %f7290, %f7274;
	mul.f32 	%f7295, %f7283, %f7280;
	fma.rn.f32 	%f7296, %f7295, %f7290, %f7276;
	ld.shared.v4.f32 	{%f7297, %f7298, %f7299, %f7300}, [_ZZ20simulate_interactionP6float4S0_fiE6others+5824];
	sub.f32 	%f7301, %f7297, %f13;
	sub.f32 	%f7302, %f7298, %f14;
	sub.f32 	%f7303, %f7299, %f15;
	mul.f32 	%f7304, %f7302, %f7302;
	fma.rn.f32 	%f7305, %f7301, %f7301, %f7304;
	fma.rn.f32 	%f7306, %f7303, %f7303, %f7305;
	add.f32 	%f7307, %f7306, 0f24E69595;
	rsqrt.approx.f32 	%f7308, %f7307;
	mul.f32 	%f7309, %f7308, %f7308;
	mul.f32 	%f7310, %f7308, %f7309;
	mul.f32 	%f7311, %f7301, %f7300;
	fma.rn.f32 	%f7312, %f7311, %f7310, %f7292;
	mul.f32 	%f7313, %f7302, %f7300;
	fma.rn.f32 	%f7314, %f7313, %f7310, %f7294;
	mul.f32 	%f7315, %f7303, %f7300;
	fma.rn.f32 	%f7316, %f7315, %f7310, %f7296;
	ld.shared.v4.f32 	{%f7317, %f7318, %f7319, %f7320}, [_ZZ20simulate_interactionP6float4S0_fiE6others+5840];
	sub.f32 	%f7321, %f7317, %f13;
	sub.f32 	%f7322, %f7318, %f14;
	sub.f32 	%f7323, %f7319, %f15;
	mul.f32 	%f7324, %f7322, %f7322;
	fma.rn.f32 	%f7325, %f7321, %f7321, %f7324;
	fma.rn.f32 	%f7326, %f7323, %f7323, %f7325;
	add.f32 	%f7327, %f7326, 0f24E69595;
	rsqrt.approx.f32 	%f7328, %f7327;
	mul.f32 	%f7329, %f7328, %f7328;
	mul.f32 	%f7330, %f7328, %f7329;
	mul.f32 	%f7331, %f7321, %f7320;
	fma.rn.f32 	%f7332, %f7331, %f7330, %f7312;
	mul.f32 	%f7333, %f7322, %f7320;
	fma.rn.f32 	%f7334, %f7333, %f7330, %f7314;
	mul.f32 	%f7335, %f7323, %f7320;
	fma.rn.f32 	%f7336, %f7335, %f7330, %f7316;
	ld.shared.v4.f32 	{%f7337, %f7338, %f7339, %f7340}, [_ZZ20simulate_interactionP6float4S0_fiE6others+5856];
	sub.f32 	%f7341, %f7337, %f13;
	sub.f32 	%f7342, %f7338, %f14;
	sub.f32 	%f7343, %f7339, %f15;
	mul.f32 	%f7344, %f7342, %f7342;
	fma.rn.f32 	%f7345, %f7341, %f7341, %f7344;
	fma.rn.f32 	%f7346, %f7343, %f7343, %f7345;
	add.f32 	%f7347, %f7346, 0f24E69595;
	rsqrt.approx.f32 	%f7348, %f7347;
	mul.f32 	%f7349, %f7348, %f7348;
	mul.f32 	%f7350, %f7348, %f7349;
	mul.f32 	%f7351, %f7341, %f7340;
	fma.rn.f32 	%f7352, %f7351, %f7350, %f7332;
	mul.f32 	%f7353, %f7342, %f7340;
	fma.rn.f32 	%f7354, %f7353, %f7350, %f7334;
	mul.f32 	%f7355, %f7343, %f7340;
	fma.rn.f32 	%f7356, %f7355, %f7350, %f7336;
	ld.shared.v4.f32 	{%f7357, %f7358, %f7359, %f7360}, [_ZZ20simulate_interactionP6float4S0_fiE6others+5872];
	sub.f32 	%f7361, %f7357, %f13;
	sub.f32 	%f7362, %f7358, %f14;
	sub.f32 	%f7363, %f7359, %f15;
	mul.f32 	%f7364, %f7362, %f7362;
	fma.rn.f32 	%f7365, %f7361, %f7361, %f7364;
	fma.rn.f32 	%f7366, %f7363, %f7363, %f7365;
	add.f32 	%f7367, %f7366, 0f24E69595;
	rsqrt.approx.f32 	%f7368, %f7367;
	mul.f32 	%f7369, %f7368, %f7368;
	mul.f32 	%f7370, %f7368, %f7369;
	mul.f32 	%f7371, %f7361, %f7360;
	fma.rn.f32 	%f7372, %f7371, %f7370, %f7352;
	mul.f32 	%f7373, %f7362, %f7360;
	fma.rn.f32 	%f7374, %f7373, %f7370, %f7354;
	mul.f32 	%f7375, %f7363, %f7360;
	fma.rn.f32 	%f7376, %f7375, %f7370, %f7356;
	ld.shared.v4.f32 	{%f7377, %f7378, %f7379, %f7380}, [_ZZ20simulate_interactionP6float4S0_fiE6others+5888];
	sub.f32 	%f7381, %f7377, %f13;
	sub.f32 	%f7382, %f7378, %f14;
	sub.f32 	%f7383, %f7379, %f15;
	mul.f32 	%f7384, %f7382, %f7382;
	fma.rn.f32 	%f7385, %f7381, %f7381, %f7384;
	fma.rn.f32 	%f7386, %f7383, %f7383, %f7385;
	add.f32 	%f7387, %f7386, 0f24E69595;
	rsqrt.approx.f32 	%f7388, %f7387;
	mul.f32 	%f7389, %f7388, %f7388;
	mul.f32 	%f7390, %f7388, %f7389;
	mul.f32 	%f7391, %f7381, %f7380;
	fma.rn.f32 	%f7392, %f7391, %f7390, %f7372;
	mul.f32 	%f7393, %f7382, %f7380;
	fma.rn.f32 	%f7394, %f7393, %f7390, %f7374;
	mul.f32 	%f7395, %f7383, %f7380;
	fma.rn.f32 	%f7396, %f7395, %f7390, %f7376;
	ld.shared.v4.f32 	{%f7397, %f7398, %f7399, %f7400}, [_ZZ20simulate_interactionP6float4S0_fiE6others+5904];
	sub.f32 	%f7401, %f7397, %f13;
	sub.f32 	%f7402, %f7398, %f14;
	sub.f32 	%f7403, %f7399, %f15;
	mul.f32 	%f7404, %f7402, %f7402;
	fma.rn.f32 	%f7405, %f7401, %f7401, %f7404;
	fma.rn.f32 	%f7406, %f7403, %f7403, %f7405;
	add.f32 	%f7407, %f7406, 0f24E69595;
	rsqrt.approx.f32 	%f7408, %f7407;
	mul.f32 	%f7409, %f7408, %f7408;
	mul.f32 	%f7410, %f7408, %f7409;
	mul.f32 	%f7411, %f7401, %f7400;
	fma.rn.f32 	%f7412, %f7411, %f7410, %f7392;
	mul.f32 	%f7413, %f7402, %f7400;
	fma.rn.f32 	%f7414, %f7413, %f7410, %f7394;
	mul.f32 	%f7415, %f7403, %f7400;
	fma.rn.f32 	%f7416, %f7415, %f7410, %f7396;
	ld.shared.v4.f32 	{%f7417, %f7418, %f7419, %f7420}, [_ZZ20simulate_interactionP6float4S0_fiE6others+5920];
	sub.f32 	%f7421, %f7417, %f13;
	sub.f32 	%f7422, %f7418, %f14;
	sub.f32 	%f7423, %f7419, %f15;
	mul.f32 	%f7424, %f7422, %f7422;
	fma.rn.f32 	%f7425, %f7421, %f7421, %f7424;
	fma.rn.f32 	%f7426, %f7423, %f7423, %f7425;
	add.f32 	%f7427, %f7426, 0f24E69595;
	rsqrt.approx.f32 	%f7428, %f7427;
	mul.f32 	%f7429, %f7428, %f7428;
	mul.f32 	%f7430, %f7428, %f7429;
	mul.f32 	%f7431, %f7421, %f7420;
	fma.rn.f32 	%f7432, %f7431, %f7430, %f7412;
	mul.f32 	%f7433, %f7422, %f7420;
	fma.rn.f32 	%f7434, %f7433, %f7430, %f7414;
	mul.f32 	%f7435, %f7423, %f7420;
	fma.rn.f32 	%f7436, %f7435, %f7430, %f7416;
	ld.shared.v4.f32 	{%f7437, %f7438, %f7439, %f7440}, [_ZZ20simulate_interactionP6float4S0_fiE6others+5936];
	sub.f32 	%f7441, %f7437, %f13;
	sub.f32 	%f7442, %f7438, %f14;
	sub.f32 	%f7443, %f7439, %f15;
	mul.f32 	%f7444, %f7442, %f7442;
	fma.rn.f32 	%f7445, %f7441, %f7441, %f7444;
	fma.rn.f32 	%f7446, %f7443, %f7443, %f7445;
	add.f32 	%f7447, %f7446, 0f24E69595;
	rsqrt.approx.f32 	%f7448, %f7447;
	mul.f32 	%f7449, %f7448, %f7448;
	mul.f32 	%f7450, %f7448, %f7449;
	mul.f32 	%f7451, %f7441, %f7440;
	fma.rn.f32 	%f7452, %f7451, %f7450, %f7432;
	mul.f32 	%f7453, %f7442, %f7440;
	fma.rn.f32 	%f7454, %f7453, %f7450, %f7434;
	mul.f32 	%f7455, %f7443, %f7440;
	fma.rn.f32 	%f7456, %f7455, %f7450, %f7436;
	ld.shared.v4.f32 	{%f7457, %f7458, %f7459, %f7460}, [_ZZ20simulate_interactionP6float4S0_fiE6others+5952];
	sub.f32 	%f7461, %f7457, %f13;
	sub.f32 	%f7462, %f7458, %f14;
	sub.f32 	%f7463, %f7459, %f15;
	mul.f32 	%f7464, %f7462, %f7462;
	fma.rn.f32 	%f7465, %f7461, %f7461, %f7464;
	fma.rn.f32 	%f7466, %f7463, %f7463, %f7465;
	add.f32 	%f7467, %f7466, 0f24E69595;
	rsqrt.approx.f32 	%f7468, %f7467;
	mul.f32 	%f7469, %f7468, %f7468;
	mul.f32 	%f7470, %f7468, %f7469;
	mul.f32 	%f7471, %f7461, %f7460;
	fma.rn.f32 	%f7472, %f7471, %f7470, %f7452;
	mul.f32 	%f7473, %f7462, %f7460;
	fma.rn.f32 	%f7474, %f7473, %f7470, %f7454;
	mul.f32 	%f7475, %f7463, %f7460;
	fma.rn.f32 	%f7476, %f7475, %f7470, %f7456;
	ld.shared.v4.f32 	{%f7477, %f7478, %f7479, %f7480}, [_ZZ20simulate_interactionP6float4S0_fiE6others+5968];
	sub.f32 	%f7481, %f7477, %f13;
	sub.f32 	%f7482, %f7478, %f14;
	sub.f32 	%f7483, %f7479, %f15;
	mul.f32 	%f7484, %f7482, %f7482;
	fma.rn.f32 	%f7485, %f7481, %f7481, %f7484;
	fma.rn.f32 	%f7486, %f7483, %f7483, %f7485;
	add.f32 	%f7487, %f7486, 0f24E69595;
	rsqrt.approx.f32 	%f7488, %f7487;
	mul.f32 	%f7489, %f7488, %f7488;
	mul.f32 	%f7490, %f7488, %f7489;
	mul.f32 	%f7491, %f7481, %f7480;
	fma.rn.f32 	%f7492, %f7491, %f7490, %f7472;
	mul.f32 	%f7493, %f7482, %f7480;
	fma.rn.f32 	%f7494, %f7493, %f7490, %f7474;
	mul.f32 	%f7495, %f7483, %f7480;
	fma.rn.f32 	%f7496, %f7495, %f7490, %f7476;
	ld.shared.v4.f32 	{%f7497, %f7498, %f7499, %f7500}, [_ZZ20simulate_interactionP6float4S0_fiE6others+5984];
	sub.f32 	%f7501, %f7497, %f13;
	sub.f32 	%f7502, %f7498, %f14;
	sub.f32 	%f7503, %f7499, %f15;
	mul.f32 	%f7504, %f7502, %f7502;
	fma.rn.f32 	%f7505, %f7501, %f7501, %f7504;
	fma.rn.f32 	%f7506, %f7503, %f7503, %f7505;
	add.f32 	%f7507, %f7506, 0f24E69595;
	rsqrt.approx.f32 	%f7508, %f7507;
	mul.f32 	%f7509, %f7508, %f7508;
	mul.f32 	%f7510, %f7508, %f7509;
	mul.f32 	%f7511, %f7501, %f7500;
	fma.rn.f32 	%f7512, %f7511, %f7510, %f7492;
	mul.f32 	%f7513, %f7502, %f7500;
	fma.rn.f32 	%f7514, %f7513, %f7510, %f7494;
	mul.f32 	%f7515, %f7503, %f7500;
	fma.rn.f32 	%f7516, %f7515, %f7510, %f7496;
	ld.shared.v4.f32 	{%f7517, %f7518, %f7519, %f7520}, [_ZZ20simulate_interactionP6float4S0_fiE6others+6000];
	sub.f32 	%f7521, %f7517, %f13;
	sub.f32 	%f7522, %f7518, %f14;
	sub.f32 	%f7523, %f7519, %f15;
	mul.f32 	%f7524, %f7522, %f7522;
	fma.rn.f32 	%f7525, %f7521, %f7521, %f7524;
	fma.rn.f32 	%f7526, %f7523, %f7523, %f7525;
	add.f32 	%f7527, %f7526, 0f24E69595;
	rsqrt.approx.f32 	%f7528, %f7527;
	mul.f32 	%f7529, %f7528, %f7528;
	mul.f32 	%f7530, %f7528, %f7529;
	mul.f32 	%f7531, %f7521, %f7520;
	fma.rn.f32 	%f7532, %f7531, %f7530, %f7512;
	mul.f32 	%f7533, %f7522, %f7520;
	fma.rn.f32 	%f7534, %f7533, %f7530, %f7514;
	mul.f32 	%f7535, %f7523, %f7520;
	fma.rn.f32 	%f7536, %f7535, %f7530, %f7516;
	ld.shared.v4.f32 	{%f7537, %f7538, %f7539, %f7540}, [_ZZ20simulate_interactionP6float4S0_fiE6others+6016];
	sub.f32 	%f7541, %f7537, %f13;
	sub.f32 	%f7542, %f7538, %f14;
	sub.f32 	%f7543, %f7539, %f15;
	mul.f32 	%f7544, %f7542, %f7542;
	fma.rn.f32 	%f7545, %f7541, %f7541, %f7544;
	fma.rn.f32 	%f7546, %f7543, %f7543, %f7545;
	add.f32 	%f7547, %f7546, 0f24E69595;
	rsqrt.approx.f32 	%f7548, %f7547;
	mul.f32 	%f7549, %f7548, %f7548;
	mul.f32 	%f7550, %f7548, %f7549;
	mul.f32 	%f7551, %f7541, %f7540;
	fma.rn.f32 	%f7552, %f7551, %f7550, %f7532;
	mul.f32 	%f7553, %f7542, %f7540;
	fma.rn.f32 	%f7554, %f7553, %f7550, %f7534;
	mul.f32 	%f7555, %f7543, %f7540;
	fma.rn.f32 	%f7556, %f7555, %f7550, %f7536;
	ld.shared.v4.f32 	{%f7557, %f7558, %f7559, %f7560}, [_ZZ20simulate_interactionP6float4S0_fiE6others+6032];
	sub.f32 	%f7561, %f7557, %f13;
	sub.f32 	%f7562, %f7558, %f14;
	sub.f32 	%f7563, %f7559, %f15;
	mul.f32 	%f7564, %f7562, %f7562;
	fma.rn.f32 	%f7565, %f7561, %f7561, %f7564;
	fma.rn.f32 	%f7566, %f7563, %f7563, %f7565;
	add.f32 	%f7567, %f7566, 0f24E69595;
	rsqrt.approx.f32 	%f7568, %f7567;
	mul.f32 	%f7569, %f7568, %f7568;
	mul.f32 	%f7570, %f7568, %f7569;
	mul.f32 	%f7571, %f7561, %f7560;
	fma.rn.f32 	%f7572, %f7571, %f7570, %f7552;
	mul.f32 	%f7573, %f7562, %f7560;
	fma.rn.f32 	%f7574, %f7573, %f7570, %f7554;
	mul.f32 	%f7575, %f7563, %f7560;
	fma.rn.f32 	%f7576, %f7575, %f7570, %f7556;
	ld.shared.v4.f32 	{%f7577, %f7578, %f7579, %f7580}, [_ZZ20simulate_interactionP6float4S0_fiE6others+6048];
	sub.f32 	%f7581, %f7577, %f13;
	sub.f32 	%f7582, %f7578, %f14;
	sub.f32 	%f7583, %f7579, %f15;
	mul.f32 	%f7584, %f7582, %f7582;
	fma.rn.f32 	%f7585, %f7581, %f7581, %f7584;
	fma.rn.f32 	%f7586, %f7583, %f7583, %f7585;
	add.f32 	%f7587, %f7586, 0f24E69595;
	rsqrt.approx.f32 	%f7588, %f7587;
	mul.f32 	%f7589, %f7588, %f7588;
	mul.f32 	%f7590, %f7588, %f7589;
	mul.f32 	%f7591, %f7581, %f7580;
	fma.rn.f32 	%f7592, %f7591, %f7590, %f7572;
	mul.f32 	%f7593, %f7582, %f7580;
	fma.rn.f32 	%f7594, %f7593, %f7590, %f7574;
	mul.f32 	%f7595, %f7583, %f7580;
	fma.rn.f32 	%f7596, %f7595, %f7590, %f7576;
	ld.shared.v4.f32 	{%f7597, %f7598, %f7599, %f7600}, [_ZZ20simulate_interactionP6float4S0_fiE6others+6064];
	sub.f32 	%f7601, %f7597, %f13;
	sub.f32 	%f7602, %f7598, %f14;
	sub.f32 	%f7603, %f7599, %f15;
	mul.f32 	%f7604, %f7602, %f7602;
	fma.rn.f32 	%f7605, %f7601, %f7601, %f7604;
	fma.rn.f32 	%f7606, %f7603, %f7603, %f7605;
	add.f32 	%f7607, %f7606, 0f24E69595;
	rsqrt.approx.f32 	%f7608, %f7607;
	mul.f32 	%f7609, %f7608, %f7608;
	mul.f32 	%f7610, %f7608, %f7609;
	mul.f32 	%f7611, %f7601, %f7600;
	fma.rn.f32 	%f7612, %f7611, %f7610, %f7592;
	mul.f32 	%f7613, %f7602, %f7600;
	fma.rn.f32 	%f7614, %f7613, %f7610, %f7594;
	mul.f32 	%f7615, %f7603, %f7600;
	fma.rn.f32 	%f7616, %f7615, %f7610, %f7596;
	ld.shared.v4.f32 	{%f7617, %f7618, %f7619, %f7620}, [_ZZ20simulate_interactionP6float4S0_fiE6others+6080];
	sub.f32 	%f7621, %f7617, %f13;
	sub.f32 	%f7622, %f7618, %f14;
	sub.f32 	%f7623, %f7619, %f15;
	mul.f32 	%f7624, %f7622, %f7622;
	fma.rn.f32 	%f7625, %f7621, %f7621, %f7624;
	fma.rn.f32 	%f7626, %f7623, %f7623, %f7625;
	add.f32 	%f7627, %f7626, 0f24E69595;
	rsqrt.approx.f32 	%f7628, %f7627;
	mul.f32 	%f7629, %f7628, %f7628;
	mul.f32 	%f7630, %f7628, %f7629;
	mul.f32 	%f7631, %f7621, %f7620;
	fma.rn.f32 	%f7632, %f7631, %f7630, %f7612;
	mul.f32 	%f7633, %f7622, %f7620;
	fma.rn.f32 	%f7634, %f7633, %f7630, %f7614;
	mul.f32 	%f7635, %f7623, %f7620;
	fma.rn.f32 	%f7636, %f7635, %f7630, %f7616;
	ld.shared.v4.f32 	{%f7637, %f7638, %f7639, %f7640}, [_ZZ20simulate_interactionP6float4S0_fiE6others+6096];
	sub.f32 	%f7641, %f7637, %f13;
	sub.f32 	%f7642, %f7638, %f14;
	sub.f32 	%f7643, %f7639, %f15;
	mul.f32 	%f7644, %f7642, %f7642;
	fma.rn.f32 	%f7645, %f7641, %f7641, %f7644;
	fma.rn.f32 	%f7646, %f7643, %f7643, %f7645;
	add.f32 	%f7647, %f7646, 0f24E69595;
	rsqrt.approx.f32 	%f7648, %f7647;
	mul.f32 	%f7649, %f7648, %f7648;
	mul.f32 	%f7650, %f7648, %f7649;
	mul.f32 	%f7651, %f7641, %f7640;
	fma.rn.f32 	%f7652, %f7651, %f7650, %f7632;
	mul.f32 	%f7653, %f7642, %f7640;
	fma.rn.f32 	%f7654, %f7653, %f7650, %f7634;
	mul.f32 	%f7655, %f7643, %f7640;
	fma.rn.f32 	%f7656, %f7655, %f7650, %f7636;
	ld.shared.v4.f32 	{%f7657, %f7658, %f7659, %f7660}, [_ZZ20simulate_interactionP6float4S0_fiE6others+6112];
	sub.f32 	%f7661, %f7657, %f13;
	sub.f32 	%f7662, %f7658, %f14;
	sub.f32 	%f7663, %f7659, %f15;
	mul.f32 	%f7664, %f7662, %f7662;
	fma.rn.f32 	%f7665, %f7661, %f7661, %f7664;
	fma.rn.f32 	%f7666, %f7663, %f7663, %f7665;
	add.f32 	%f7667, %f7666, 0f24E69595;
	rsqrt.approx.f32 	%f7668, %f7667;
	mul.f32 	%f7669, %f7668, %f7668;
	mul.f32 	%f7670, %f7668, %f7669;
	mul.f32 	%f7671, %f7661, %f7660;
	fma.rn.f32 	%f7672, %f7671, %f7670, %f7652;
	mul.f32 	%f7673, %f7662, %f7660;
	fma.rn.f32 	%f7674, %f7673, %f7670, %f7654;
	mul.f32 	%f7675, %f7663, %f7660;
	fma.rn.f32 	%f7676, %f7675, %f7670, %f7656;
	ld.shared.v4.f32 	{%f7677, %f7678, %f7679, %f7680}, [_ZZ20simulate_interactionP6float4S0_fiE6others+6128];
	sub.f32 	%f7681, %f7677, %f13;
	sub.f32 	%f7682, %f7678, %f14;
	sub.f32 	%f7683, %f7679, %f15;
	mul.f32 	%f7684, %f7682, %f7682;
	fma.rn.f32 	%f7685, %f7681, %f7681, %f7684;
	fma.rn.f32 	%f7686, %f7683, %f7683, %f7685;
	add.f32 	%f7687, %f7686, 0f24E69595;
	rsqrt.approx.f32 	%f7688, %f7687;
	mul.f32 	%f7689, %f7688, %f7688;
	mul.f32 	%f7690, %f7688, %f7689;
	mul.f32 	%f7691, %f7681, %f7680;
	fma.rn.f32 	%f7692, %f7691, %f7690, %f7672;
	mul.f32 	%f7693, %f7682, %f7680;
	fma.rn.f32 	%f7694, %f7693, %f7690, %f7674;
	mul.f32 	%f7695, %f7683, %f7680;
	fma.rn.f32 	%f7696, %f7695, %f7690, %f7676;
	ld.shared.v4.f32 	{%f7697, %f7698, %f7699, %f7700}, [_ZZ20simulate_interactionP6float4S0_fiE6others+6144];
	sub.f32 	%f7701, %f7697, %f13;
	sub.f32 	%f7702, %f7698, %f14;
	sub.f32 	%f7703, %f7699, %f15;
	mul.f32 	%f7704, %f7702, %f7702;
	fma.rn.f32 	%f7705, %f7701, %f7701, %f7704;
	fma.rn.f32 	%f7706, %f7703, %f7703, %f7705;
	add.f32 	%f7707, %f7706, 0f24E69595;
	rsqrt.approx.f32 	%f7708, %f7707;
	mul.f32 	%f7709, %f7708, %f7708;
	mul.f32 	%f7710, %f7708, %f7709;
	mul.f32 	%f7711, %f7701, %f7700;
	fma.rn.f32 	%f7712, %f7711, %f7710, %f7692;
	mul.f32 	%f7713, %f7702, %f7700;
	fma.rn.f32 	%f7714, %f7713, %f7710, %f7694;
	mul.f32 	%f7715, %f7703, %f7700;
	fma.rn.f32 	%f7716, %f7715, %f7710, %f7696;
	ld.shared.v4.f32 	{%f7717, %f7718, %f7719, %f7720}, [_ZZ20simulate_interactionP6float4S0_fiE6others+6160];
	sub.f32 	%f7721, %f7717, %f13;
	sub.f32 	%f7722, %f7718, %f14;
	sub.f32 	%f7723, %f7719, %f15;
	mul.f32 	%f7724, %f7722, %f7722;
	fma.rn.f32 	%f7725, %f7721, %f7721, %f7724;
	fma.rn.f32 	%f7726, %f7723, %f7723, %f7725;
	add.f32 	%f7727, %f7726, 0f24E69595;
	rsqrt.approx.f32 	%f7728, %f7727;
	mul.f32 	%f7729, %f7728, %f7728;
	mul.f32 	%f7730, %f7728, %f7729;
	mul.f32 	%f7731, %f7721, %f7720;
	fma.rn.f32 	%f7732, %f7731, %f7730, %f7712;
	mul.f32 	%f7733, %f7722, %f7720;
	fma.rn.f32 	%f7734, %f7733, %f7730, %f7714;
	mul.f32 	%f7735, %f7723, %f7720;
	fma.rn.f32 	%f7736, %f7735, %f7730, %f7716;
	ld.shared.v4.f32 	{%f7737, %f7738, %f7739, %f7740}, [_ZZ20simulate_interactionP6float4S0_fiE6others+6176];
	sub.f32 	%f7741, %f7737, %f13;
	sub.f32 	%f7742, %f7738, %f14;
	sub.f32 	%f7743, %f7739, %f15;
	mul.f32 	%f7744, %f7742, %f7742;
	fma.rn.f32 	%f7745, %f7741, %f7741, %f7744;
	fma.rn.f32 	%f7746, %f7743, %f7743, %f7745;
	add.f32 	%f7747, %f7746, 0f24E69595;
	rsqrt.approx.f32 	%f7748, %f7747;
	mul.f32 	%f7749, %f7748, %f7748;
	mul.f32 	%f7750, %f7748, %f7749;
	mul.f32 	%f7751, %f7741, %f7740;
	fma.rn.f32 	%f7752, %f7751, %f7750, %f7732;
	mul.f32 	%f7753, %f7742, %f7740;
	fma.rn.f32 	%f7754, %f7753, %f7750, %f7734;
	mul.f32 	%f7755, %f7743, %f7740;
	fma.rn.f32 	%f7756, %f7755, %f7750, %f7736;
	ld.shared.v4.f32 	{%f7757, %f7758, %f7759, %f7760}, [_ZZ20simulate_interactionP6float4S0_fiE6others+6192];
	sub.f32 	%f7761, %f7757, %f13;
	sub.f32 	%f7762, %f7758, %f14;
	sub.f32 	%f7763, %f7759, %f15;
	mul.f32 	%f7764, %f7762, %f7762;
	fma.rn.f32 	%f7765, %f7761, %f7761, %f7764;
	fma.rn.f32 	%f7766, %f7763, %f7763, %f7765;
	add.f32 	%f7767, %f7766, 0f24E69595;
	rsqrt.approx.f32 	%f7768, %f7767;
	mul.f32 	%f7769, %f7768, %f7768;
	mul.f32 	%f7770, %f7768, %f7769;
	mul.f32 	%f7771, %f7761, %f7760;
	fma.rn.f32 	%f7772, %f7771, %f7770, %f7752;
	mul.f32 	%f7773, %f7762, %f7760;
	fma.rn.f32 	%f7774, %f7773, %f7770, %f7754;
	mul.f32 	%f7775, %f7763, %f7760;
	fma.rn.f32 	%f7776, %f7775, %f7770, %f7756;
	ld.shared.v4.f32 	{%f7777, %f7778, %f7779, %f7780}, [_ZZ20simulate_interactionP6float4S0_fiE6others+6208];
	sub.f32 	%f7781, %f7777, %f13;
	sub.f32 	%f7782, %f7778, %f14;
	sub.f32 	%f7783, %f7779, %f15;
	mul.f32 	%f7784, %f7782, %f7782;
	fma.rn.f32 	%f7785, %f7781, %f7781, %f7784;
	fma.rn.f32 	%f7786, %f7783, %f7783, %f7785;
	add.f32 	%f7787, %f7786, 0f24E69595;
	rsqrt.approx.f32 	%f7788, %f7787;
	mul.f32 	%f7789, %f7788, %f7788;
	mul.f32 	%f7790, %f7788, %f7789;
	mul.f32 	%f7791, %f7781, %f7780;
	fma.rn.f32 	%f7792, %f7791, %f7790, %f7772;
	mul.f32 	%f7793, %f7782, %f7780;
	fma.rn.f32 	%f7794, %f7793, %f7790, %f7774;
	mul.f32 	%f7795, %f7783, %f7780;
	fma.rn.f32 	%f7796, %f7795, %f7790, %f7776;
	ld.shared.v4.f32 	{%f7797, %f7798, %f7799, %f7800}, [_ZZ20simulate_interactionP6float4S0_fiE6others+6224];
	sub.f32 	%f7801, %f7797, %f13;
	sub.f32 	%f7802, %f7798, %f14;
	sub.f32 	%f7803, %f7799, %f15;
	mul.f32 	%f7804, %f7802, %f7802;
	fma.rn.f32 	%f7805, %f7801, %f7801, %f7804;
	fma.rn.f32 	%f7806, %f7803, %f7803, %f7805;
	add.f32 	%f7807, %f7806, 0f24E69595;
	rsqrt.approx.f32 	%f7808, %f7807;
	mul.f32 	%f7809, %f7808, %f7808;
	mul.f32 	%f7810, %f7808, %f7809;
	mul.f32 	%f7811, %f7801, %f7800;
	fma.rn.f32 	%f7812, %f7811, %f7810, %f7792;
	mul.f32 	%f7813, %f7802, %f7800;
	fma.rn.f32 	%f7814, %f7813, %f7810, %f7794;
	mul.f32 	%f7815, %f7803, %f7800;
	fma.rn.f32 	%f7816, %f7815, %f7810, %f7796;
	ld.shared.v4.f32 	{%f7817, %f7818, %f7819, %f7820}, [_ZZ20simulate_interactionP6float4S0_fiE6others+6240];
	sub.f32 	%f7821, %f7817, %f13;
	sub.f32 	%f7822, %f7818, %f14;
	sub.f32 	%f7823, %f7819, %f15;
	mul.f32 	%f7824, %f7822, %f7822;
	fma.rn.f32 	%f7825, %f7821, %f7821, %f7824;
	fma.rn.f32 	%f7826, %f7823, %f7823, %f7825;
	add.f32 	%f7827, %f7826, 0f24E69595;
	rsqrt.approx.f32 	%f7828, %f7827;
	mul.f32 	%f7829, %f7828, %f7828;
	mul.f32 	%f7830, %f7828, %f7829;
	mul.f32 	%f7831, %f7821, %f7820;
	fma.rn.f32 	%f7832, %f7831, %f7830, %f7812;
	mul.f32 	%f7833, %f7822, %f7820;
	fma.rn.f32 	%f7834, %f7833, %f7830, %f7814;
	mul.f32 	%f7835, %f7823, %f7820;
	fma.rn.f32 	%f7836, %f7835, %f7830, %f7816;
	ld.shared.v4.f32 	{%f7837, %f7838, %f7839, %f7840}, [_ZZ20simulate_interactionP6float4S0_fiE6others+6256];
	sub.f32 	%f7841, %f7837, %f13;
	sub.f32 	%f7842, %f7838, %f14;
	sub.f32 	%f7843, %f7839, %f15;
	mul.f32 	%f7844, %f7842, %f7842;
	fma.rn.f32 	%f7845, %f7841, %f7841, %f7844;
	fma.rn.f32 	%f7846, %f7843, %f7843, %f7845;
	add.f32 	%f7847, %f7846, 0f24E69595;
	rsqrt.approx.f32 	%f7848, %f7847;
	mul.f32 	%f7849, %f7848, %f7848;
	mul.f32 	%f7850, %f7848, %f7849;
	mul.f32 	%f7851, %f7841, %f7840;
	fma.rn.f32 	%f7852, %f7851, %f7850, %f7832;
	mul.f32 	%f7853, %f7842, %f7840;
	fma.rn.f32 	%f7854, %f7853, %f7850, %f7834;
	mul.f32 	%f7855, %f7843, %f7840;
	fma.rn.f32 	%f7856, %f7855, %f7850, %f7836;
	ld.shared.v4.f32 	{%f7857, %f7858, %f7859, %f7860}, [_ZZ20simulate_interactionP6float4S0_fiE6others+6272];
	sub.f32 	%f7861, %f7857, %f13;
	sub.f32 	%f7862, %f7858, %f14;
	sub.f32 	%f7863, %f7859, %f15;
	mul.f32 	%f7864, %f7862, %f7862;
	fma.rn.f32 	%f7865, %f7861, %f7861, %f7864;
	fma.rn.f32 	%f7866, %f7863, %f7863, %f7865;
	add.f32 	%f7867, %f7866, 0f24E69595;
	rsqrt.approx.f32 	%f7868, %f7867;
	mul.f32 	%f7869, %f7868, %f7868;
	mul.f32 	%f7870, %f7868, %f7869;
	mul.f32 	%f7871, %f7861, %f7860;
	fma.rn.f32 	%f7872, %f7871, %f7870, %f7852;
	mul.f32 	%f7873, %f7862, %f7860;
	fma.rn.f32 	%f7874, %f7873, %f7870, %f7854;
	mul.f32 	%f7875, %f7863, %f7860;
	fma.rn.f32 	%f7876, %f7875, %f7870, %f7856;
	ld.shared.v4.f32 	{%f7877, %f7878, %f7879, %f7880}, [_ZZ20simulate_interactionP6float4S0_fiE6others+6288];
	sub.f32 	%f7881, %f7877, %f13;
	sub.f32 	%f7882, %f7878, %f14;
	sub.f32 	%f7883, %f7879, %f15;
	mul.f32 	%f7884, %f7882, %f7882;
	fma.rn.f32 	%f7885, %f7881, %f7881, %f7884;
	fma.rn.f32 	%f7886, %f7883, %f7883, %f7885;
	add.f32 	%f7887, %f7886, 0f24E69595;
	rsqrt.approx.f32 	%f7888, %f7887;
	mul.f32 	%f7889, %f7888, %f7888;
	mul.f32 	%f7890, %f7888, %f7889;
	mul.f32 	%f7891, %f7881, %f7880;
	fma.rn.f32 	%f7892, %f7891, %f7890, %f7872;
	mul.f32 	%f7893, %f7882, %f7880;
	fma.rn.f32 	%f7894, %f7893, %f7890, %f7874;
	mul.f32 	%f7895, %f7883, %f7880;
	fma.rn.f32 	%f7896, %f7895, %f7890, %f7876;
	ld.shared.v4.f32 	{%f7897, %f7898, %f7899, %f7900}, [_ZZ20simulate_interactionP6float4S0_fiE6others+6304];
	sub.f32 	%f7901, %f7897, %f13;
	sub.f32 	%f7902, %f7898, %f14;
	sub.f32 	%f7903, %f7899, %f15;
	mul.f32 	%f7904, %f7902, %f7902;
	fma.rn.f32 	%f7905, %f7901, %f7901, %f7904;
	fma.rn.f32 	%f7906, %f7903, %f7903, %f7905;
	add.f32 	%f7907, %f7906, 0f24E69595;
	rsqrt.approx.f32 	%f7908, %f7907;
	mul.f32 	%f7909, %f7908, %f7908;
	mul.f32 	%f7910, %f7908, %f7909;
	mul.f32 	%f7911, %f7901, %f7900;
	fma.rn.f32 	%f7912, %f7911, %f7910, %f7892;
	mul.f32 	%f7913, %f7902, %f7900;
	fma.rn.f32 	%f7914, %f7913, %f7910, %f7894;
	mul.f32 	%f7915, %f7903, %f7900;
	fma.rn.f32 	%f7916, %f7915, %f7910, %f7896;
	ld.shared.v4.f32 	{%f7917, %f7918, %f7919, %f7920}, [_ZZ20simulate_interactionP6float4S0_fiE6others+6320];
	sub.f32 	%f7921, %f7917, %f13;
	sub.f32 	%f7922, %f7918, %f14;
	sub.f32 	%f7923, %f7919, %f15;
	mul.f32 	%f7924, %f7922, %f7922;
	fma.rn.f32 	%f7925, %f7921, %f7921, %f7924;
	fma.rn.f32 	%f7926, %f7923, %f7923, %f7925;
	add.f32 	%f7927, %f7926, 0f24E69595;
	rsqrt.approx.f32 	%f7928, %f7927;
	mul.f32 	%f7929, %f7928, %f7928;
	mul.f32 	%f7930, %f7928, %f7929;
	mul.f32 	%f7931, %f7921, %f7920;
	fma.rn.f32 	%f7932, %f7931, %f7930, %f7912;
	mul.f32 	%f7933, %f7922, %f7920;
	fma.rn.f32 	%f7934, %f7933, %f7930, %f7914;
	mul.f32 	%f7935, %f7923, %f7920;
	fma.rn.f32 	%f7936, %f7935, %f7930, %f7916;
	ld.shared.v4.f32 	{%f7937, %f7938, %f7939, %f7940}, [_ZZ20simulate_interactionP6float4S0_fiE6others+6336];
	sub.f32 	%f7941, %f7937, %f13;
	sub.f32 	%f7942, %f7938, %f14;
	sub.f32 	%f7943, %f7939, %f15;
	mul.f32 	%f7944, %f7942, %f7942;
	fma.rn.f32 	%f7945, %f7941, %f7941, %f7944;
	fma.rn.f32 	%f7946, %f7943, %f7943, %f7945;
	add.f32 	%f7947, %f7946, 0f24E69595;
	rsqrt.approx.f32 	%f7948, %f7947;
	mul.f32 	%f7949, %f7948, %f7948;
	mul.f32 	%f7950, %f7948, %f7949;
	mul.f32 	%f7951, %f7941, %f7940;
	fma.rn.f32 	%f7952, %f7951, %f7950, %f7932;
	mul.f32 	%f7953, %f7942, %f7940;
	fma.rn.f32 	%f7954, %f7953, %f7950, %f7934;
	mul.f32 	%f7955, %f7943, %f7940;
	fma.rn.f32 	%f7956, %f7955, %f7950, %f7936;
	ld.shared.v4.f32 	{%f7957, %f7958, %f7959, %f7960}, [_ZZ20simulate_interactionP6float4S0_fiE6others+6352];
	sub.f32 	%f7961, %f7957, %f13;
	sub.f32 	%f7962, %f7958, %f14;
	sub.f32 	%f7963, %f7959, %f15;
	mul.f32 	%f7964, %f7962, %f7962;
	fma.rn.f32 	%f7965, %f7961, %f7961, %f7964;
	fma.rn.f32 	%f7966, %f7963, %f7963, %f7965;
	add.f32 	%f7967, %f7966, 0f24E69595;
	rsqrt.approx.f32 	%f7968, %f7967;
	mul.f32 	%f7969, %f7968, %f7968;
	mul.f32 	%f7970, %f7968, %f7969;
	mul.f32 	%f7971, %f7961, %f7960;
	fma.rn.f32 	%f7972, %f7971, %f7970, %f7952;
	mul.f32 	%f7973, %f7962, %f7960;
	fma.rn.f32 	%f7974, %f7973, %f7970, %f7954;
	mul.f32 	%f7975, %f7963, %f7960;
	fma.rn.f32 	%f7976, %f7975, %f7970, %f7956;
	ld.shared.v4.f32 	{%f7977, %f7978, %f7979, %f7980}, [_ZZ20simulate_interactionP6float4S0_fiE6others+6368];
	sub.f32 	%f7981, %f7977, %f13;
	sub.f32 	%f7982, %f7978, %f14;
	sub.f32 	%f7983, %f7979, %f15;
	mul.f32 	%f7984, %f7982, %f7982;
	fma.rn.f32 	%f7985, %f7981, %f7981, %f7984;
	fma.rn.f32 	%f7986, %f7983, %f7983, %f7985;
	add.f32 	%f7987, %f7986, 0f24E69595;
	rsqrt.approx.f32 	%f7988, %f7987;
	mul.f32 	%f7989, %f7988, %f7988;
	mul.f32 	%f7990, %f7988, %f7989;
	mul.f32 	%f7991, %f7981, %f7980;
	fma.rn.f32 	%f7992, %f7991, %f7990, %f7972;
	mul.f32 	%f7993, %f7982, %f7980;
	fma.rn.f32 	%f7994, %f7993, %f7990, %f7974;
	mul.f32 	%f7995, %f7983, %f7980;
	fma.rn.f32 	%f7996, %f7995, %f7990, %f7976;
	ld.shared.v4.f32 	{%f7997, %f7998, %f7999, %f8000}, [_ZZ20simulate_interactionP6float4S0_fiE6others+6384];
	sub.f32 	%f8001, %f7997, %f13;
	sub.f32 	%f8002, %f7998, %f14;
	sub.f32 	%f8003, %f7999, %f15;
	mul.f32 	%f8004, %f8002, %f8002;
	fma.rn.f32 	%f8005, %f8001, %f8001, %f8004;
	fma.rn.f32 	%f8006, %f8003, %f8003, %f8005;
	add.f32 	%f8007, %f8006, 0f24E69595;
	rsqrt.approx.f32 	%f8008, %f8007;
	mul.f32 	%f8009, %f8008, %f8008;
	mul.f32 	%f8010, %f8008, %f8009;
	mul.f32 	%f8011, %f8001, %f8000;
	fma.rn.f32 	%f8012, %f8011, %f8010, %f7992;
	mul.f32 	%f8013, %f8002, %f8000;
	fma.rn.f32 	%f8014, %f8013, %f8010, %f7994;
	mul.f32 	%f8015, %f8003, %f8000;
	fma.rn.f32 	%f8016, %f8015, %f8010, %f7996;
	ld.shared.v4.f32 	{%f8017, %f8018, %f8019, %f8020}, [_ZZ20simulate_interactionP6float4S0_fiE6others+6400];
	sub.f32 	%f8021, %f8017, %f13;
	sub.f32 	%f8022, %f8018, %f14;
	sub.f32 	%f8023, %f8019, %f15;
	mul.f32 	%f8024, %f8022, %f8022;
	fma.rn.f32 	%f8025, %f8021, %f8021, %f8024;
	fma.rn.f32 	%f8026, %f8023, %f8023, %f8025;
	add.f32 	%f8027, %f8026, 0f24E69595;
	rsqrt.approx.f32 	%f8028, %f8027;
	mul.f32 	%f8029, %f8028, %f8028;
	mul.f32 	%f8030, %f8028, %f8029;
	mul.f32 	%f8031, %f8021, %f8020;
	fma.rn.f32 	%f8032, %f8031, %f8030, %f8012;
	mul.f32 	%f8033, %f8022, %f8020;
	fma.rn.f32 	%f8034, %f8033, %f8030, %f8014;
	mul.f32 	%f8035, %f8023, %f8020;
	fma.rn.f32 	%f8036, %f8035, %f8030, %f8016;
	ld.shared.v4.f32 	{%f8037, %f8038, %f8039, %f8040}, [_ZZ20simulate_interactionP6float4S0_fiE6others+6416];
	sub.f32 	%f8041, %f8037, %f13;
	sub.f32 	%f8042, %f8038, %f14;
	sub.f32 	%f8043, %f8039, %f15;
	mul.f32 	%f8044, %f8042, %f8042;
	fma.rn.f32 	%f8045, %f8041, %f8041, %f8044;
	fma.rn.f32 	%f8046, %f8043, %f8043, %f8045;
	add.f32 	%f8047, %f8046, 0f24E69595;
	rsqrt.approx.f32 	%f8048, %f8047;
	mul.f32 	%f8049, %f8048, %f8048;
	mul.f32 	%f8050, %f8048, %f8049;
	mul.f32 	%f8051, %f8041, %f8040;
	fma.rn.f32 	%f8052, %f8051, %f8050, %f8032;
	mul.f32 	%f8053, %f8042, %f8040;
	fma.rn.f32 	%f8054, %f8053, %f8050, %f8034;
	mul.f32 	%f8055, %f8043, %f8040;
	fma.rn.f32 	%f8056, %f8055, %f8050, %f8036;
	ld.shared.v4.f32 	{%f8057, %f8058, %f8059, %f8060}, [_ZZ20simulate_interactionP6float4S0_fiE6others+6432];
	sub.f32 	%f8061, %f8057, %f13;
	sub.f32 	%f8062, %f8058, %f14;
	sub.f32 	%f8063, %f8059, %f15;
	mul.f32 	%f8064, %f8062, %f8062;
	fma.rn.f32 	%f8065, %f8061, %f8061, %f8064;
	fma.rn.f32 	%f8066, %f8063, %f8063, %f8065;
	add.f32 	%f8067, %f8066, 0f24E69595;
	rsqrt.approx.f32 	%f8068, %f8067;
	mul.f32 	%f8069, %f8068, %f8068;
	mul.f32 	%f8070, %f8068, %f8069;
	mul.f32 	%f8071, %f8061, %f8060;
	fma.rn.f32 	%f8072, %f8071, %f8070, %f8052;
	mul.f32 	%f8073, %f8062, %f8060;
	fma.rn.f32 	%f8074, %f8073, %f8070, %f8054;
	mul.f32 	%f8075, %f8063, %f8060;
	fma.rn.f32 	%f8076, %f8075, %f8070, %f8056;
	ld.shared.v4.f32 	{%f8077, %f8078, %f8079, %f8080}, [_ZZ20simulate_interactionP6float4S0_fiE6others+6448];
	sub.f32 	%f8081, %f8077, %f13;
	sub.f32 	%f8082, %f8078, %f14;
	sub.f32 	%f8083, %f8079, %f15;
	mul.f32 	%f8084, %f8082, %f8082;
	fma.rn.f32 	%f8085, %f8081, %f8081, %f8084;
	fma.rn.f32 	%f8086, %f8083, %f8083, %f8085;
	add.f32 	%f8087, %f8086, 0f24E69595;
	rsqrt.approx.f32 	%f8088, %f8087;
	mul.f32 	%f8089, %f8088, %f8088;
	mul.f32 	%f8090, %f8088, %f8089;
	mul.f32 	%f8091, %f8081, %f8080;
	fma.rn.f32 	%f8092, %f8091, %f8090, %f8072;
	mul.f32 	%f8093, %f8082, %f8080;
	fma.rn.f32 	%f8094, %f8093, %f8090, %f8074;
	mul.f32 	%f8095, %f8083, %f8080;
	fma.rn.f32 	%f8096, %f8095, %f8090, %f8076;
	ld.shared.v4.f32 	{%f8097, %f8098, %f8099, %f8100}, [_ZZ20simulate_interactionP6float4S0_fiE6others+6464];
	sub.f32 	%f8101, %f8097, %f13;
	sub.f32 	%f8102, %f8098, %f14;
	sub.f32 	%f8103, %f8099, %f15;
	mul.f32 	%f8104, %f8102, %f8102;
	fma.rn.f32 	%f8105, %f8101, %f8101, %f8104;
	fma.rn.f32 	%f8106, %f8103, %f8103, %f8105;
	add.f32 	%f8107, %f8106, 0f24E69595;
	rsqrt.approx.f32 	%f8108, %f8107;
	mul.f32 	%f8109, %f8108, %f8108;
	mul.f32 	%f8110, %f8108, %f8109;
	mul.f32 	%f8111, %f8101, %f8100;
	fma.rn.f32 	%f8112, %f8111, %f8110, %f8092;
	mul.f32 	%f8113, %f8102, %f8100;
	fma.rn.f32 	%f8114, %f8113, %f8110, %f8094;
	mul.f32 	%f8115, %f8103, %f8100;
	fma.rn.f32 	%f8116, %f8115, %f8110, %f8096;
	ld.shared.v4.f32 	{%f8117, %f8118, %f8119, %f8120}, [_ZZ20simulate_interactionP6float4S0_fiE6others+6480];
	sub.f32 	%f8121, %f8117, %f13;
	sub.f32 	%f8122, %f8118, %f14;
	sub.f32 	%f8123, %f8119, %f15;
	mul.f32 	%f8124, %f8122, %f8122;
	fma.rn.f32 	%f8125, %f8121, %f8121, %f8124;
	fma.rn.f32 	%f8126, %f8123, %f8123, %f8125;
	add.f32 	%f8127, %f8126, 0f24E69595;
	rsqrt.approx.f32 	%f8128, %f8127;
	mul.f32 	%f8129, %f8128, %f8128;
	mul.f32 	%f8130, %f8128, %f8129;
	mul.f32 	%f8131, %f8121, %f8120;
	fma.rn.f32 	%f8132, %f8131, %f8130, %f8112;
	mul.f32 	%f8133, %f8122, %f8120;
	fma.rn.f32 	%f8134, %f8133, %f8130, %f8114;
	mul.f32 	%f8135, %f8123, %f8120;
	fma.rn.f32 	%f8136, %f8135, %f8130, %f8116;
	ld.shared.v4.f32 	{%f8137, %f8138, %f8139, %f8140}, [_ZZ20simulate_interactionP6float4S0_fiE6others+6496];
	sub.f32 	%f8141, %f8137, %f13;
	sub.f32 	%f8142, %f8138, %f14;
	sub.f32 	%f8143, %f8139, %f15;
	mul.f32 	%f8144, %f8142, %f8142;
	fma.rn.f32 	%f8145, %f8141, %f8141, %f8144;
	fma.rn.f32 	%f8146, %f8143, %f8143, %f8145;
	add.f32 	%f8147, %f8146, 0f24E69595;
	rsqrt.approx.f32 	%f8148, %f8147;
	mul.f32 	%f8149, %f8148, %f8148;
	mul.f32 	%f8150, %f8148, %f8149;
	mul.f32 	%f8151, %f8141, %f8140;
	fma.rn.f32 	%f8152, %f8151, %f8150, %f8132;
	mul.f32 	%f8153, %f8142, %f8140;
	fma.rn.f32 	%f8154, %f8153, %f8150, %f8134;
	mul.f32 	%f8155, %f8143, %f8140;
	fma.rn.f32 	%f8156, %f8155, %f8150, %f8136;
	ld.shared.v4.f32 	{%f8157, %f8158, %f8159, %f8160}, [_ZZ20simulate_interactionP6float4S0_fiE6others+6512];
	sub.f32 	%f8161, %f8157, %f13;
	sub.f32 	%f8162, %f8158, %f14;
	sub.f32 	%f8163, %f8159, %f15;
	mul.f32 	%f8164, %f8162, %f8162;
	fma.rn.f32 	%f8165, %f8161, %f8161, %f8164;
	fma.rn.f32 	%f8166, %f8163, %f8163, %f8165;
	add.f32 	%f8167, %f8166, 0f24E69595;
	rsqrt.approx.f32 	%f8168, %f8167;
	mul.f32 	%f8169, %f8168, %f8168;
	mul.f32 	%f8170, %f8168, %f8169;
	mul.f32 	%f8171, %f8161, %f8160;
	fma.rn.f32 	%f8172, %f8171, %f8170, %f8152;
	mul.f32 	%f8173, %f8162, %f8160;
	fma.rn.f32 	%f8174, %f8173, %f8170, %f8154;
	mul.f32 	%f8175, %f8163, %f8160;
	fma.rn.f32 	%f8176, %f8175, %f8170, %f8156;
	ld.shared.v4.f32 	{%f8177, %f8178, %f8179, %f8180}, [_ZZ20simulate_interactionP6float4S0_fiE6others+6528];
	sub.f32 	%f8181, %f8177, %f13;
	sub.f32 	%f8182, %f8178, %f14;
	sub.f32 	%f8183, %f8179, %f15;
	mul.f32 	%f8184, %f8182, %f8182;
	fma.rn.f32 	%f8185, %f8181, %f8181, %f8184;
	fma.rn.f32 	%f8186, %f8183, %f8183, %f8185;
	add.f32 	%f8187, %f8186, 0f24E69595;
	rsqrt.approx.f32 	%f8188, %f8187;
	mul.f32 	%f8189, %f8188, %f8188;
	mul.f32 	%f8190, %f8188, %f8189;
	mul.f32 	%f8191, %f8181, %f8180;
	fma.rn.f32 	%f8192, %f8191, %f8190, %f8172;
	mul.f32 	%f8193, %f8182, %f8180;
	fma.rn.f32 	%f8194, %f8193, %f8190, %f8174;
	mul.f32 	%f8195, %f8183, %f8180;
	fma.rn.f32 	%f8196, %f8195, %f8190, %f8176;
	ld.shared.v4.f32 	{%f8197, %f8198, %f8199, %f8200}, [_ZZ20simulate_interactionP6float4S0_fiE6others+6544];
	sub.f32 	%f8201, %f8197, %f13;
	sub.f32 	%f8202, %f8198, %f14;
	sub.f32 	%f8203, %f8199, %f15;
	mul.f32 	%f8204, %f8202, %f8202;
	fma.rn.f32 	%f8205, %f8201, %f8201, %f8204;
	fma.rn.f32 	%f8206, %f8203, %f8203, %f8205;
	add.f32 	%f8207, %f8206, 0f24E69595;
	rsqrt.approx.f32 	%f8208, %f8207;
	mul.f32 	%f8209, %f8208, %f8208;
	mul.f32 	%f8210, %f8208, %f8209;
	mul.f32 	%f8211, %f8201, %f8200;
	fma.rn.f32 	%f8212, %f8211, %f8210, %f8192;
	mul.f32 	%f8213, %f8202, %f8200;
	fma.rn.f32 	%f8214, %f8213, %f8210, %f8194;
	mul.f32 	%f8215, %f8203, %f8200;
	fma.rn.f32 	%f8216, %f8215, %f8210, %f8196;
	ld.shared.v4.f32 	{%f8217, %f8218, %f8219, %f8220}, [_ZZ20simulate_interactionP6float4S0_fiE6others+6560];
	sub.f32 	%f8221, %f8217, %f13;
	sub.f32 	%f8222, %f8218, %f14;
	sub.f32 	%f8223, %f8219, %f15;
	mul.f32 	%f8224, %f8222, %f8222;
	fma.rn.f32 	%f8225, %f8221, %f8221, %f8224;
	fma.rn.f32 	%f8226, %f8223, %f8223, %f8225;
	add.f32 	%f8227, %f8226, 0f24E69595;
	rsqrt.approx.f32 	%f8228, %f8227;
	mul.f32 	%f8229, %f8228, %f8228;
	mul.f32 	%f8230, %f8228, %f8229;
	mul.f32 	%f8231, %f8221, %f8220;
	fma.rn.f32 	%f8232, %f8231, %f8230, %f8212;
	mul.f32 	%f8233, %f8222, %f8220;
	fma.rn.f32 	%f8234, %f8233, %f8230, %f8214;
	mul.f32 	%f8235, %f8223, %f8220;
	fma.rn.f32 	%f8236, %f8235, %f8230, %f8216;
	ld.shared.v4.f32 	{%f8237, %f8238, %f8239, %f8240}, [_ZZ20simulate_interactionP6float4S0_fiE6others+6576];
	sub.f32 	%f8241, %f8237, %f13;
	sub.f32 	%f8242, %f8238, %f14;
	sub.f32 	%f8243, %f8239, %f15;
	mul.f32 	%f8244, %f8242, %f8242;
	fma.rn.f32 	%f8245, %f8241, %f8241, %f8244;
	fma.rn.f32 	%f8246, %f8243, %f8243, %f8245;
	add.f32 	%f8247, %f8246, 0f24E69595;
	rsqrt.approx.f32 	%f8248, %f8247;
	mul.f32 	%f8249, %f8248, %f8248;
	mul.f32 	%f8250, %f8248, %f8249;
	mul.f32 	%f8251, %f8241, %f8240;
	fma.rn.f32 	%f8252, %f8251, %f8250, %f8232;
	mul.f32 	%f8253, %f8242, %f8240;
	fma.rn.f32 	%f8254, %f8253, %f8250, %f8234;
	mul.f32 	%f8255, %f8243, %f8240;
	fma.rn.f32 	%f8256, %f8255, %f8250, %f8236;
	ld.shared.v4.f32 	{%f8257, %f8258, %f8259, %f8260}, [_ZZ20simulate_interactionP6float4S0_fiE6others+6592];
	sub.f32 	%f8261, %f8257, %f13;
	sub.f32 	%f8262, %f8258, %f14;
	sub.f32 	%f8263, %f8259, %f15;
	mul.f32 	%f8264, %f8262, %f8262;
	fma.rn.f32 	%f8265, %f8261, %f8261, %f8264;
	fma.rn.f32 	%f8266, %f8263, %f8263, %f8265;
	add.f32 	%f8267, %f8266, 0f24E69595;
	rsqrt.approx.f32 	%f8268, %f8267;
	mul.f32 	%f8269, %f8268, %f8268;
	mul.f32 	%f8270, %f8268, %f8269;
	mul.f32 	%f8271, %f8261, %f8260;
	fma.rn.f32 	%f8272, %f8271, %f8270, %f8252;
	mul.f32 	%f8273, %f8262, %f8260;
	fma.rn.f32 	%f8274, %f8273, %f8270, %f8254;
	mul.f32 	%f8275, %f8263, %f8260;
	fma.rn.f32 	%f8276, %f8275, %f8270, %f8256;
	ld.shared.v4.f32 	{%f8277, %f8278, %f8279, %f8280}, [_ZZ20simulate_interactionP6float4S0_fiE6others+6608];
	sub.f32 	%f8281, %f8277, %f13;
	sub.f32 	%f8282, %f8278, %f14;
	sub.f32 	%f8283, %f8279, %f15;
	mul.f32 	%f8284, %f8282, %f8282;
	fma.rn.f32 	%f8285, %f8281, %f8281, %f8284;
	fma.rn.f32 	%f8286, %f8283, %f8283, %f8285;
	add.f32 	%f8287, %f8286, 0f24E69595;
	rsqrt.approx.f32 	%f8288, %f8287;
	mul.f32 	%f8289, %f8288, %f8288;
	mul.f32 	%f8290, %f8288, %f8289;
	mul.f32 	%f8291, %f8281, %f8280;
	fma.rn.f32 	%f8292, %f8291, %f8290, %f8272;
	mul.f32 	%f8293, %f8282, %f8280;
	fma.rn.f32 	%f8294, %f8293, %f8290, %f8274;
	mul.f32 	%f8295, %f8283, %f8280;
	fma.rn.f32 	%f8296, %f8295, %f8290, %f8276;
	ld.shared.v4.f32 	{%f8297, %f8298, %f8299, %f8300}, [_ZZ20simulate_interactionP6float4S0_fiE6others+6624];
	sub.f32 	%f8301, %f8297, %f13;
	sub.f32 	%f8302, %f8298, %f14;
	sub.f32 	%f8303, %f8299, %f15;
	mul.f32 	%f8304, %f8302, %f8302;
	fma.rn.f32 	%f8305, %f8301, %f8301, %f8304;
	fma.rn.f32 	%f8306, %f8303, %f8303, %f8305;
	add.f32 	%f8307, %f8306, 0f24E69595;
	rsqrt.approx.f32 	%f8308, %f8307;
	mul.f32 	%f8309, %f8308, %f8308;
	mul.f32 	%f8310, %f8308, %f8309;
	mul.f32 	%f8311, %f8301, %f8300;
	fma.rn.f32 	%f8312, %f8311, %f8310, %f8292;
	mul.f32 	%f8313, %f8302, %f8300;
	fma.rn.f32 	%f8314, %f8313, %f8310, %f8294;
	mul.f32 	%f8315, %f8303, %f8300;
	fma.rn.f32 	%f8316, %f8315, %f8310, %f8296;
	ld.shared.v4.f32 	{%f8317, %f8318, %f8319, %f8320}, [_ZZ20simulate_interactionP6float4S0_fiE6others+6640];
	sub.f32 	%f8321, %f8317, %f13;
	sub.f32 	%f8322, %f8318, %f14;
	sub.f32 	%f8323, %f8319, %f15;
	mul.f32 	%f8324, %f8322, %f8322;
	fma.rn.f32 	%f8325, %f8321, %f8321, %f8324;
	fma.rn.f32 	%f8326, %f8323, %f8323, %f8325;
	add.f32 	%f8327, %f8326, 0f24E69595;
	rsqrt.approx.f32 	%f8328, %f8327;
	mul.f32 	%f8329, %f8328, %f8328;
	mul.f32 	%f8330, %f8328, %f8329;
	mul.f32 	%f8331, %f8321, %f8320;
	fma.rn.f32 	%f8332, %f8331, %f8330, %f8312;
	mul.f32 	%f8333, %f8322, %f8320;
	fma.rn.f32 	%f8334, %f8333, %f8330, %f8314;
	mul.f32 	%f8335, %f8323, %f8320;
	fma.rn.f32 	%f8336, %f8335, %f8330, %f8316;
	ld.shared.v4.f32 	{%f8337, %f8338, %f8339, %f8340}, [_ZZ20simulate_interactionP6float4S0_fiE6others+6656];
	sub.f32 	%f8341, %f8337, %f13;
	sub.f32 	%f8342, %f8338, %f14;
	sub.f32 	%f8343, %f8339, %f15;
	mul.f32 	%f8344, %f8342, %f8342;
	fma.rn.f32 	%f8345, %f8341, %f8341, %f8344;
	fma.rn.f32 	%f8346, %f8343, %f8343, %f8345;
	add.f32 	%f8347, %f8346, 0f24E69595;
	rsqrt.approx.f32 	%f8348, %f8347;
	mul.f32 	%f8349, %f8348, %f8348;
	mul.f32 	%f8350, %f8348, %f8349;
	mul.f32 	%f8351, %f8341, %f8340;
	fma.rn.f32 	%f8352, %f8351, %f8350, %f8332;
	mul.f32 	%f8353, %f8342, %f8340;
	fma.rn.f32 	%f8354, %f8353, %f8350, %f8334;
	mul.f32 	%f8355, %f8343, %f8340;
	fma.rn.f32 	%f8356, %f8355, %f8350, %f8336;
	ld.shared.v4.f32 	{%f8357, %f8358, %f8359, %f8360}, [_ZZ20simulate_interactionP6float4S0_fiE6others+6672];
	sub.f32 	%f8361, %f8357, %f13;
	sub.f32 	%f8362, %f8358, %f14;
	sub.f32 	%f8363, %f8359, %f15;
	mul.f32 	%f8364, %f8362, %f8362;
	fma.rn.f32 	%f8365, %f8361, %f8361, %f8364;
	fma.rn.f32 	%f8366, %f8363, %f8363, %f8365;
	add.f32 	%f8367, %f8366, 0f24E69595;
	rsqrt.approx.f32 	%f8368, %f8367;
	mul.f32 	%f8369, %f8368, %f8368;
	mul.f32 	%f8370, %f8368, %f8369;
	mul.f32 	%f8371, %f8361, %f8360;
	fma.rn.f32 	%f8372, %f8371, %f8370, %f8352;
	mul.f32 	%f8373, %f8362, %f8360;
	fma.rn.f32 	%f8374, %f8373, %f8370, %f8354;
	mul.f32 	%f8375, %f8363, %f8360;
	fma.rn.f32 	%f8376, %f8375, %f8370, %f8356;
	ld.shared.v4.f32 	{%f8377, %f8378, %f8379, %f8380}, [_ZZ20simulate_interactionP6float4S0_fiE6others+6688];
	sub.f32 	%f8381, %f8377, %f13;
	sub.f32 	%f8382, %f8378, %f14;
	sub.f32 	%f8383, %f8379, %f15;
	mul.f32 	%f8384, %f8382, %f8382;
	fma.rn.f32 	%f8385, %f8381, %f8381, %f8384;
	fma.rn.f32 	%f8386, %f8383, %f8383, %f8385;
	add.f32 	%f8387, %f8386, 0f24E69595;
	rsqrt.approx.f32 	%f8388, %f8387;
	mul.f32 	%f8389, %f8388, %f8388;
	mul.f32 	%f8390, %f8388, %f8389;
	mul.f32 	%f8391, %f8381, %f8380;
	fma.rn.f32 	%f8392, %f8391, %f8390, %f8372;
	mul.f32 	%f8393, %f8382, %f8380;
	fma.rn.f32 	%f8394, %f8393, %f8390, %f8374;
	mul.f32 	%f8395, %f8383, %f8380;
	fma.rn.f32 	%f8396, %f8395, %f8390, %f8376;
	ld.shared.v4.f32 	{%f8397, %f8398, %f8399, %f8400}, [_ZZ20simulate_interactionP6float4S0_fiE6others+6704];
	sub.f32 	%f8401, %f8397, %f13;
	sub.f32 	%f8402, %f8398, %f14;
	sub.f32 	%f8403, %f8399, %f15;
	mul.f32 	%f8404, %f8402, %f8402;
	fma.rn.f32 	%f8405, %f8401, %f8401, %f8404;
	fma.rn.f32 	%f8406, %f8403, %f8403, %f8405;
	add.f32 	%f8407, %f8406, 0f24E69595;
	rsqrt.approx.f32 	%f8408, %f8407;
	mul.f32 	%f8409, %f8408, %f8408;
	mul.f32 	%f8410, %f8408, %f8409;
	mul.f32 	%f8411, %f8401, %f8400;
	fma.rn.f32 	%f8412, %f8411, %f8410, %f8392;
	mul.f32 	%f8413, %f8402, %f8400;
	fma.rn.f32 	%f8414, %f8413, %f8410, %f8394;
	mul.f32 	%f8415, %f8403, %f8400;
	fma.rn.f32 	%f8416, %f8415, %f8410, %f8396;
	ld.shared.v4.f32 	{%f8417, %f8418, %f8419, %f8420}, [_ZZ20simulate_interactionP6float4S0_fiE6others+6720];
	sub.f32 	%f8421, %f8417, %f13;
	sub.f32 	%f8422, %f8418, %f14;
	sub.f32 	%f8423, %f8419, %f15;
	mul.f32 	%f8424, %f8422, %f8422;
	fma.rn.f32 	%f8425, %f8421, %f8421, %f8424;
	fma.rn.f32 	%f8426, %f8423, %f8423, %f8425;
	add.f32 	%f8427, %f8426, 0f24E69595;
	rsqrt.approx.f32 	%f8428, %f8427;
	mul.f32 	%f8429, %f8428, %f8428;
	mul.f32 	%f8430, %f8428, %f8429;
	mul.f32 	%f8431, %f8421, %f8420;
	fma.rn.f32 	%f8432, %f8431, %f8430, %f8412;
	mul.f32 	%f8433, %f8422, %f8420;
	fma.rn.f32 	%f8434, %f8433, %f8430, %f8414;
	mul.f32 	%f8435, %f8423, %f8420;
	fma.rn.f32 	%f8436, %f8435, %f8430, %f8416;
	ld.shared.v4.f32 	{%f8437, %f8438, %f8439, %f8440}, [_ZZ20simulate_interactionP6float4S0_fiE6others+6736];
	sub.f32 	%f8441, %f8437, %f13;
	sub.f32 	%f8442, %f8438, %f14;
	sub.f32 	%f8443, %f8439, %f15;
	mul.f32 	%f8444, %f8442, %f8442;
	fma.rn.f32 	%f8445, %f8441, %f8441, %f8444;
	fma.rn.f32 	%f8446, %f8443, %f8443, %f8445;
	add.f32 	%f8447, %f8446, 0f24E69595;
	rsqrt.approx.f32 	%f8448, %f8447;
	mul.f32 	%f8449, %f8448, %f8448;
	mul.f32 	%f8450, %f8448, %f8449;
	mul.f32 	%f8451, %f8441, %f8440;
	fma.rn.f32 	%f8452, %f8451, %f8450, %f8432;
	mul.f32 	%f8453, %f8442, %f8440;
	fma.rn.f32 	%f8454, %f8453, %f8450, %f8434;
	mul.f32 	%f8455, %f8443, %f8440;
	fma.rn.f32 	%f8456, %f8455, %f8450, %f8436;
	ld.shared.v4.f32 	{%f8457, %f8458, %f8459, %f8460}, [_ZZ20simulate_interactionP6float4S0_fiE6others+6752];
	sub.f32 	%f8461, %f8457, %f13;
	sub.f32 	%f8462, %f8458, %f14;
	sub.f32 	%f8463, %f8459, %f15;
	mul.f32 	%f8464, %f8462, %f8462;
	fma.rn.f32 	%f8465, %f8461, %f8461, %f8464;
	fma.rn.f32 	%f8466, %f8463, %f8463, %f8465;
	add.f32 	%f8467, %f8466, 0f24E69595;
	rsqrt.approx.f32 	%f8468, %f8467;
	mul.f32 	%f8469, %f8468, %f8468;
	mul.f32 	%f8470, %f8468, %f8469;
	mul.f32 	%f8471, %f8461, %f8460;
	fma.rn.f32 	%f8472, %f8471, %f8470, %f8452;
	mul.f32 	%f8473, %f8462, %f8460;
	fma.rn.f32 	%f8474, %f8473, %f8470, %f8454;
	mul.f32 	%f8475, %f8463, %f8460;
	fma.rn.f32 	%f8476, %f8475, %f8470, %f8456;
	ld.shared.v4.f32 	{%f8477, %f8478, %f8479, %f8480}, [_ZZ20simulate_interactionP6float4S0_fiE6others+6768];
	sub.f32 	%f8481, %f8477, %f13;
	sub.f32 	%f8482, %f8478, %f14;
	sub.f32 	%f8483, %f8479, %f15;
	mul.f32 	%f8484, %f8482, %f8482;
	fma.rn.f32 	%f8485, %f8481, %f8481, %f8484;
	fma.rn.f32 	%f8486, %f8483, %f8483, %f8485;
	add.f32 	%f8487, %f8486, 0f24E69595;
	rsqrt.approx.f32 	%f8488, %f8487;
	mul.f32 	%f8489, %f8488, %f8488;
	mul.f32 	%f8490, %f8488, %f8489;
	mul.f32 	%f8491, %f8481, %f8480;
	fma.rn.f32 	%f8492, %f8491, %f8490, %f8472;
	mul.f32 	%f8493, %f8482, %f8480;
	fma.rn.f32 	%f8494, %f8493, %f8490, %f8474;
	mul.f32 	%f8495, %f8483, %f8480;
	fma.rn.f32 	%f8496, %f8495, %f8490, %f8476;
	ld.shared.v4.f32 	{%f8497, %f8498, %f8499, %f8500}, [_ZZ20simulate_interactionP6float4S0_fiE6others+6784];
	sub.f32 	%f8501, %f8497, %f13;
	sub.f32 	%f8502, %f8498, %f14;
	sub.f32 	%f8503, %f8499, %f15;
	mul.f32 	%f8504, %f8502, %f8502;
	fma.rn.f32 	%f8505, %f8501, %f8501, %f8504;
	fma.rn.f32 	%f8506, %f8503, %f8503, %f8505;
	add.f32 	%f8507, %f8506, 0f24E69595;
	rsqrt.approx.f32 	%f8508, %f8507;
	mul.f32 	%f8509, %f8508, %f8508;
	mul.f32 	%f8510, %f8508, %f8509;
	mul.f32 	%f8511, %f8501, %f8500;
	fma.rn.f32 	%f8512, %f8511, %f8510, %f8492;
	mul.f32 	%f8513, %f8502, %f8500;
	fma.rn.f32 	%f8514, %f8513, %f8510, %f8494;
	mul.f32 	%f8515, %f8503, %f8500;
	fma.rn.f32 	%f8516, %f8515, %f8510, %f8496;
	ld.shared.v4.f32 	{%f8517, %f8518, %f8519, %f8520}, [_ZZ20simulate_interactionP6float4S0_fiE6others+6800];
	sub.f32 	%f8521, %f8517, %f13;
	sub.f32 	%f8522, %f8518, %f14;
	sub.f32 	%f8523, %f8519, %f15;
	mul.f32 	%f8524, %f8522, %f8522;
	fma.rn.f32 	%f8525, %f8521, %f8521, %f8524;
	fma.rn.f32 	%f8526, %f8523, %f8523, %f8525;
	add.f32 	%f8527, %f8526, 0f24E69595;
	rsqrt.approx.f32 	%f8528, %f8527;
	mul.f32 	%f8529, %f8528, %f8528;
	mul.f32 	%f8530, %f8528, %f8529;
	mul.f32 	%f8531, %f8521, %f8520;
	fma.rn.f32 	%f8532, %f8531, %f8530, %f8512;
	mul.f32 	%f8533, %f8522, %f8520;
	fma.rn.f32 	%f8534, %f8533, %f8530, %f8514;
	mul.f32 	%f8535, %f8523, %f8520;
	fma.rn.f32 	%f8536, %f8535, %f8530, %f8516;
	ld.shared.v4.f32 	{%f8537, %f8538, %f8539, %f8540}, [_ZZ20simulate_interactionP6float4S0_fiE6others+6816];
	sub.f32 	%f8541, %f8537, %f13;
	sub.f32 	%f8542, %f8538, %f14;
	sub.f32 	%f8543, %f8539, %f15;
	mul.f32 	%f8544, %f8542, %f8542;
	fma.rn.f32 	%f8545, %f8541, %f8541, %f8544;
	fma.rn.f32 	%f8546, %f8543, %f8543, %f8545;
	add.f32 	%f8547, %f8546, 0f24E69595;
	rsqrt.approx.f32 	%f8548, %f8547;
	mul.f32 	%f8549, %f8548, %f8548;
	mul.f32 	%f8550, %f8548, %f8549;
	mul.f32 	%f8551, %f8541, %f8540;
	fma.rn.f32 	%f8552, %f8551, %f8550, %f8532;
	mul.f32 	%f8553, %f8542, %f8540;
	fma.rn.f32 	%f8554, %f8553, %f8550, %f8534;
	mul.f32 	%f8555, %f8543, %f8540;
	fma.rn.f32 	%f8556, %f8555, %f8550, %f8536;
	ld.shared.v4.f32 	{%f8557, %f8558, %f8559, %f8560}, [_ZZ20simulate_interactionP6float4S0_fiE6others+6832];
	sub.f32 	%f8561, %f8557, %f13;
	sub.f32 	%f8562, %f8558, %f14;
	sub.f32 	%f8563, %f8559, %f15;
	mul.f32 	%f8564, %f8562, %f8562;
	fma.rn.f32 	%f8565, %f8561, %f8561, %f8564;
	fma.rn.f32 	%f8566, %f8563, %f8563, %f8565;
	add.f32 	%f8567, %f8566, 0f24E69595;
	rsqrt.approx.f32 	%f8568, %f8567;
	mul.f32 	%f8569, %f8568, %f8568;
	mul.f32 	%f8570, %f8568, %f8569;
	mul.f32 	%f8571, %f8561, %f8560;
	fma.rn.f32 	%f8572, %f8571, %f8570, %f8552;
	mul.f32 	%f8573, %f8562, %f8560;
	fma.rn.f32 	%f8574, %f8573, %f8570, %f8554;
	mul.f32 	%f8575, %f8563, %f8560;
	fma.rn.f32 	%f8576, %f8575, %f8570, %f8556;
	ld.shared.v4.f32 	{%f8577, %f8578, %f8579, %f8580}, [_ZZ20simulate_interactionP6float4S0_fiE6others+6848];
	sub.f32 	%f8581, %f8577, %f13;
	sub.f32 	%f8582, %f8578, %f14;
	sub.f32 	%f8583, %f8579, %f15;
	mul.f32 	%f8584, %f8582, %f8582;
	fma.rn.f32 	%f8585, %f8581, %f8581, %f8584;
	fma.rn.f32 	%f8586, %f8583, %f8583, %f8585;
	add.f32 	%f8587, %f8586, 0f24E69595;
	rsqrt.approx.f32 	%f8588, %f8587;
	mul.f32 	%f8589, %f8588, %f8588;
	mul.f32 	%f8590, %f8588, %f8589;
	mul.f32 	%f8591, %f8581, %f8580;
	fma.rn.f32 	%f8592, %f8591, %f8590, %f8572;
	mul.f32 	%f8593, %f8582, %f8580;
	fma.rn.f32 	%f8594, %f8593, %f8590, %f8574;
	mul.f32 	%f8595, %f8583, %f8580;
	fma.rn.f32 	%f8596, %f8595, %f8590, %f8576;
	ld.shared.v4.f32 	{%f8597, %f8598, %f8599, %f8600}, [_ZZ20simulate_interactionP6float4S0_fiE6others+6864];
	sub.f32 	%f8601, %f8597, %f13;
	sub.f32 	%f8602, %f8598, %f14;
	sub.f32 	%f8603, %f8599, %f15;
	mul.f32 	%f8604, %f8602, %f8602;
	fma.rn.f32 	%f8605, %f8601, %f8601, %f8604;
	fma.rn.f32 	%f8606, %f8603, %f8603, %f8605;
	add.f32 	%f8607, %f8606, 0f24E69595;
	rsqrt.approx.f32 	%f8608, %f8607;
	mul.f32 	%f8609, %f8608, %f8608;
	mul.f32 	%f8610, %f8608, %f8609;
	mul.f32 	%f8611, %f8601, %f8600;
	fma.rn.f32 	%f8612, %f8611, %f8610, %f8592;
	mul.f32 	%f8613, %f8602, %f8600;
	fma.rn.f32 	%f8614, %f8613, %f8610, %f8594;
	mul.f32 	%f8615, %f8603, %f8600;
	fma.rn.f32 	%f8616, %f8615, %f8610, %f8596;
	ld.shared.v4.f32 	{%f8617, %f8618, %f8619, %f8620}, [_ZZ20simulate_interactionP6float4S0_fiE6others+6880];
	sub.f32 	%f8621, %f8617, %f13;
	sub.f32 	%f8622, %f8618, %f14;
	sub.f32 	%f8623, %f8619, %f15;
	mul.f32 	%f8624, %f8622, %f8622;
	fma.rn.f32 	%f8625, %f8621, %f8621, %f8624;
	fma.rn.f32 	%f8626, %f8623, %f8623, %f8625;
	add.f32 	%f8627, %f8626, 0f24E69595;
	rsqrt.approx.f32 	%f8628, %f8627;
	mul.f32 	%f8629, %f8628, %f8628;
	mul.f32 	%f8630, %f8628, %f8629;
	mul.f32 	%f8631, %f8621, %f8620;
	fma.rn.f32 	%f8632, %f8631, %f8630, %f8612;
	mul.f32 	%f8633, %f8622, %f8620;
	fma.rn.f32 	%f8634, %f8633, %f8630, %f8614;
	mul.f32 	%f8635, %f8623, %f8620;
	fma.rn.f32 	%f8636, %f8635, %f8630, %f8616;
	ld.shared.v4.f32 	{%f8637, %f8638, %f8639, %f8640}, [_ZZ20simulate_interactionP6float4S0_fiE6others+6896];
	sub.f32 	%f8641, %f8637, %f13;
	sub.f32 	%f8642, %f8638, %f14;
	sub.f32 	%f8643, %f8639, %f15;
	mul.f32 	%f8644, %f8642, %f8642;
	fma.rn.f32 	%f8645, %f8641, %f8641, %f8644;
	fma.rn.f32 	%f8646, %f8643, %f8643, %f8645;
	add.f32 	%f8647, %f8646, 0f24E69595;
	rsqrt.approx.f32 	%f8648, %f8647;
	mul.f32 	%f8649, %f8648, %f8648;
	mul.f32 	%f8650, %f8648, %f8649;
	mul.f32 	%f8651, %f8641, %f8640;
	fma.rn.f32 	%f8652, %f8651, %f8650, %f8632;
	mul.f32 	%f8653, %f8642, %f8640;
	fma.rn.f32 	%f8654, %f8653, %f8650, %f8634;
	mul.f32 	%f8655, %f8643, %f8640;
	fma.rn.f32 	%f8656, %f8655, %f8650, %f8636;
	ld.shared.v4.f32 	{%f8657, %f8658, %f8659, %f8660}, [_ZZ20simulate_interactionP6float4S0_fiE6others+6912];
	sub.f32 	%f8661, %f8657, %f13;
	sub.f32 	%f8662, %f8658, %f14;
	sub.f32 	%f8663, %f8659, %f15;
	mul.f32 	%f8664, %f8662, %f8662;
	fma.rn.f32 	%f8665, %f8661, %f8661, %f8664;
	fma.rn.f32 	%f8666, %f8663, %f8663, %f8665;
	add.f32 	%f8667, %f8666, 0f24E69595;
	rsqrt.approx.f32 	%f8668, %f8667;
	mul.f32 	%f8669, %f8668, %f8668;
	mul.f32 	%f8670, %f8668, %f8669;
	mul.f32 	%f8671, %f8661, %f8660;
	fma.rn.f32 	%f8672, %f8671, %f8670, %f8652;
	mul.f32 	%f8673, %f8662, %f8660;
	fma.rn.f32 	%f8674, %f8673, %f8670, %f8654;
	mul.f32 	%f8675, %f8663, %f8660;
	fma.rn.f32 	%f8676, %f8675, %f8670, %f8656;
	ld.shared.v4.f32 	{%f8677, %f8678, %f8679, %f8680}, [_ZZ20simulate_interactionP6float4S0_fiE6others+6928];
	sub.f32 	%f8681, %f8677, %f13;
	sub.f32 	%f8682, %f8678, %f14;
	sub.f32 	%f8683, %f8679, %f15;
	mul.f32 	%f8684, %f8682, %f8682;
	fma.rn.f32 	%f8685, %f8681, %f8681, %f8684;
	fma.rn.f32 	%f8686, %f8683, %f8683, %f8685;
	add.f32 	%f8687, %f8686, 0f24E69595;
	rsqrt.approx.f32 	%f8688, %f8687;
	mul.f32 	%f8689, %f8688, %f8688;
	mul.f32 	%f8690, %f8688, %f8689;
	mul.f32 	%f8691, %f8681, %f8680;
	fma.rn.f32 	%f8692, %f8691, %f8690, %f8672;
	mul.f32 	%f8693, %f8682, %f8680;
	fma.rn.f32 	%f8694, %f8693, %f8690, %f8674;
	mul.f32 	%f8695, %f8683, %f8680;
	fma.rn.f32 	%f8696, %f8695, %f8690, %f8676;
	ld.shared.v4.f32 	{%f8697, %f8698, %f8699, %f8700}, [_ZZ20simulate_interactionP6float4S0_fiE6others+6944];
	sub.f32 	%f8701, %f8697, %f13;
	sub.f32 	%f8702, %f8698, %f14;
	sub.f32 	%f8703, %f8699, %f15;
	mul.f32 	%f8704, %f8702, %f8702;
	fma.rn.f32 	%f8705, %f8701, %f8701, %f8704;
	fma.rn.f32 	%f8706, %f8703, %f8703, %f8705;
	add.f32 	%f8707, %f8706, 0f24E69595;
	rsqrt.approx.f32 	%f8708, %f8707;
	mul.f32 	%f8709, %f8708, %f8708;
	mul.f32 	%f8710, %f8708, %f8709;
	mul.f32 	%f8711, %f8701, %f8700;
	fma.rn.f32 	%f8712, %f8711, %f8710, %f8692;
	mul.f32 	%f8713, %f8702, %f8700;
	fma.rn.f32 	%f8714, %f8713, %f8710, %f8694;
	mul.f32 	%f8715, %f8703, %f8700;
	fma.rn.f32 	%f8716, %f8715, %f8710, %f8696;
	ld.shared.v4.f32 	{%f8717, %f8718, %f8719, %f8720}, [_ZZ20simulate_interactionP6float4S0_fiE6others+6960];
	sub.f32 	%f8721, %f8717, %f13;
	sub.f32 	%f8722, %f8718, %f14;
	sub.f32 	%f8723, %f8719, %f15;
	mul.f32 	%f8724, %f8722, %f8722;
	fma.rn.f32 	%f8725, %f8721, %f8721, %f8724;
	fma.rn.f32 	%f8726, %f8723, %f8723, %f8725;
	add.f32 	%f8727, %f8726, 0f24E69595;
	rsqrt.approx.f32 	%f8728, %f8727;
	mul.f32 	%f8729, %f8728, %f8728;
	mul.f32 	%f8730, %f8728, %f8729;
	mul.f32 	%f8731, %f8721, %f8720;
	fma.rn.f32 	%f8732, %f8731, %f8730, %f8712;
	mul.f32 	%f8733, %f8722, %f8720;
	fma.rn.f32 	%f8734, %f8733, %f8730, %f8714;
	mul.f32 	%f8735, %f8723, %f8720;
	fma.rn.f32 	%f8736, %f8735, %f8730, %f8716;
	ld.shared.v4.f32 	{%f8737, %f8738, %f8739, %f8740}, [_ZZ20simulate_interactionP6float4S0_fiE6others+6976];
	sub.f32 	%f8741, %f8737, %f13;
	sub.f32 	%f8742, %f8738, %f14;
	sub.f32 	%f8743, %f8739, %f15;
	mul.f32 	%f8744, %f8742, %f8742;
	fma.rn.f32 	%f8745, %f8741, %f8741, %f8744;
	fma.rn.f32 	%f8746, %f8743, %f8743, %f8745;
	add.f32 	%f8747, %f8746, 0f24E69595;
	rsqrt.approx.f32 	%f8748, %f8747;
	mul.f32 	%f8749, %f8748, %f8748;
	mul.f32 	%f8750, %f8748, %f8749;
	mul.f32 	%f8751, %f8741, %f8740;
	fma.rn.f32 	%f8752, %f8751, %f8750, %f8732;
	mul.f32 	%f8753, %f8742, %f8740;
	fma.rn.f32 	%f8754, %f8753, %f8750, %f8734;
	mul.f32 	%f8755, %f8743, %f8740;
	fma.rn.f32 	%f8756, %f8755, %f8750, %f8736;
	ld.shared.v4.f32 	{%f8757, %f8758, %f8759, %f8760}, [_ZZ20simulate_interactionP6float4S0_fiE6others+6992];
	sub.f32 	%f8761, %f8757, %f13;
	sub.f32 	%f8762, %f8758, %f14;
	sub.f32 	%f8763, %f8759, %f15;
	mul.f32 	%f8764, %f8762, %f8762;
	fma.rn.f32 	%f8765, %f8761, %f8761, %f8764;
	fma.rn.f32 	%f8766, %f8763, %f8763, %f8765;
	add.f32 	%f8767, %f8766, 0f24E69595;
	rsqrt.approx.f32 	%f8768, %f8767;
	mul.f32 	%f8769, %f8768, %f8768;
	mul.f32 	%f8770, %f8768, %f8769;
	mul.f32 	%f8771, %f8761, %f8760;
	fma.rn.f32 	%f8772, %f8771, %f8770, %f8752;
	mul.f32 	%f8773, %f8762, %f8760;
	fma.rn.f32 	%f8774, %f8773, %f8770, %f8754;
	mul.f32 	%f8775, %f8763, %f8760;
	fma.rn.f32 	%f8776, %f8775, %f8770, %f8756;
	ld.shared.v4.f32 	{%f8777, %f8778, %f8779, %f8780}, [_ZZ20simulate_interactionP6float4S0_fiE6others+7008];
	sub.f32 	%f8781, %f8777, %f13;
	sub.f32 	%f8782, %f8778, %f14;
	sub.f32 	%f8783, %f8779, %f15;
	mul.f32 	%f8784, %f8782, %f8782;
	fma.rn.f32 	%f8785, %f8781, %f8781, %f8784;
	fma.rn.f32 	%f8786, %f8783, %f8783, %f8785;
	add.f32 	%f8787, %f8786, 0f24E69595;
	rsqrt.approx.f32 	%f8788, %f8787;
	mul.f32 	%f8789, %f8788, %f8788;
	mul.f32 	%f8790, %f8788, %f8789;
	mul.f32 	%f8791, %f8781, %f8780;
	fma.rn.f32 	%f8792, %f8791, %f8790, %f8772;
	mul.f32 	%f8793, %f8782, %f8780;
	fma.rn.f32 	%f8794, %f8793, %f8790, %f8774;
	mul.f32 	%f8795, %f8783, %f8780;
	fma.rn.f32 	%f8796, %f8795, %f8790, %f8776;
	ld.shared.v4.f32 	{%f8797, %f8798, %f8799, %f8800}, [_ZZ20simulate_interactionP6float4S0_fiE6others+7024];
	sub.f32 	%f8801, %f8797, %f13;
	sub.f32 	%f8802, %f8798, %f14;
	sub.f32 	%f8803, %f8799, %f15;
	mul.f32 	%f8804, %f8802, %f8802;
	fma.rn.f32 	%f8805, %f8801, %f8801, %f8804;
	fma.rn.f32 	%f8806, %f8803, %f8803, %f8805;
	add.f32 	%f8807, %f8806, 0f24E69595;
	rsqrt.approx.f32 	%f8808, %f8807;
	mul.f32 	%f8809, %f8808, %f8808;
	mul.f32 	%f8810, %f8808, %f8809;
	mul.f32 	%f8811, %f8801, %f8800;
	fma.rn.f32 	%f8812, %f8811, %f8810, %f8792;
	mul.f32 	%f8813, %f8802, %f8800;
	fma.rn.f32 	%f8814, %f8813, %f8810, %f8794;
	mul.f32 	%f8815, %f8803, %f8800;
	fma.rn.f32 	%f8816, %f8815, %f8810, %f8796;
	ld.shared.v4.f32 	{%f8817, %f8818, %f8819, %f8820}, [_ZZ20simulate_interactionP6float4S0_fiE6others+7040];
	sub.f32 	%f8821, %f8817, %f13;
	sub.f32 	%f8822, %f8818, %f14;
	sub.f32 	%f8823, %f8819, %f15;
	mul.f32 	%f8824, %f8822, %f8822;
	fma.rn.f32 	%f8825, %f8821, %f8821, %f8824;
	fma.rn.f32 	%f8826, %f8823, %f8823, %f8825;
	add.f32 	%f8827, %f8826, 0f24E69595;
	rsqrt.approx.f32 	%f8828, %f8827;
	mul.f32 	%f8829, %f8828, %f8828;
	mul.f32 	%f8830, %f8828, %f8829;
	mul.f32 	%f8831, %f8821, %f8820;
	fma.rn.f32 	%f8832, %f8831, %f8830, %f8812;
	mul.f32 	%f8833, %f8822, %f8820;
	fma.rn.f32 	%f8834, %f8833, %f8830, %f8814;
	mul.f32 	%f8835, %f8823, %f8820;
	fma.rn.f32 	%f8836, %f8835, %f8830, %f8816;
	ld.shared.v4.f32 	{%f8837, %f8838, %f8839, %f8840}, [_ZZ20simulate_interactionP6float4S0_fiE6others+7056];
	sub.f32 	%f8841, %f8837, %f13;
	sub.f32 	%f8842, %f8838, %f14;
	sub.f32 	%f8843, %f8839, %f15;
	mul.f32 	%f8844, %f8842, %f8842;
	fma.rn.f32 	%f8845, %f8841, %f8841, %f8844;
	fma.rn.f32 	%f8846, %f8843, %f8843, %f8845;
	add.f32 	%f8847, %f8846, 0f24E69595;
	rsqrt.approx.f32 	%f8848, %f8847;
	mul.f32 	%f8849, %f8848, %f8848;
	mul.f32 	%f8850, %f8848, %f8849;
	mul.f32 	%f8851, %f8841, %f8840;
	fma.rn.f32 	%f8852, %f8851, %f8850, %f8832;
	mul.f32 	%f8853, %f8842, %f8840;
	fma.rn.f32 	%f8854, %f8853, %f8850, %f8834;
	mul.f32 	%f8855, %f8843, %f8840;
	fma.rn.f32 	%f8856, %f8855, %f8850, %f8836;
	ld.shared.v4.f32 	{%f8857, %f8858, %f8859, %f8860}, [_ZZ20simulate_interactionP6float4S0_fiE6others+7072];
	sub.f32 	%f8861, %f8857, %f13;
	sub.f32 	%f8862, %f8858, %f14;
	sub.f32 	%f8863, %f8859, %f15;
	mul.f32 	%f8864, %f8862, %f8862;
	fma.rn.f32 	%f8865, %f8861, %f8861, %f8864;
	fma.rn.f32 	%f8866, %f8863, %f8863, %f8865;
	add.f32 	%f8867, %f8866, 0f24E69595;
	rsqrt.approx.f32 	%f8868, %f8867;
	mul.f32 	%f8869, %f8868, %f8868;
	mul.f32 	%f8870, %f8868, %f8869;
	mul.f32 	%f8871, %f8861, %f8860;
	fma.rn.f32 	%f8872, %f8871, %f8870, %f8852;
	mul.f32 	%f8873, %f8862, %f8860;
	fma.rn.f32 	%f8874, %f8873, %f8870, %f8854;
	mul.f32 	%f8875, %f8863, %f8860;
	fma.rn.f32 	%f8876, %f8875, %f8870, %f8856;
	ld.shared.v4.f32 	{%f8877, %f8878, %f8879, %f8880}, [_ZZ20simulate_interactionP6float4S0_fiE6others+7088];
	sub.f32 	%f8881, %f8877, %f13;
	sub.f32 	%f8882, %f8878, %f14;
	sub.f32 	%f8883, %f8879, %f15;
	mul.f32 	%f8884, %f8882, %f8882;
	fma.rn.f32 	%f8885, %f8881, %f8881, %f8884;
	fma.rn.f32 	%f8886, %f8883, %f8883, %f8885;
	add.f32 	%f8887, %f8886, 0f24E69595;
	rsqrt.approx.f32 	%f8888, %f8887;
	mul.f32 	%f8889, %f8888, %f8888;
	mul.f32 	%f8890, %f8888, %f8889;
	mul.f32 	%f8891, %f8881, %f8880;
	fma.rn.f32 	%f8892, %f8891, %f8890, %f8872;
	mul.f32 	%f8893, %f8882, %f8880;
	fma.rn.f32 	%f8894, %f8893, %f8890, %f8874;
	mul.f32 	%f8895, %f8883, %f8880;
	fma.rn.f32 	%f8896, %f8895, %f8890, %f8876;
	ld.shared.v4.f32 	{%f8897, %f8898, %f8899, %f8900}, [_ZZ20simulate_interactionP6float4S0_fiE6others+7104];
	sub.f32 	%f8901, %f8897, %f13;
	sub.f32 	%f8902, %f8898, %f14;
	sub.f32 	%f8903, %f8899, %f15;
	mul.f32 	%f8904, %f8902, %f8902;
	fma.rn.f32 	%f8905, %f8901, %f8901, %f8904;
	fma.rn.f32 	%f8906, %f8903, %f8903, %f8905;
	add.f32 	%f8907, %f8906, 0f24E69595;
	rsqrt.approx.f32 	%f8908, %f8907;
	mul.f32 	%f8909, %f8908, %f8908;
	mul.f32 	%f8910, %f8908, %f8909;
	mul.f32 	%f8911, %f8901, %f8900;
	fma.rn.f32 	%f8912, %f8911, %f8910, %f8892;
	mul.f32 	%f8913, %f8902, %f8900;
	fma.rn.f32 	%f8914, %f8913, %f8910, %f8894;
	mul.f32 	%f8915, %f8903, %f8900;
	fma.rn.f32 	%f8916, %f8915, %f8910, %f8896;
	ld.shared.v4.f32 	{%f8917, %f8918, %f8919, %f8920}, [_ZZ20simulate_interactionP6float4S0_fiE6others+7120];
	sub.f32 	%f8921, %f8917, %f13;
	sub.f32 	%f8922, %f8918, %f14;
	sub.f32 	%f8923, %f8919, %f15;
	mul.f32 	%f8924, %f8922, %f8922;
	fma.rn.f32 	%f8925, %f8921, %f8921, %f8924;
	fma.rn.f32 	%f8926, %f8923, %f8923, %f8925;
	add.f32 	%f8927, %f8926, 0f24E69595;
	rsqrt.approx.f32 	%f8928, %f8927;
	mul.f32 	%f8929, %f8928, %f8928;
	mul.f32 	%f8930, %f8928, %f8929;
	mul.f32 	%f8931, %f8921, %f8920;
	fma.rn.f32 	%f8932, %f8931, %f8930, %f8912;
	mul.f32 	%f8933, %f8922, %f8920;
	fma.rn.f32 	%f8934, %f8933, %f8930, %f8914;
	mul.f32 	%f8935, %f8923, %f8920;
	fma.rn.f32 	%f8936, %f8935, %f8930, %f8916;
	ld.shared.v4.f32 	{%f8937, %f8938, %f8939, %f8940}, [_ZZ20simulate_interactionP6float4S0_fiE6others+7136];
	sub.f32 	%f8941, %f8937, %f13;
	sub.f32 	%f8942, %f8938, %f14;
	sub.f32 	%f8943, %f8939, %f15;
	mul.f32 	%f8944, %f8942, %f8942;
	fma.rn.f32 	%f8945, %f8941, %f8941, %f8944;
	fma.rn.f32 	%f8946, %f8943, %f8943, %f8945;
	add.f32 	%f8947, %f8946, 0f24E69595;
	rsqrt.approx.f32 	%f8948, %f8947;
	mul.f32 	%f8949, %f8948, %f8948;
	mul.f32 	%f8950, %f8948, %f8949;
	mul.f32 	%f8951, %f8941, %f8940;
	fma.rn.f32 	%f8952, %f8951, %f8950, %f8932;
	mul.f32 	%f8953, %f8942, %f8940;
	fma.rn.f32 	%f8954, %f8953, %f8950, %f8934;
	mul.f32 	%f8955, %f8943, %f8940;
	fma.rn.f32 	%f8956, %f8955, %f8950, %f8936;
	ld.shared.v4.f32 	{%f8957, %f8958, %f8959, %f8960}, [_ZZ20simulate_interactionP6float4S0_fiE6others+7152];
	sub.f32 	%f8961, %f8957, %f13;
	sub.f32 	%f8962, %f8958, %f14;
	sub.f32 	%f8963, %f8959, %f15;
	mul.f32 	%f8964, %f8962, %f8962;
	fma.rn.f32 	%f8965, %f8961, %f8961, %f8964;
	fma.rn.f32 	%f8966, %f8963, %f8963, %f8965;
	add.f32 	%f8967, %f8966, 0f24E69595;
	rsqrt.approx.f32 	%f8968, %f8967;
	mul.f32 	%f8969, %f8968, %f8968;
	mul.f32 	%f8970, %f8968, %f8969;
	mul.f32 	%f8971, %f8961, %f8960;
	fma.rn.f32 	%f8972, %f8971, %f8970, %f8952;
	mul.f32 	%f8973, %f8962, %f8960;
	fma.rn.f32 	%f8974, %f8973, %f8970, %f8954;
	mul.f32 	%f8975, %f8963, %f8960;
	fma.rn.f32 	%f8976, %f8975, %f8970, %f8956;
	ld.shared.v4.f32 	{%f8977, %f8978, %f8979, %f8980}, [_ZZ20simulate_interactionP6float4S0_fiE6others+7168];
	sub.f32 	%f8981, %f8977, %f13;
	sub.f32 	%f8982, %f8978, %f14;
	sub.f32 	%f8983, %f8979, %f15;
	mul.f32 	%f8984, %f8982, %f8982;
	fma.rn.f32 	%f8985, %f8981, %f8981, %f8984;
	fma.rn.f32 	%f8986, %f8983, %f8983, %f8985;
	add.f32 	%f8987, %f8986, 0f24E69595;
	rsqrt.approx.f32 	%f8988, %f8987;
	mul.f32 	%f8989, %f8988, %f8988;
	mul.f32 	%f8990, %f8988, %f8989;
	mul.f32 	%f8991, %f8981, %f8980;
	fma.rn.f32 	%f8992, %f8991, %f8990, %f8972;
	mul.f32 	%f8993, %f8982, %f8980;
	fma.rn.f32 	%f8994, %f8993, %f8990, %f8974;
	mul.f32 	%f8995, %f8983, %f8980;
	fma.rn.f32 	%f8996, %f8995, %f8990, %f8976;
	ld.shared.v4.f32 	{%f8997, %f8998, %f8999, %f9000}, [_ZZ20simulate_interactionP6float4S0_fiE6others+7184];
	sub.f32 	%f9001, %f8997, %f13;
	sub.f32 	%f9002, %f8998, %f14;
	sub.f32 	%f9003, %f8999, %f15;
	mul.f32 	%f9004, %f9002, %f9002;
	fma.rn.f32 	%f9005, %f9001, %f9001, %f9004;
	fma.rn.f32 	%f9006, %f9003, %f9003, %f9005;
	add.f32 	%f9007, %f9006, 0f24E69595;
	rsqrt.approx.f32 	%f9008, %f9007;
	mul.f32 	%f9009, %f9008, %f9008;
	mul.f32 	%f9010, %f9008, %f9009;
	mul.f32 	%f9011, %f9001, %f9000;
	fma.rn.f32 	%f9012, %f9011, %f9010, %f8992;
	mul.f32 	%f9013, %f9002, %f9000;
	fma.rn.f32 	%f9014, %f9013, %f9010, %f8994;
	mul.f32 	%f9015, %f9003, %f9000;
	fma.rn.f32 	%f9016, %f9015, %f9010, %f8996;
	ld.shared.v4.f32 	{%f9017, %f9018, %f9019, %f9020}, [_ZZ20simulate_interactionP6float4S0_fiE6others+7200];
	sub.f32 	%f9021, %f9017, %f13;
	sub.f32 	%f9022, %f9018, %f14;
	sub.f32 	%f9023, %f9019, %f15;
	mul.f32 	%f9024, %f9022, %f9022;
	fma.rn.f32 	%f9025, %f9021, %f9021, %f9024;
	fma.rn.f32 	%f9026, %f9023, %f9023, %f9025;
	add.f32 	%f9027, %f9026, 0f24E69595;
	rsqrt.approx.f32 	%f9028, %f9027;
	mul.f32 	%f9029, %f9028, %f9028;
	mul.f32 	%f9030, %f9028, %f9029;
	mul.f32 	%f9031, %f9021, %f9020;
	fma.rn.f32 	%f9032, %f9031, %f9030, %f9012;
	mul.f32 	%f9033, %f9022, %f9020;
	fma.rn.f32 	%f9034, %f9033, %f9030, %f9014;
	mul.f32 	%f9035, %f9023, %f9020;
	fma.rn.f32 	%f9036, %f9035, %f9030, %f9016;
	ld.shared.v4.f32 	{%f9037, %f9038, %f9039, %f9040}, [_ZZ20simulate_interactionP6float4S0_fiE6others+7216];
	sub.f32 	%f9041, %f9037, %f13;
	sub.f32 	%f9042, %f9038, %f14;
	sub.f32 	%f9043, %f9039, %f15;
	mul.f32 	%f9044, %f9042, %f9042;
	fma.rn.f32 	%f9045, %f9041, %f9041, %f9044;
	fma.rn.f32 	%f9046, %f9043, %f9043, %f9045;
	add.f32 	%f9047, %f9046, 0f24E69595;
	rsqrt.approx.f32 	%f9048, %f9047;
	mul.f32 	%f9049, %f9048, %f9048;
	mul.f32 	%f9050, %f9048, %f9049;
	mul.f32 	%f9051, %f9041, %f9040;
	fma.rn.f32 	%f9052, %f9051, %f9050, %f9032;
	mul.f32 	%f9053, %f9042, %f9040;
	fma.rn.f32 	%f9054, %f9053, %f9050, %f9034;
	mul.f32 	%f9055, %f9043, %f9040;
	fma.rn.f32 	%f9056, %f9055, %f9050, %f9036;
	ld.shared.v4.f32 	{%f9057, %f9058, %f9059, %f9060}, [_ZZ20simulate_interactionP6float4S0_fiE6others+7232];
	sub.f32 	%f9061, %f9057, %f13;
	sub.f32 	%f9062, %f9058, %f14;
	sub.f32 	%f9063, %f9059, %f15;
	mul.f32 	%f9064, %f9062, %f9062;
	fma.rn.f32 	%f9065, %f9061, %f9061, %f9064;
	fma.rn.f32 	%f9066, %f9063, %f9063, %f9065;
	add.f32 	%f9067, %f9066, 0f24E69595;
	rsqrt.approx.f32 	%f9068, %f9067;
	mul.f32 	%f9069, %f9068, %f9068;
	mul.f32 	%f9070, %f9068, %f9069;
	mul.f32 	%f9071, %f9061, %f9060;
	fma.rn.f32 	%f9072, %f9071, %f9070, %f9052;
	mul.f32 	%f9073, %f9062, %f9060;
	fma.rn.f32 	%f9074, %f9073, %f9070, %f9054;
	mul.f32 	%f9075, %f9063, %f9060;
	fma.rn.f32 	%f9076, %f9075, %f9070, %f9056;
	ld.shared.v4.f32 	{%f9077, %f9078, %f9079, %f9080}, [_ZZ20simulate_interactionP6float4S0_fiE6others+7248];
	sub.f32 	%f9081, %f9077, %f13;
	sub.f32 	%f9082, %f9078, %f14;
	sub.f32 	%f9083, %f9079, %f15;
	mul.f32 	%f9084, %f9082, %f9082;
	fma.rn.f32 	%f9085, %f9081, %f9081, %f9084;
	fma.rn.f32 	%f9086, %f9083, %f9083, %f9085;
	add.f32 	%f9087, %f9086, 0f24E69595;
	rsqrt.approx.f32 	%f9088, %f9087;
	mul.f32 	%f9089, %f9088, %f9088;
	mul.f32 	%f9090, %f9088, %f9089;
	mul.f32 	%f9091, %f9081, %f9080;
	fma.rn.f32 	%f9092, %f9091, %f9090, %f9072;
	mul.f32 	%f9093, %f9082, %f9080;
	fma.rn.f32 	%f9094, %f9093, %f9090, %f9074;
	mul.f32 	%f9095, %f9083, %f9080;
	fma.rn.f32 	%f9096, %f9095, %f9090, %f9076;
	ld.shared.v4.f32 	{%f9097, %f9098, %f9099, %f9100}, [_ZZ20simulate_interactionP6float4S0_fiE6others+7264];
	sub.f32 	%f9101, %f9097, %f13;
	sub.f32 	%f9102, %f9098, %f14;
	sub.f32 	%f9103, %f9099, %f15;
	mul.f32 	%f9104, %f9102, %f9102;
	fma.rn.f32 	%f9105, %f9101, %f9101, %f9104;
	fma.rn.f32 	%f9106, %f9103, %f9103, %f9105;
	add.f32 	%f9107, %f9106, 0f24E69595;
	rsqrt.approx.f32 	%f9108, %f9107;
	mul.f32 	%f9109, %f9108, %f9108;
	mul.f32 	%f9110, %f9108, %f9109;
	mul.f32 	%f9111, %f9101, %f9100;
	fma.rn.f32 	%f9112, %f9111, %f9110, %f9092;
	mul.f32 	%f9113, %f9102, %f9100;
	fma.rn.f32 	%f9114, %f9113, %f9110, %f9094;
	mul.f32 	%f9115, %f9103, %f9100;
	fma.rn.f32 	%f9116, %f9115, %f9110, %f9096;
	ld.shared.v4.f32 	{%f9117, %f9118, %f9119, %f9120}, [_ZZ20simulate_interactionP6float4S0_fiE6others+7280];
	sub.f32 	%f9121, %f9117, %f13;
	sub.f32 	%f9122, %f9118, %f14;
	sub.f32 	%f9123, %f9119, %f15;
	mul.f32 	%f9124, %f9122, %f9122;
	fma.rn.f32 	%f9125, %f9121, %f9121, %f9124;
	fma.rn.f32 	%f9126, %f9123, %f9123, %f9125;
	add.f32 	%f9127, %f9126, 0f24E69595;
	rsqrt.approx.f32 	%f9128, %f9127;
	mul.f32 	%f9129, %f9128, %f9128;
	mul.f32 	%f9130, %f9128, %f9129;
	mul.f32 	%f9131, %f9121, %f9120;
	fma.rn.f32 	%f9132, %f9131, %f9130, %f9112;
	mul.f32 	%f9133, %f9122, %f9120;
	fma.rn.f32 	%f9134, %f9133, %f9130, %f9114;
	mul.f32 	%f9135, %f9123, %f9120;
	fma.rn.f32 	%f9136, %f9135, %f9130, %f9116;
	ld.shared.v4.f32 	{%f9137, %f9138, %f9139, %f9140}, [_ZZ20simulate_interactionP6float4S0_fiE6others+7296];
	sub.f32 	%f9141, %f9137, %f13;
	sub.f32 	%f9142, %f9138, %f14;
	sub.f32 	%f9143, %f9139, %f15;
	mul.f32 	%f9144, %f9142, %f9142;
	fma.rn.f32 	%f9145, %f9141, %f9141, %f9144;
	fma.rn.f32 	%f9146, %f9143, %f9143, %f9145;
	add.f32 	%f9147, %f9146, 0f24E69595;
	rsqrt.approx.f32 	%f9148, %f9147;
	mul.f32 	%f9149, %f9148, %f9148;
	mul.f32 	%f9150, %f9148, %f9149;
	mul.f32 	%f9151, %f9141, %f9140;
	fma.rn.f32 	%f9152, %f9151, %f9150, %f9132;
	mul.f32 	%f9153, %f9142, %f9140;
	fma.rn.f32 	%f9154, %f9153, %f9150, %f9134;
	mul.f32 	%f9155, %f9143, %f9140;
	fma.rn.f32 	%f9156, %f9155, %f9150, %f9136;
	ld.shared.v4.f32 	{%f9157, %f9158, %f9159, %f9160}, [_ZZ20simulate_interactionP6float4S0_fiE6others+7312];
	sub.f32 	%f9161, %f9157, %f13;
	sub.f32 	%f9162, %f9158, %f14;
	sub.f32 	%f9163, %f9159, %f15;
	mul.f32 	%f9164, %f9162, %f9162;
	fma.rn.f32 	%f9165, %f9161, %f9161, %f9164;
	fma.rn.f32 	%f9166, %f9163, %f9163, %f9165;
	add.f32 	%f9167, %f9166, 0f24E69595;
	rsqrt.approx.f32 	%f9168, %f9167;
	mul.f32 	%f9169, %f9168, %f9168;
	mul.f32 	%f9170, %f9168, %f9169;
	mul.f32 	%f9171, %f9161, %f9160;
	fma.rn.f32 	%f9172, %f9171, %f9170, %f9152;
	mul.f32 	%f9173, %f9162, %f9160;
	fma.rn.f32 	%f9174, %f9173, %f9170, %f9154;
	mul.f32 	%f9175, %f9163, %f9160;
	fma.rn.f32 	%f9176, %f9175, %f9170, %f9156;
	ld.shared.v4.f32 	{%f9177, %f9178, %f9179, %f9180}, [_ZZ20simulate_interactionP6float4S0_fiE6others+7328];
	sub.f32 	%f9181, %f9177, %f13;
	sub.f32 	%f9182, %f9178, %f14;
	sub.f32 	%f9183, %f9179, %f15;
	mul.f32 	%f9184, %f9182, %f9182;
	fma.rn.f32 	%f9185, %f9181, %f9181, %f9184;
	fma.rn.f32 	%f9186, %f9183, %f9183, %f9185;
	add.f32 	%f9187, %f9186, 0f24E69595;
	rsqrt.approx.f32 	%f9188, %f9187;
	mul.f32 	%f9189, %f9188, %f9188;
	mul.f32 	%f9190, %f9188, %f9189;
	mul.f32 	%f9191, %f9181, %f9180;
	fma.rn.f32 	%f9192, %f9191, %f9190, %f9172;
	mul.f32 	%f9193, %f9182, %f9180;
	fma.rn.f32 	%f9194, %f9193, %f9190, %f9174;
	mul.f32 	%f9195, %f9183, %f9180;
	fma.rn.f32 	%f9196, %f9195, %f9190, %f9176;
	ld.shared.v4.f32 	{%f9197, %f9198, %f9199, %f9200}, [_ZZ20simulate_interactionP6float4S0_fiE6others+7344];
	sub.f32 	%f9201, %f9197, %f13;
	sub.f32 	%f9202, %f9198, %f14;
	sub.f32 	%f9203, %f9199, %f15;
	mul.f32 	%f9204, %f9202, %f9202;
	fma.rn.f32 	%f9205, %f9201, %f9201, %f9204;
	fma.rn.f32 	%f9206, %f9203, %f9203, %f9205;
	add.f32 	%f9207, %f9206, 0f24E69595;
	rsqrt.approx.f32 	%f9208, %f9207;
	mul.f32 	%f9209, %f9208, %f9208;
	mul.f32 	%f9210, %f9208, %f9209;
	mul.f32 	%f9211, %f9201, %f9200;
	fma.rn.f32 	%f9212, %f9211, %f9210, %f9192;
	mul.f32 	%f9213, %f9202, %f9200;
	fma.rn.f32 	%f9214, %f9213, %f9210, %f9194;
	mul.f32 	%f9215, %f9203, %f9200;
	fma.rn.f32 	%f9216, %f9215, %f9210, %f9196;
	ld.shared.v4.f32 	{%f9217, %f9218, %f9219, %f9220}, [_ZZ20simulate_interactionP6float4S0_fiE6others+7360];
	sub.f32 	%f9221, %f9217, %f13;
	sub.f32 	%f9222, %f9218, %f14;
	sub.f32 	%f9223, %f9219, %f15;
	mul.f32 	%f9224, %f9222, %f9222;
	fma.rn.f32 	%f9225, %f9221, %f9221, %f9224;
	fma.rn.f32 	%f9226, %f9223, %f9223, %f9225;
	add.f32 	%f9227, %f9226, 0f24E69595;
	rsqrt.approx.f32 	%f9228, %f9227;
	mul.f32 	%f9229, %f9228, %f9228;
	mul.f32 	%f9230, %f9228, %f9229;
	mul.f32 	%f9231, %f9221, %f9220;
	fma.rn.f32 	%f9232, %f9231, %f9230, %f9212;
	mul.f32 	%f9233, %f9222, %f9220;
	fma.rn.f32 	%f9234, %f9233, %f9230, %f9214;
	mul.f32 	%f9235, %f9223, %f9220;
	fma.rn.f32 	%f9236, %f9235, %f9230, %f9216;
	ld.shared.v4.f32 	{%f9237, %f9238, %f9239, %f9240}, [_ZZ20simulate_interactionP6float4S0_fiE6others+7376];
	sub.f32 	%f9241, %f9237, %f13;
	sub.f32 	%f9242, %f9238, %f14;
	sub.f32 	%f9243, %f9239, %f15;
	mul.f32 	%f9244, %f9242, %f9242;
	fma.rn.f32 	%f9245, %f9241, %f9241, %f9244;
	fma.rn.f32 	%f9246, %f9243, %f9243, %f9245;
	add.f32 	%f9247, %f9246, 0f24E69595;
	rsqrt.approx.f32 	%f9248, %f9247;
	mul.f32 	%f9249, %f9248, %f9248;
	mul.f32 	%f9250, %f9248, %f9249;
	mul.f32 	%f9251, %f9241, %f9240;
	fma.rn.f32 	%f9252, %f9251, %f9250, %f9232;
	mul.f32 	%f9253, %f9242, %f9240;
	fma.rn.f32 	%f9254, %f9253, %f9250, %f9234;
	mul.f32 	%f9255, %f9243, %f9240;
	fma.rn.f32 	%f9256, %f9255, %f9250, %f9236;
	ld.shared.v4.f32 	{%f9257, %f9258, %f9259, %f9260}, [_ZZ20simulate_interactionP6float4S0_fiE6others+7392];
	sub.f32 	%f9261, %f9257, %f13;
	sub.f32 	%f9262, %f9258, %f14;
	sub.f32 	%f9263, %f9259, %f15;
	mul.f32 	%f9264, %f9262, %f9262;
	fma.rn.f32 	%f9265, %f9261, %f9261, %f9264;
	fma.rn.f32 	%f9266, %f9263, %f9263, %f9265;
	add.f32 	%f9267, %f9266, 0f24E69595;
	rsqrt.approx.f32 	%f9268, %f9267;
	mul.f32 	%f9269, %f9268, %f9268;
	mul.f32 	%f9270, %f9268, %f9269;
	mul.f32 	%f9271, %f9261, %f9260;
	fma.rn.f32 	%f9272, %f9271, %f9270, %f9252;
	mul.f32 	%f9273, %f9262, %f9260;
	fma.rn.f32 	%f9274, %f9273, %f9270, %f9254;
	mul.f32 	%f9275, %f9263, %f9260;
	fma.rn.f32 	%f9276, %f9275, %f9270, %f9256;
	ld.shared.v4.f32 	{%f9277, %f9278, %f9279, %f9280}, [_ZZ20simulate_interactionP6float4S0_fiE6others+7408];
	sub.f32 	%f9281, %f9277, %f13;
	sub.f32 	%f9282, %f9278, %f14;
	sub.f32 	%f9283, %f9279, %f15;
	mul.f32 	%f9284, %f9282, %f9282;
	fma.rn.f32 	%f9285, %f9281, %f9281, %f9284;
	fma.rn.f32 	%f9286, %f9283, %f9283, %f9285;
	add.f32 	%f9287, %f9286, 0f24E69595;
	rsqrt.approx.f32 	%f9288, %f9287;
	mul.f32 	%f9289, %f9288, %f9288;
	mul.f32 	%f9290, %f9288, %f9289;
	mul.f32 	%f9291, %f9281, %f9280;
	fma.rn.f32 	%f9292, %f9291, %f9290, %f9272;
	mul.f32 	%f9293, %f9282, %f9280;
	fma.rn.f32 	%f9294, %f9293, %f9290, %f9274;
	mul.f32 	%f9295, %f9283, %f9280;
	fma.rn.f32 	%f9296, %f9295, %f9290, %f9276;
	ld.shared.v4.f32 	{%f9297, %f9298, %f9299, %f9300}, [_ZZ20simulate_interactionP6float4S0_fiE6others+7424];
	sub.f32 	%f9301, %f9297, %f13;
	sub.f32 	%f9302, %f9298, %f14;
	sub.f32 	%f9303, %f9299, %f15;
	mul.f32 	%f9304, %f9302, %f9302;
	fma.rn.f32 	%f9305, %f9301, %f9301, %f9304;
	fma.rn.f32 	%f9306, %f9303, %f9303, %f9305;
	add.f32 	%f9307, %f9306, 0f24E69595;
	rsqrt.approx.f32 	%f9308, %f9307;
	mul.f32 	%f9309, %f9308, %f9308;
	mul.f32 	%f9310, %f9308, %f9309;
	mul.f32 	%f9311, %f9301, %f9300;
	fma.rn.f32 	%f9312, %f9311, %f9310, %f9292;
	mul.f32 	%f9313, %f9302, %f9300;
	fma.rn.f32 	%f9314, %f9313, %f9310, %f9294;
	mul.f32 	%f9315, %f9303, %f9300;
	fma.rn.f32 	%f9316, %f9315, %f9310, %f9296;
	ld.shared.v4.f32 	{%f9317, %f9318, %f9319, %f9320}, [_ZZ20simulate_interactionP6float4S0_fiE6others+7440];
	sub.f32 	%f9321, %f9317, %f13;
	sub.f32 	%f9322, %f9318, %f14;
	sub.f32 	%f9323, %f9319, %f15;
	mul.f32 	%f9324, %f9322, %f9322;
	fma.rn.f32 	%f9325, %f9321, %f9321, %f9324;
	fma.rn.f32 	%f9326, %f9323, %f9323, %f9325;
	add.f32 	%f9327, %f9326, 0f24E69595;
	rsqrt.approx.f32 	%f9328, %f9327;
	mul.f32 	%f9329, %f9328, %f9328;
	mul.f32 	%f9330, %f9328, %f9329;
	mul.f32 	%f9331, %f9321, %f9320;
	fma.rn.f32 	%f9332, %f9331, %f9330, %f9312;
	mul.f32 	%f9333, %f9322, %f9320;
	fma.rn.f32 	%f9334, %f9333, %f9330, %f9314;
	mul.f32 	%f9335, %f9323, %f9320;
	fma.rn.f32 	%f9336, %f9335, %f9330, %f9316;
	ld.shared.v4.f32 	{%f9337, %f9338, %f9339, %f9340}, [_ZZ20simulate_interactionP6float4S0_fiE6others+7456];
	sub.f32 	%f9341, %f9337, %f13;
	sub.f32 	%f9342, %f9338, %f14;
	sub.f32 	%f9343, %f9339, %f15;
	mul.f32 	%f9344, %f9342, %f9342;
	fma.rn.f32 	%f9345, %f9341, %f9341, %f9344;
	fma.rn.f32 	%f9346, %f9343, %f9343, %f9345;
	add.f32 	%f9347, %f9346, 0f24E69595;
	rsqrt.approx.f32 	%f9348, %f9347;
	mul.f32 	%f9349, %f9348, %f9348;
	mul.f32 	%f9350, %f9348, %f9349;
	mul.f32 	%f9351, %f9341, %f9340;
	fma.rn.f32 	%f9352, %f9351, %f9350, %f9332;
	mul.f32 	%f9353, %f9342, %f9340;
	fma.rn.f32 	%f9354, %f9353, %f9350, %f9334;
	mul.f32 	%f9355, %f9343, %f9340;
	fma.rn.f32 	%f9356, %f9355, %f9350, %f9336;
	ld.shared.v4.f32 	{%f9357, %f9358, %f9359, %f9360}, [_ZZ20simulate_interactionP6float4S0_fiE6others+7472];
	sub.f32 	%f9361, %f9357, %f13;
	sub.f32 	%f9362, %f9358, %f14;
	sub.f32 	%f9363, %f9359, %f15;
	mul.f32 	%f9364, %f9362, %f9362;
	fma.rn.f32 	%f9365, %f9361, %f9361, %f9364;
	fma.rn.f32 	%f9366, %f9363, %f9363, %f9365;
	add.f32 	%f9367, %f9366, 0f24E69595;
	rsqrt.approx.f32 	%f9368, %f9367;
	mul.f32 	%f9369, %f9368, %f9368;
	mul.f32 	%f9370, %f9368, %f9369;
	mul.f32 	%f9371, %f9361, %f9360;
	fma.rn.f32 	%f9372, %f9371, %f9370, %f9352;
	mul.f32 	%f9373, %f9362, %f9360;
	fma.rn.f32 	%f9374, %f9373, %f9370, %f9354;
	mul.f32 	%f9375, %f9363, %f9360;
	fma.rn.f32 	%f9376, %f9375, %f9370, %f9356;
	ld.shared.v4.f32 	{%f9377, %f9378, %f9379, %f9380}, [_ZZ20simulate_interactionP6float4S0_fiE6others+7488];
	sub.f32 	%f9381, %f9377, %f13;
	sub.f32 	%f9382, %f9378, %f14;
	sub.f32 	%f9383, %f9379, %f15;
	mul.f32 	%f9384, %f9382, %f9382;
	fma.rn.f32 	%f9385, %f9381, %f9381, %f9384;
	fma.rn.f32 	%f9386, %f9383, %f9383, %f9385;
	add.f32 	%f9387, %f9386, 0f24E69595;
	rsqrt.approx.f32 	%f9388, %f9387;
	mul.f32 	%f9389, %f9388, %f9388;
	mul.f32 	%f9390, %f9388, %f9389;
	mul.f32 	%f9391, %f9381, %f9380;
	fma.rn.f32 	%f9392, %f9391, %f9390, %f9372;
	mul.f32 	%f9393, %f9382, %f9380;
	fma.rn.f32 	%f9394, %f9393, %f9390, %f9374;
	mul.f32 	%f9395, %f9383, %f9380;
	fma.rn.f32 	%f9396, %f9395, %f9390, %f9376;
	ld.shared.v4.f32 	{%f9397, %f9398, %f9399, %f9400}, [_ZZ20simulate_interactionP6float4S0_fiE6others+7504];
	sub.f32 	%f9401, %f9397, %f13;
	sub.f32 	%f9402, %f9398, %f14;
	sub.f32 	%f9403, %f9399, %f15;
	mul.f32 	%f9404, %f9402, %f9402;
	fma.rn.f32 	%f9405, %f9401, %f9401, %f9404;
	fma.rn.f32 	%f9406, %f9403, %f9403, %f9405;
	add.f32 	%f9407, %f9406, 0f24E69595;
	rsqrt.approx.f32 	%f9408, %f9407;
	mul.f32 	%f9409, %f9408, %f9408;
	mul.f32 	%f9410, %f9408, %f9409;
	mul.f32 	%f9411, %f9401, %f9400;
	fma.rn.f32 	%f9412, %f9411, %f9410, %f9392;
	mul.f32 	%f9413, %f9402, %f9400;
	fma.rn.f32 	%f9414, %f9413, %f9410, %f9394;
	mul.f32 	%f9415, %f9403, %f9400;
	fma.rn.f32 	%f9416, %f9415, %f9410, %f9396;
	ld.shared.v4.f32 	{%f9417, %f9418, %f9419, %f9420}, [_ZZ20simulate_interactionP6float4S0_fiE6others+7520];
	sub.f32 	%f9421, %f9417, %f13;
	sub.f32 	%f9422, %f9418, %f14;
	sub.f32 	%f9423, %f9419, %f15;
	mul.f32 	%f9424, %f9422, %f9422;
	fma.rn.f32 	%f9425, %f9421, %f9421, %f9424;
	fma.rn.f32 	%f9426, %f9423, %f9423, %f9425;
	add.f32 	%f9427, %f9426, 0f24E69595;
	rsqrt.approx.f32 	%f9428, %f9427;
	mul.f32 	%f9429, %f9428, %f9428;
	mul.f32 	%f9430, %f9428, %f9429;
	mul.f32 	%f9431, %f9421, %f9420;
	fma.rn.f32 	%f9432, %f9431, %f9430, %f9412;
	mul.f32 	%f9433, %f9422, %f9420;
	fma.rn.f32 	%f9434, %f9433, %f9430, %f9414;
	mul.f32 	%f9435, %f9423, %f9420;
	fma.rn.f32 	%f9436, %f9435, %f9430, %f9416;
	ld.shared.v4.f32 	{%f9437, %f9438, %f9439, %f9440}, [_ZZ20simulate_interactionP6float4S0_fiE6others+7536];
	sub.f32 	%f9441, %f9437, %f13;
	sub.f32 	%f9442, %f9438, %f14;
	sub.f32 	%f9443, %f9439, %f15;
	mul.f32 	%f9444, %f9442, %f9442;
	fma.rn.f32 	%f9445, %f9441, %f9441, %f9444;
	fma.rn.f32 	%f9446, %f9443, %f9443, %f9445;
	add.f32 	%f9447, %f9446, 0f24E69595;
	rsqrt.approx.f32 	%f9448, %f9447;
	mul.f32 	%f9449, %f9448, %f9448;
	mul.f32 	%f9450, %f9448, %f9449;
	mul.f32 	%f9451, %f9441, %f9440;
	fma.rn.f32 	%f9452, %f9451, %f9450, %f9432;
	mul.f32 	%f9453, %f9442, %f9440;
	fma.rn.f32 	%f9454, %f9453, %f9450, %f9434;
	mul.f32 	%f9455, %f9443, %f9440;
	fma.rn.f32 	%f9456, %f9455, %f9450, %f9436;
	ld.shared.v4.f32 	{%f9457, %f9458, %f9459, %f9460}, [_ZZ20simulate_interactionP6float4S0_fiE6others+7552];
	sub.f32 	%f9461, %f9457, %f13;
	sub.f32 	%f9462, %f9458, %f14;
	sub.f32 	%f9463, %f9459, %f15;
	mul.f32 	%f9464, %f9462, %f9462;
	fma.rn.f32 	%f9465, %f9461, %f9461, %f9464;
	fma.rn.f32 	%f9466, %f9463, %f9463, %f9465;
	add.f32 	%f9467, %f9466, 0f24E69595;
	rsqrt.approx.f32 	%f9468, %f9467;
	mul.f32 	%f9469, %f9468, %f9468;
	mul.f32 	%f9470, %f9468, %f9469;
	mul.f32 	%f9471, %f9461, %f9460;
	fma.rn.f32 	%f9472, %f9471, %f9470, %f9452;
	mul.f32 	%f9473, %f9462, %f9460;
	fma.rn.f32 	%f9474, %f9473, %f9470, %f9454;
	mul.f32 	%f9475, %f9463, %f9460;
	fma.rn.f32 	%f9476, %f9475, %f9470, %f9456;
	ld.shared.v4.f32 	{%f9477, %f9478, %f9479, %f9480}, [_ZZ20simulate_interactionP6float4S0_fiE6others+7568];
	sub.f32 	%f9481, %f9477, %f13;
	sub.f32 	%f9482, %f9478, %f14;
	sub.f32 	%f9483, %f9479, %f15;
	mul.f32 	%f9484, %f9482, %f9482;
	fma.rn.f32 	%f9485, %f9481, %f9481, %f9484;
	fma.rn.f32 	%f9486, %f9483, %f9483, %f9485;
	add.f32 	%f9487, %f9486, 0f24E69595;
	rsqrt.approx.f32 	%f9488, %f9487;
	mul.f32 	%f9489, %f9488, %f9488;
	mul.f32 	%f9490, %f9488, %f9489;
	mul.f32 	%f9491, %f9481, %f9480;
	fma.rn.f32 	%f9492, %f9491, %f9490, %f9472;
	mul.f32 	%f9493, %f9482, %f9480;
	fma.rn.f32 	%f9494, %f9493, %f9490, %f9474;
	mul.f32 	%f9495, %f9483, %f9480;
	fma.rn.f32 	%f9496, %f9495, %f9490, %f9476;
	ld.shared.v4.f32 	{%f9497, %f9498, %f9499, %f9500}, [_ZZ20simulate_interactionP6float4S0_fiE6others+7584];
	sub.f32 	%f9501, %f9497, %f13;
	sub.f32 	%f9502, %f9498, %f14;
	sub.f32 	%f9503, %f9499, %f15;
	mul.f32 	%f9504, %f9502, %f9502;
	fma.rn.f32 	%f9505, %f9501, %f9501, %f9504;
	fma.rn.f32 	%f9506, %f9503, %f9503, %f9505;
	add.f32 	%f9507, %f9506, 0f24E69595;
	rsqrt.approx.f32 	%f9508, %f9507;
	mul.f32 	%f9509, %f9508, %f9508;
	mul.f32 	%f9510, %f9508, %f9509;
	mul.f32 	%f9511, %f9501, %f9500;
	fma.rn.f32 	%f9512, %f9511, %f9510, %f9492;
	mul.f32 	%f9513, %f9502, %f9500;
	fma.rn.f32 	%f9514, %f9513, %f9510, %f9494;
	mul.f32 	%f9515, %f9503, %f9500;
	fma.rn.f32 	%f9516, %f9515, %f9510, %f9496;
	ld.shared.v4.f32 	{%f9517, %f9518, %f9519, %f9520}, [_ZZ20simulate_interactionP6float4S0_fiE6others+7600];
	sub.f32 	%f9521, %f9517, %f13;
	sub.f32 	%f9522, %f9518, %f14;
	sub.f32 	%f9523, %f9519, %f15;
	mul.f32 	%f9524, %f9522, %f9522;
	fma.rn.f32 	%f9525, %f9521, %f9521, %f9524;
	fma.rn.f32 	%f9526, %f9523, %f9523, %f9525;
	add.f32 	%f9527, %f9526, 0f24E69595;
	rsqrt.approx.f32 	%f9528, %f9527;
	mul.f32 	%f9529, %f9528, %f9528;
	mul.f32 	%f9530, %f9528, %f9529;
	mul.f32 	%f9531, %f9521, %f9520;
	fma.rn.f32 	%f9532, %f9531, %f9530, %f9512;
	mul.f32 	%f9533, %f9522, %f9520;
	fma.rn.f32 	%f9534, %f9533, %f9530, %f9514;
	mul.f32 	%f9535, %f9523, %f9520;
	fma.rn.f32 	%f9536, %f9535, %f9530, %f9516;
	ld.shared.v4.f32 	{%f9537, %f9538, %f9539, %f9540}, [_ZZ20simulate_interactionP6float4S0_fiE6others+7616];
	sub.f32 	%f9541, %f9537, %f13;
	sub.f32 	%f9542, %f9538, %f14;
	sub.f32 	%f9543, %f9539, %f15;
	mul.f32 	%f9544, %f9542, %f9542;
	fma.rn.f32 	%f9545, %f9541, %f9541, %f9544;
	fma.rn.f32 	%f9546, %f9543, %f9543, %f9545;
	add.f32 	%f9547, %f9546, 0f24E69595;
	rsqrt.approx.f32 	%f9548, %f9547;
	mul.f32 	%f9549, %f9548, %f9548;
	mul.f32 	%f9550, %f9548, %f9549;
	mul.f32 	%f9551, %f9541, %f9540;
	fma.rn.f32 	%f9552, %f9551, %f9550, %f9532;
	mul.f32 	%f9553, %f9542, %f9540;
	fma.rn.f32 	%f9554, %f9553, %f9550, %f9534;
	mul.f32 	%f9555, %f9543, %f9540;
	fma.rn.f32 	%f9556, %f9555, %f9550, %f9536;
	ld.shared.v4.f32 	{%f9557, %f9558, %f9559, %f9560}, [_ZZ20simulate_interactionP6float4S0_fiE6others+7632];
	sub.f32 	%f9561, %f9557, %f13;
	sub.f32 	%f9562, %f9558, %f14;
	sub.f32 	%f9563, %f9559, %f15;
	mul.f32 	%f9564, %f9562, %f9562;
	fma.rn.f32 	%f9565, %f9561, %f9561, %f9564;
	fma.rn.f32 	%f9566, %f9563, %f9563, %f9565;
	add.f32 	%f9567, %f9566, 0f24E69595;
	rsqrt.approx.f32 	%f9568, %f9567;
	mul.f32 	%f9569, %f9568, %f9568;
	mul.f32 	%f9570, %f9568, %f9569;
	mul.f32 	%f9571, %f9561, %f9560;
	fma.rn.f32 	%f9572, %f9571, %f9570, %f9552;
	mul.f32 	%f9573, %f9562, %f9560;
	fma.rn.f32 	%f9574, %f9573, %f9570, %f9554;
	mul.f32 	%f9575, %f9563, %f9560;
	fma.rn.f32 	%f9576, %f9575, %f9570, %f9556;
	ld.shared.v4.f32 	{%f9577, %f9578, %f9579, %f9580}, [_ZZ20simulate_interactionP6float4S0_fiE6others+7648];
	sub.f32 	%f9581, %f9577, %f13;
	sub.f32 	%f9582, %f9578, %f14;
	sub.f32 	%f9583, %f9579, %f15;
	mul.f32 	%f9584, %f9582, %f9582;
	fma.rn.f32 	%f9585, %f9581, %f9581, %f9584;
	fma.rn.f32 	%f9586, %f9583, %f9583, %f9585;
	add.f32 	%f9587, %f9586, 0f24E69595;
	rsqrt.approx.f32 	%f9588, %f9587;
	mul.f32 	%f9589, %f9588, %f9588;
	mul.f32 	%f9590, %f9588, %f9589;
	mul.f32 	%f9591, %f9581, %f9580;
	fma.rn.f32 	%f9592, %f9591, %f9590, %f9572;
	mul.f32 	%f9593, %f9582, %f9580;
	fma.rn.f32 	%f9594, %f9593, %f9590, %f9574;
	mul.f32 	%f9595, %f9583, %f9580;
	fma.rn.f32 	%f9596, %f9595, %f9590, %f9576;
	ld.shared.v4.f32 	{%f9597, %f9598, %f9599, %f9600}, [_ZZ20simulate_interactionP6float4S0_fiE6others+7664];
	sub.f32 	%f9601, %f9597, %f13;
	sub.f32 	%f9602, %f9598, %f14;
	sub.f32 	%f9603, %f9599, %f15;
	mul.f32 	%f9604, %f9602, %f9602;
	fma.rn.f32 	%f9605, %f9601, %f9601, %f9604;
	fma.rn.f32 	%f9606, %f9603, %f9603, %f9605;
	add.f32 	%f9607, %f9606, 0f24E69595;
	rsqrt.approx.f32 	%f9608, %f9607;
	mul.f32 	%f9609, %f9608, %f9608;
	mul.f32 	%f9610, %f9608, %f9609;
	mul.f32 	%f9611, %f9601, %f9600;
	fma.rn.f32 	%f9612, %f9611, %f9610, %f9592;
	mul.f32 	%f9613, %f9602, %f9600;
	fma.rn.f32 	%f9614, %f9613, %f9610, %f9594;
	mul.f32 	%f9615, %f9603, %f9600;
	fma.rn.f32 	%f9616, %f9615, %f9610, %f9596;
	ld.shared.v4.f32 	{%f9617, %f9618, %f9619, %f9620}, [_ZZ20simulate_interactionP6float4S0_fiE6others+7680];
	sub.f32 	%f9621, %f9617, %f13;
	sub.f32 	%f9622, %f9618, %f14;
	sub.f32 	%f9623, %f9619, %f15;
	mul.f32 	%f9624, %f9622, %f9622;
	fma.rn.f32 	%f9625, %f9621, %f9621, %f9624;
	fma.rn.f32 	%f9626, %f9623, %f9623, %f9625;
	add.f32 	%f9627, %f9626, 0f24E69595;
	rsqrt.approx.f32 	%f9628, %f9627;
	mul.f32 	%f9629, %f9628, %f9628;
	mul.f32 	%f9630, %f9628, %f9629;
	mul.f32 	%f9631, %f9621, %f9620;
	fma.rn.f32 	%f9632, %f9631, %f9630, %f9612;
	mul.f32 	%f9633, %f9622, %f9620;
	fma.rn.f32 	%f9634, %f9633, %f9630, %f9614;
	mul.f32 	%f9635, %f9623, %f9620;
	fma.rn.f32 	%f9636, %f9635, %f9630, %f9616;
	ld.shared.v4.f32 	{%f9637, %f9638, %f9639, %f9640}, [_ZZ20simulate_interactionP6float4S0_fiE6others+7696];
	sub.f32 	%f9641, %f9637, %f13;
	sub.f32 	%f9642, %f9638, %f14;
	sub.f32 	%f9643, %f9639, %f15;
	mul.f32 	%f9644, %f9642, %f9642;
	fma.rn.f32 	%f9645, %f9641, %f9641, %f9644;
	fma.rn.f32 	%f9646, %f9643, %f9643, %f9645;
	add.f32 	%f9647, %f9646, 0f24E69595;
	rsqrt.approx.f32 	%f9648, %f9647;
	mul.f32 	%f9649, %f9648, %f9648;
	mul.f32 	%f9650, %f9648, %f9649;
	mul.f32 	%f9651, %f9641, %f9640;
	fma.rn.f32 	%f9652, %f9651, %f9650, %f9632;
	mul.f32 	%f9653, %f9642, %f9640;
	fma.rn.f32 	%f9654, %f9653, %f9650, %f9634;
	mul.f32 	%f9655, %f9643, %f9640;
	fma.rn.f32 	%f9656, %f9655, %f9650, %f9636;
	ld.shared.v4.f32 	{%f9657, %f9658, %f9659, %f9660}, [_ZZ20simulate_interactionP6float4S0_fiE6others+7712];
	sub.f32 	%f9661, %f9657, %f13;
	sub.f32 	%f9662, %f9658, %f14;
	sub.f32 	%f9663, %f9659, %f15;
	mul.f32 	%f9664, %f9662, %f9662;
	fma.rn.f32 	%f9665, %f9661, %f9661, %f9664;
	fma.rn.f32 	%f9666, %f9663, %f9663, %f9665;
	add.f32 	%f9667, %f9666, 0f24E69595;
	rsqrt.approx.f32 	%f9668, %f9667;
	mul.f32 	%f9669, %f9668, %f9668;
	mul.f32 	%f9670, %f9668, %f9669;
	mul.f32 	%f9671, %f9661, %f9660;
	fma.rn.f32 	%f9672, %f9671, %f9670, %f9652;
	mul.f32 	%f9673, %f9662, %f9660;
	fma.rn.f32 	%f9674, %f9673, %f9670, %f9654;
	mul.f32 	%f9675, %f9663, %f9660;
	fma.rn.f32 	%f9676, %f9675, %f9670, %f9656;
	ld.shared.v4.f32 	{%f9677, %f9678, %f9679, %f9680}, [_ZZ20simulate_interactionP6float4S0_fiE6others+7728];
	sub.f32 	%f9681, %f9677, %f13;
	sub.f32 	%f9682, %f9678, %f14;
	sub.f32 	%f9683, %f9679, %f15;
	mul.f32 	%f9684, %f9682, %f9682;
	fma.rn.f32 	%f9685, %f9681, %f9681, %f9684;
	fma.rn.f32 	%f9686, %f9683, %f9683, %f9685;
	add.f32 	%f9687, %f9686, 0f24E69595;
	rsqrt.approx.f32 	%f9688, %f9687;
	mul.f32 	%f9689, %f9688, %f9688;
	mul.f32 	%f9690, %f9688, %f9689;
	mul.f32 	%f9691, %f9681, %f9680;
	fma.rn.f32 	%f9692, %f9691, %f9690, %f9672;
	mul.f32 	%f9693, %f9682, %f9680;
	fma.rn.f32 	%f9694, %f9693, %f9690, %f9674;
	mul.f32 	%f9695, %f9683, %f9680;
	fma.rn.f32 	%f9696, %f9695, %f9690, %f9676;
	ld.shared.v4.f32 	{%f9697, %f9698, %f9699, %f9700}, [_ZZ20simulate_interactionP6float4S0_fiE6others+7744];
	sub.f32 	%f9701, %f9697, %f13;
	sub.f32 	%f9702, %f9698, %f14;
	sub.f32 	%f9703, %f9699, %f15;
	mul.f32 	%f9704, %f9702, %f9702;
	fma.rn.f32 	%f9705, %f9701, %f9701, %f9704;
	fma.rn.f32 	%f9706, %f9703, %f9703, %f9705;
	add.f32 	%f9707, %f9706, 0f24E69595;
	rsqrt.approx.f32 	%f9708, %f9707;
	mul.f32 	%f9709, %f9708, %f9708;
	mul.f32 	%f9710, %f9708, %f9709;
	mul.f32 	%f9711, %f9701, %f9700;
	fma.rn.f32 	%f9712, %f9711, %f9710, %f9692;
	mul.f32 	%f9713, %f9702, %f9700;
	fma.rn.f32 	%f9714, %f9713, %f9710, %f9694;
	mul.f32 	%f9715, %f9703, %f9700;
	fma.rn.f32 	%f9716, %f9715, %f9710, %f9696;
	ld.shared.v4.f32 	{%f9717, %f9718, %f9719, %f9720}, [_ZZ20simulate_interactionP6float4S0_fiE6others+7760];
	sub.f32 	%f9721, %f9717, %f13;
	sub.f32 	%f9722, %f9718, %f14;
	sub.f32 	%f9723, %f9719, %f15;
	mul.f32 	%f9724, %f9722, %f9722;
	fma.rn.f32 	%f9725, %f9721, %f9721, %f9724;
	fma.rn.f32 	%f9726, %f9723, %f9723, %f9725;
	add.f32 	%f9727, %f9726, 0f24E69595;
	rsqrt.approx.f32 	%f9728, %f9727;
	mul.f32 	%f9729, %f9728, %f9728;
	mul.f32 	%f9730, %f9728, %f9729;
	mul.f32 	%f9731, %f9721, %f9720;
	fma.rn.f32 	%f9732, %f9731, %f9730, %f9712;
	mul.f32 	%f9733, %f9722, %f9720;
	fma.rn.f32 	%f9734, %f9733, %f9730, %f9714;
	mul.f32 	%f9735, %f9723, %f9720;
	fma.rn.f32 	%f9736, %f9735, %f9730, %f9716;
	ld.shared.v4.f32 	{%f9737, %f9738, %f9739, %f9740}, [_ZZ20simulate_interactionP6float4S0_fiE6others+7776];
	sub.f32 	%f9741, %f9737, %f13;
	sub.f32 	%f9742, %f9738, %f14;
	sub.f32 	%f9743, %f9739, %f15;
	mul.f32 	%f9744, %f9742, %f9742;
	fma.rn.f32 	%f9745, %f9741, %f9741, %f9744;
	fma.rn.f32 	%f9746, %f9743, %f9743, %f9745;
	add.f32 	%f9747, %f9746, 0f24E69595;
	rsqrt.approx.f32 	%f9748, %f9747;
	mul.f32 	%f9749, %f9748, %f9748;
	mul.f32 	%f9750, %f9748, %f9749;
	mul.f32 	%f9751, %f9741, %f9740;
	fma.rn.f32 	%f9752, %f9751, %f9750, %f9732;
	mul.f32 	%f9753, %f9742, %f9740;
	fma.rn.f32 	%f9754, %f9753, %f9750, %f9734;
	mul.f32 	%f9755, %f9743, %f9740;
	fma.rn.f32 	%f9756, %f9755, %f9750, %f9736;
	ld.shared.v4.f32 	{%f9757, %f9758, %f9759, %f9760}, [_ZZ20simulate_interactionP6float4S0_fiE6others+7792];
	sub.f32 	%f9761, %f9757, %f13;
	sub.f32 	%f9762, %f9758, %f14;
	sub.f32 	%f9763, %f9759, %f15;
	mul.f32 	%f9764, %f9762, %f9762;
	fma.rn.f32 	%f9765, %f9761, %f9761, %f9764;
	fma.rn.f32 	%f9766, %f9763, %f9763, %f9765;
	add.f32 	%f9767, %f9766, 0f24E69595;
	rsqrt.approx.f32 	%f9768, %f9767;
	mul.f32 	%f9769, %f9768, %f9768;
	mul.f32 	%f9770, %f9768, %f9769;
	mul.f32 	%f9771, %f9761, %f9760;
	fma.rn.f32 	%f9772, %f9771, %f9770, %f9752;
	mul.f32 	%f9773, %f9762, %f9760;
	fma.rn.f32 	%f9774, %f9773, %f9770, %f9754;
	mul.f32 	%f9775, %f9763, %f9760;
	fma.rn.f32 	%f9776, %f9775, %f9770, %f9756;
	ld.shared.v4.f32 	{%f9777, %f9778, %f9779, %f9780}, [_ZZ20simulate_interactionP6float4S0_fiE6others+7808];
	sub.f32 	%f9781, %f9777, %f13;
	sub.f32 	%f9782, %f9778, %f14;
	sub.f32 	%f9783, %f9779, %f15;
	mul.f32 	%f9784, %f9782, %f9782;
	fma.rn.f32 	%f9785, %f9781, %f9781, %f9784;
	fma.rn.f32 	%f9786, %f9783, %f9783, %f9785;
	add.f32 	%f9787, %f9786, 0f24E69595;
	rsqrt.approx.f32 	%f9788, %f9787;
	mul.f32 	%f9789, %f9788, %f9788;
	mul.f32 	%f9790, %f9788, %f9789;
	mul.f32 	%f9791, %f9781, %f9780;
	fma.rn.f32 	%f9792, %f9791, %f9790, %f9772;
	mul.f32 	%f9793, %f9782, %f9780;
	fma.rn.f32 	%f9794, %f9793, %f9790, %f9774;
	mul.f32 	%f9795, %f9783, %f9780;
	fma.rn.f32 	%f9796, %f9795, %f9790, %f9776;
	ld.shared.v4.f32 	{%f9797, %f9798, %f9799, %f9800}, [_ZZ20simulate_interactionP6float4S0_fiE6others+7824];
	sub.f32 	%f9801, %f9797, %f13;
	sub.f32 	%f9802, %f9798, %f14;
	sub.f32 	%f9803, %f9799, %f15;
	mul.f32 	%f9804, %f9802, %f9802;
	fma.rn.f32 	%f9805, %f9801, %f9801, %f9804;
	fma.rn.f32 	%f9806, %f9803, %f9803, %f9805;
	add.f32 	%f9807, %f9806, 0f24E69595;
	rsqrt.approx.f32 	%f9808, %f9807;
	mul.f32 	%f9809, %f9808, %f9808;
	mul.f32 	%f9810, %f9808, %f9809;
	mul.f32 	%f9811, %f9801, %f9800;
	fma.rn.f32 	%f9812, %f9811, %f9810, %f9792;
	mul.f32 	%f9813, %f9802, %f9800;
	fma.rn.f32 	%f9814, %f9813, %f9810, %f9794;
	mul.f32 	%f9815, %f9803, %f9800;
	fma.rn.f32 	%f9816, %f9815, %f9810, %f9796;
	ld.shared.v4.f32 	{%f9817, %f9818, %f9819, %f9820}, [_ZZ20simulate_interactionP6float4S0_fiE6others+7840];
	sub.f32 	%f9821, %f9817, %f13;
	sub.f32 	%f9822, %f9818, %f14;
	sub.f32 	%f9823, %f9819, %f15;
	mul.f32 	%f9824, %f9822, %f9822;
	fma.rn.f32 	%f9825, %f9821, %f9821, %f9824;
	fma.rn.f32 	%f9826, %f9823, %f9823, %f9825;
	add.f32 	%f9827, %f9826, 0f24E69595;
	rsqrt.approx.f32 	%f9828, %f9827;
	mul.f32 	%f9829, %f9828, %f9828;
	mul.f32 	%f9830, %f9828, %f9829;
	mul.f32 	%f9831, %f9821, %f9820;
	fma.rn.f32 	%f9832, %f9831, %f9830, %f9812;
	mul.f32 	%f9833, %f9822, %f9820;
	fma.rn.f32 	%f9834, %f9833, %f9830, %f9814;
	mul.f32 	%f9835, %f9823, %f9820;
	fma.rn.f32 	%f9836, %f9835, %f9830, %f9816;
	ld.shared.v4.f32 	{%f9837, %f9838, %f9839, %f9840}, [_ZZ20simulate_interactionP6float4S0_fiE6others+7856];
	sub.f32 	%f9841, %f9837, %f13;
	sub.f32 	%f9842, %f9838, %f14;
	sub.f32 	%f9843, %f9839, %f15;
	mul.f32 	%f9844, %f9842, %f9842;
	fma.rn.f32 	%f9845, %f9841, %f9841, %f9844;
	fma.rn.f32 	%f9846, %f9843, %f9843, %f9845;
	add.f32 	%f9847, %f9846, 0f24E69595;
	rsqrt.approx.f32 	%f9848, %f9847;
	mul.f32 	%f9849, %f9848, %f9848;
	mul.f32 	%f9850, %f9848, %f9849;
	mul.f32 	%f9851, %f9841, %f9840;
	fma.rn.f32 	%f9852, %f9851, %f9850, %f9832;
	mul.f32 	%f9853, %f9842, %f9840;
	fma.rn.f32 	%f9854, %f9853, %f9850, %f9834;
	mul.f32 	%f9855, %f9843, %f9840;
	fma.rn.f32 	%f9856, %f9855, %f9850, %f9836;
	ld.shared.v4.f32 	{%f9857, %f9858, %f9859, %f9860}, [_ZZ20simulate_interactionP6float4S0_fiE6others+7872];
	sub.f32 	%f9861, %f9857, %f13;
	sub.f32 	%f9862, %f9858, %f14;
	sub.f32 	%f9863, %f9859, %f15;
	mul.f32 	%f9864, %f9862, %f9862;
	fma.rn.f32 	%f9865, %f9861, %f9861, %f9864;
	fma.rn.f32 	%f9866, %f9863, %f9863, %f9865;
	add.f32 	%f9867, %f9866, 0f24E69595;
	rsqrt.approx.f32 	%f9868, %f9867;
	mul.f32 	%f9869, %f9868, %f9868;
	mul.f32 	%f9870, %f9868, %f9869;
	mul.f32 	%f9871, %f9861, %f9860;
	fma.rn.f32 	%f9872, %f9871, %f9870, %f9852;
	mul.f32 	%f9873, %f9862, %f9860;
	fma.rn.f32 	%f9874, %f9873, %f9870, %f9854;
	mul.f32 	%f9875, %f9863, %f9860;
	fma.rn.f32 	%f9876, %f9875, %f9870, %f9856;
	ld.shared.v4.f32 	{%f9877, %f9878, %f9879, %f9880}, [_ZZ20simulate_interactionP6float4S0_fiE6others+7888];
	sub.f32 	%f9881, %f9877, %f13;
	sub.f32 	%f9882, %f9878, %f14;
	sub.f32 	%f9883, %f9879, %f15;
	mul.f32 	%f9884, %f9882, %f9882;
	fma.rn.f32 	%f9885, %f9881, %f9881, %f9884;
	fma.rn.f32 	%f9886, %f9883, %f9883, %f9885;
	add.f32 	%f9887, %f9886, 0f24E69595;
	rsqrt.approx.f32 	%f9888, %f9887;
	mul.f32 	%f9889, %f9888, %f9888;
	mul.f32 	%f9890, %f9888, %f9889;
	mul.f32 	%f9891, %f9881, %f9880;
	fma.rn.f32 	%f9892, %f9891, %f9890, %f9872;
	mul.f32 	%f9893, %f9882, %f9880;
	fma.rn.f32 	%f9894, %f9893, %f9890, %f9874;
	mul.f32 	%f9895, %f9883, %f9880;
	fma.rn.f32 	%f9896, %f9895, %f9890, %f9876;
	ld.shared.v4.f32 	{%f9897, %f9898, %f9899, %f9900}, [_ZZ20simulate_interactionP6float4S0_fiE6others+7904];
	sub.f32 	%f9901, %f9897, %f13;
	sub.f32 	%f9902, %f9898, %f14;
	sub.f32 	%f9903, %f9899, %f15;
	mul.f32 	%f9904, %f9902, %f9902;
	fma.rn.f32 	%f9905, %f9901, %f9901, %f9904;
	fma.rn.f32 	%f9906, %f9903, %f9903, %f9905;
	add.f32 	%f9907, %f9906, 0f24E69595;
	rsqrt.approx.f32 	%f9908, %f9907;
	mul.f32 	%f9909, %f9908, %f9908;
	mul.f32 	%f9910, %f9908, %f9909;
	mul.f32 	%f9911, %f9901, %f9900;
	fma.rn.f32 	%f9912, %f9911, %f9910, %f9892;
	mul.f32 	%f9913, %f9902, %f9900;
	fma.rn.f32 	%f9914, %f9913, %f9910, %f9894;
	mul.f32 	%f9915, %f9903, %f9900;
	fma.rn.f32 	%f9916, %f9915, %f9910, %f9896;
	ld.shared.v4.f32 	{%f9917, %f9918, %f9919, %f9920}, [_ZZ20simulate_interactionP6float4S0_fiE6others+7920];
	sub.f32 	%f9921, %f9917, %f13;
	sub.f32 	%f9922, %f9918, %f14;
	sub.f32 	%f9923, %f9919, %f15;
	mul.f32 	%f9924, %f9922, %f9922;
	fma.rn.f32 	%f9925, %f9921, %f9921, %f9924;
	fma.rn.f32 	%f9926, %f9923, %f9923, %f9925;
	add.f32 	%f9927, %f9926, 0f24E69595;
	rsqrt.approx.f32 	%f9928, %f9927;
	mul.f32 	%f9929, %f9928, %f9928;
	mul.f32 	%f9930, %f9928, %f9929;
	mul.f32 	%f9931, %f9921, %f9920;
	fma.rn.f32 	%f9932, %f9931, %f9930, %f9912;
	mul.f32 	%f9933, %f9922, %f9920;
	fma.rn.f32 	%f9934, %f9933, %f9930, %f9914;
	mul.f32 	%f9935, %f9923, %f9920;
	fma.rn.f32 	%f9936, %f9935, %f9930, %f9916;
	ld.shared.v4.f32 	{%f9937, %f9938, %f9939, %f9940}, [_ZZ20simulate_interactionP6float4S0_fiE6others+7936];
	sub.f32 	%f9941, %f9937, %f13;
	sub.f32 	%f9942, %f9938, %f14;
	sub.f32 	%f9943, %f9939, %f15;
	mul.f32 	%f9944, %f9942, %f9942;
	fma.rn.f32 	%f9945, %f9941, %f9941, %f9944;
	fma.rn.f32 	%f9946, %f9943, %f9943, %f9945;
	add.f32 	%f9947, %f9946, 0f24E69595;
	rsqrt.approx.f32 	%f9948, %f9947;
	mul.f32 	%f9949, %f9948, %f9948;
	mul.f32 	%f9950, %f9948, %f9949;
	mul.f32 	%f9951, %f9941, %f9940;
	fma.rn.f32 	%f9952, %f9951, %f9950, %f9932;
	mul.f32 	%f9953, %f9942, %f9940;
	fma.rn.f32 	%f9954, %f9953, %f9950, %f9934;
	mul.f32 	%f9955, %f9943, %f9940;
	fma.rn.f32 	%f9956, %f9955, %f9950, %f9936;
	ld.shared.v4.f32 	{%f9957, %f9958, %f9959, %f9960}, [_ZZ20simulate_interactionP6float4S0_fiE6others+7952];
	sub.f32 	%f9961, %f9957, %f13;
	sub.f32 	%f9962, %f9958, %f14;
	sub.f32 	%f9963, %f9959, %f15;
	mul.f32 	%f9964, %f9962, %f9962;
	fma.rn.f32 	%f9965, %f9961, %f9961, %f9964;
	fma.rn.f32 	%f9966, %f9963, %f9963, %f9965;
	add.f32 	%f9967, %f9966, 0f24E69595;
	rsqrt.approx.f32 	%f9968, %f9967;
	mul.f32 	%f9969, %f9968, %f9968;
	mul.f32 	%f9970, %f9968, %f9969;
	mul.f32 	%f9971, %f9961, %f9960;
	fma.rn.f32 	%f9972, %f9971, %f9970, %f9952;
	mul.f32 	%f9973, %f9962, %f9960;
	fma.rn.f32 	%f9974, %f9973, %f9970, %f9954;
	mul.f32 	%f9975, %f9963, %f9960;
	fma.rn.f32 	%f9976, %f9975, %f9970, %f9956;
	ld.shared.v4.f32 	{%f9977, %f9978, %f9979, %f9980}, [_ZZ20simulate_interactionP6float4S0_fiE6others+7968];
	sub.f32 	%f9981, %f9977, %f13;
	sub.f32 	%f9982, %f9978, %f14;
	sub.f32 	%f9983, %f9979, %f15;
	mul.f32 	%f9984, %f9982, %f9982;
	fma.rn.f32 	%f9985, %f9981, %f9981, %f9984;
	fma.rn.f32 	%f9986, %f9983, %f9983, %f9985;
	add.f32 	%f9987, %f9986, 0f24E69595;
	rsqrt.approx.f32 	%f9988, %f9987;
	mul.f32 	%f9989, %f9988, %f9988;
	mul.f32 	%f9990, %f9988, %f9989;
	mul.f32 	%f9991, %f9981, %f9980;
	fma.rn.f32 	%f9992, %f9991, %f9990, %f9972;
	mul.f32 	%f9993, %f9982, %f9980;
	fma.rn.f32 	%f9994, %f9993, %f9990, %f9974;
	mul.f32 	%f9995, %f9983, %f9980;
	fma.rn.f32 	%f9996, %f9995, %f9990, %f9976;
	ld.shared.v4.f32 	{%f9997, %f9998, %f9999, %f10000}, [_ZZ20simulate_interactionP6float4S0_fiE6others+7984];
	sub.f32 	%f10001, %f9997, %f13;
	sub.f32 	%f10002, %f9998, %f14;
	sub.f32 	%f10003, %f9999, %f15;
	mul.f32 	%f10004, %f10002, %f10002;
	fma.rn.f32 	%f10005, %f10001, %f10001, %f10004;
	fma.rn.f32 	%f10006, %f10003, %f10003, %f10005;
	add.f32 	%f10007, %f10006, 0f24E69595;
	rsqrt.approx.f32 	%f10008, %f10007;
	mul.f32 	%f10009, %f10008, %f10008;
	mul.f32 	%f10010, %f10008, %f10009;
	mul.f32 	%f10011, %f10001, %f10000;
	fma.rn.f32 	%f10012, %f10011, %f10010, %f9992;
	mul.f32 	%f10013, %f10002, %f10000;
	fma.rn.f32 	%f10014, %f10013, %f10010, %f9994;
	mul.f32 	%f10015, %f10003, %f10000;
	fma.rn.f32 	%f10016, %f10015, %f10010, %f9996;
	ld.shared.v4.f32 	{%f10017, %f10018, %f10019, %f10020}, [_ZZ20simulate_interactionP6float4S0_fiE6others+8000];
	sub.f32 	%f10021, %f10017, %f13;
	sub.f32 	%f10022, %f10018, %f14;
	sub.f32 	%f10023, %f10019, %f15;
	mul.f32 	%f10024, %f10022, %f10022;
	fma.rn.f32 	%f10025, %f10021, %f10021, %f10024;
	fma.rn.f32 	%f10026, %f10023, %f10023, %f10025;
	add.f32 	%f10027, %f10026, 0f24E69595;
	rsqrt.approx.f32 	%f10028, %f10027;
	mul.f32 	%f10029, %f10028, %f10028;
	mul.f32 	%f10030, %f10028, %f10029;
	mul.f32 	%f10031, %f10021, %f10020;
	fma.rn.f32 	%f10032, %f10031, %f10030, %f10012;
	mul.f32 	%f10033, %f10022, %f10020;
	fma.rn.f32 	%f10034, %f10033, %f10030, %f10014;
	mul.f32 	%f10035, %f10023, %f10020;
	fma.rn.f32 	%f10036, %f10035, %f10030, %f10016;
	ld.shared.v4.f32 	{%f10037, %f10038, %f10039, %f10040}, [_ZZ20simulate_interactionP6float4S0_fiE6others+8016];
	sub.f32 	%f10041, %f10037, %f13;
	sub.f32 	%f10042, %f10038, %f14;
	sub.f32 	%f10043, %f10039, %f15;
	mul.f32 	%f10044, %f10042, %f10042;
	fma.rn.f32 	%f10045, %f10041, %f10041, %f10044;
	fma.rn.f32 	%f10046, %f10043, %f10043, %f10045;
	add.f32 	%f10047, %f10046, 0f24E69595;
	rsqrt.approx.f32 	%f10048, %f10047;
	mul.f32 	%f10049, %f10048, %f10048;
	mul.f32 	%f10050, %f10048, %f10049;
	mul.f32 	%f10051, %f10041, %f10040;
	fma.rn.f32 	%f10052, %f10051, %f10050, %f10032;
	mul.f32 	%f10053, %f10042, %f10040;
	fma.rn.f32 	%f10054, %f10053, %f10050, %f10034;
	mul.f32 	%f10055, %f10043, %f10040;
	fma.rn.f32 	%f10056, %f10055, %f10050, %f10036;
	ld.shared.v4.f32 	{%f10057, %f10058, %f10059, %f10060}, [_ZZ20simulate_interactionP6float4S0_fiE6others+8032];
	sub.f32 	%f10061, %f10057, %f13;
	sub.f32 	%f10062, %f10058, %f14;
	sub.f32 	%f10063, %f10059, %f15;
	mul.f32 	%f10064, %f10062, %f10062;
	fma.rn.f32 	%f10065, %f10061, %f10061, %f10064;
	fma.rn.f32 	%f10066, %f10063, %f10063, %f10065;
	add.f32 	%f10067, %f10066, 0f24E69595;
	rsqrt.approx.f32 	%f10068, %f10067;
	mul.f32 	%f10069, %f10068, %f10068;
	mul.f32 	%f10070, %f10068, %f10069;
	mul.f32 	%f10071, %f10061, %f10060;
	fma.rn.f32 	%f10072, %f10071, %f10070, %f10052;
	mul.f32 	%f10073, %f10062, %f10060;
	fma.rn.f32 	%f10074, %f10073, %f10070, %f10054;
	mul.f32 	%f10075, %f10063, %f10060;
	fma.rn.f32 	%f10076, %f10075, %f10070, %f10056;
	ld.shared.v4.f32 	{%f10077, %f10078, %f10079, %f10080}, [_ZZ20simulate_interactionP6float4S0_fiE6others+8048];
	sub.f32 	%f10081, %f10077, %f13;
	sub.f32 	%f10082, %f10078, %f14;
	sub.f32 	%f10083, %f10079, %f15;
	mul.f32 	%f10084, %f10082, %f10082;
	fma.rn.f32 	%f10085, %f10081, %f10081, %f10084;
	fma.rn.f32 	%f10086, %f10083, %f10083, %f10085;
	add.f32 	%f10087, %f10086, 0f24E69595;
	rsqrt.approx.f32 	%f10088, %f10087;
	mul.f32 	%f10089, %f10088, %f10088;
	mul.f32 	%f10090, %f10088, %f10089;
	mul.f32 	%f10091, %f10081, %f10080;
	fma.rn.f32 	%f10092, %f10091, %f10090, %f10072;
	mul.f32 	%f10093, %f10082, %f10080;
	fma.rn.f32 	%f10094, %f10093, %f10090, %f10074;
	mul.f32 	%f10095, %f10083, %f10080;
	fma.rn.f32 	%f10096, %f10095, %f10090, %f10076;
	ld.shared.v4.f32 	{%f10097, %f10098, %f10099, %f10100}, [_ZZ20simulate_interactionP6float4S0_fiE6others+8064];
	sub.f32 	%f10101, %f10097, %f13;
	sub.f32 	%f10102, %f10098, %f14;
	sub.f32 	%f10103, %f10099, %f15;
	mul.f32 	%f10104, %f10102, %f10102;
	fma.rn.f32 	%f10105, %f10101, %f10101, %f10104;
	fma.rn.f32 	%f10106, %f10103, %f10103, %f10105;
	add.f32 	%f10107, %f10106, 0f24E69595;
	rsqrt.approx.f32 	%f10108, %f10107;
	mul.f32 	%f10109, %f10108, %f10108;
	mul.f32 	%f10110, %f10108, %f10109;
	mul.f32 	%f10111, %f10101, %f10100;
	fma.rn.f32 	%f10112, %f10111, %f10110, %f10092;
	mul.f32 	%f10113, %f10102, %f10100;
	fma.rn.f32 	%f10114, %f10113, %f10110, %f10094;
	mul.f32 	%f10115, %f10103, %f10100;
	fma.rn.f32 	%f10116, %f10115, %f10110, %f10096;
	ld.shared.v4.f32 	{%f10117, %f10118, %f10119, %f10120}, [_ZZ20simulate_interactionP6float4S0_fiE6others+8080];
	sub.f32 	%f10121, %f10117, %f13;
	sub.f32 	%f10122, %f10118, %f14;
	sub.f32 	%f10123, %f10119, %f15;
	mul.f32 	%f10124, %f10122, %f10122;
	fma.rn.f32 	%f10125, %f10121, %f10121, %f10124;
	fma.rn.f32 	%f10126, %f10123, %f10123, %f10125;
	add.f32 	%f10127, %f10126, 0f24E69595;
	rsqrt.approx.f32 	%f10128, %f10127;
	mul.f32 	%f10129, %f10128, %f10128;
	mul.f32 	%f10130, %f10128, %f10129;
	mul.f32 	%f10131, %f10121, %f10120;
	fma.rn.f32 	%f10132, %f10131, %f10130, %f10112;
	mul.f32 	%f10133, %f10122, %f10120;
	fma.rn.f32 	%f10134, %f10133, %f10130, %f10114;
	mul.f32 	%f10135, %f10123, %f10120;
	fma.rn.f32 	%f10136, %f10135, %f10130, %f10116;
	ld.shared.v4.f32 	{%f10137, %f10138, %f10139, %f10140}, [_ZZ20simulate_interactionP6float4S0_fiE6others+8096];
	sub.f32 	%f10141, %f10137, %f13;
	sub.f32 	%f10142, %f10138, %f14;
	sub.f32 	%f10143, %f10139, %f15;
	mul.f32 	%f10144, %f10142, %f10142;
	fma.rn.f32 	%f10145, %f10141, %f10141, %f10144;
	fma.rn.f32 	%f10146, %f10143, %f10143, %f10145;
	add.f32 	%f10147, %f10146, 0f24E69595;
	rsqrt.approx.f32 	%f10148, %f10147;
	mul.f32 	%f10149, %f10148, %f10148;
	mul.f32 	%f10150, %f10148, %f10149;
	mul.f32 	%f10151, %f10141, %f10140;
	fma.rn.f32 	%f10152, %f10151, %f10150, %f10132;
	mul.f32 	%f10153, %f10142, %f10140;
	fma.rn.f32 	%f10154, %f10153, %f10150, %f10134;
	mul.f32 	%f10155, %f10143, %f10140;
	fma.rn.f32 	%f10156, %f10155, %f10150, %f10136;
	ld.shared.v4.f32 	{%f10157, %f10158, %f10159, %f10160}, [_ZZ20simulate_interactionP6float4S0_fiE6others+8112];
	sub.f32 	%f10161, %f10157, %f13;
	sub.f32 	%f10162, %f10158, %f14;
	sub.f32 	%f10163, %f10159, %f15;
	mul.f32 	%f10164, %f10162, %f10162;
	fma.rn.f32 	%f10165, %f10161, %f10161, %f10164;
	fma.rn.f32 	%f10166, %f10163, %f10163, %f10165;
	add.f32 	%f10167, %f10166, 0f24E69595;
	rsqrt.approx.f32 	%f10168, %f10167;
	mul.f32 	%f10169, %f10168, %f10168;
	mul.f32 	%f10170, %f10168, %f10169;
	mul.f32 	%f10171, %f10161, %f10160;
	fma.rn.f32 	%f10172, %f10171, %f10170, %f10152;
	mul.f32 	%f10173, %f10162, %f10160;
	fma.rn.f32 	%f10174, %f10173, %f10170, %f10154;
	mul.f32 	%f10175, %f10163, %f10160;
	fma.rn.f32 	%f10176, %f10175, %f10170, %f10156;
	ld.shared.v4.f32 	{%f10177, %f10178, %f10179, %f10180}, [_ZZ20simulate_interactionP6float4S0_fiE6others+8128];
	sub.f32 	%f10181, %f10177, %f13;
	sub.f32 	%f10182, %f10178, %f14;
	sub.f32 	%f10183, %f10179, %f15;
	mul.f32 	%f10184, %f10182, %f10182;
	fma.rn.f32 	%f10185, %f10181, %f10181, %f10184;
	fma.rn.f32 	%f10186, %f10183, %f10183, %f10185;
	add.f32 	%f10187, %f10186, 0f24E69595;
	rsqrt.approx.f32 	%f10188, %f10187;
	mul.f32 	%f10189, %f10188, %f10188;
	mul.f32 	%f10190, %f10188, %f10189;
	mul.f32 	%f10191, %f10181, %f10180;
	fma.rn.f32 	%f10192, %f10191, %f10190, %f10172;
	mul.f32 	%f10193, %f10182, %f10180;
	fma.rn.f32 	%f10194, %f10193, %f10190, %f10174;
	mul.f32 	%f10195, %f10183, %f10180;
	fma.rn.f32 	%f10196, %f10195, %f10190, %f10176;
	ld.shared.v4.f32 	{%f10197, %f10198, %f10199, %f10200}, [_ZZ20simulate_interactionP6float4S0_fiE6others+8144];
	sub.f32 	%f10201, %f10197, %f13;
	sub.f32 	%f10202, %f10198, %f14;
	sub.f32 	%f10203, %f10199, %f15;
	mul.f32 	%f10204, %f10202, %f10202;
	fma.rn.f32 	%f10205, %f10201, %f10201, %f10204;
	fma.rn.f32 	%f10206, %f10203, %f10203, %f10205;
	add.f32 	%f10207, %f10206, 0f24E69595;
	rsqrt.approx.f32 	%f10208, %f10207;
	mul.f32 	%f10209, %f10208, %f10208;
	mul.f32 	%f10210, %f10208, %f10209;
	mul.f32 	%f10211, %f10201, %f10200;
	fma.rn.f32 	%f10212, %f10211, %f10210, %f10192;
	mul.f32 	%f10213, %f10202, %f10200;
	fma.rn.f32 	%f10214, %f10213, %f10210, %f10194;
	mul.f32 	%f10215, %f10203, %f10200;
	fma.rn.f32 	%f10216, %f10215, %f10210, %f10196;
	ld.shared.v4.f32 	{%f10217, %f10218, %f10219, %f10220}, [_ZZ20simulate_interactionP6float4S0_fiE6others+8160];
	sub.f32 	%f10221, %f10217, %f13;
	sub.f32 	%f10222, %f10218, %f14;
	sub.f32 	%f10223, %f10219, %f15;
	mul.f32 	%f10224, %f10222, %f10222;
	fma.rn.f32 	%f10225, %f10221, %f10221, %f10224;
	fma.rn.f32 	%f10226, %f10223, %f10223, %f10225;
	add.f32 	%f10227, %f10226, 0f24E69595;
	rsqrt.approx.f32 	%f10228, %f10227;
	mul.f32 	%f10229, %f10228, %f10228;
	mul.f32 	%f10230, %f10228, %f10229;
	mul.f32 	%f10231, %f10221, %f10220;
	fma.rn.f32 	%f10232, %f10231, %f10230, %f10212;
	mul.f32 	%f10233, %f10222, %f10220;
	fma.rn.f32 	%f10234, %f10233, %f10230, %f10214;
	mul.f32 	%f10235, %f10223, %f10220;
	fma.rn.f32 	%f10236, %f10235, %f10230, %f10216;
	ld.shared.v4.f32 	{%f10237, %f10238, %f10239, %f10240}, [_ZZ20simulate_interactionP6float4S0_fiE6others+8176];
	sub.f32 	%f10241, %f10237, %f13;
	sub.f32 	%f10242, %f10238, %f14;
	sub.f32 	%f10243, %f10239, %f15;
	mul.f32 	%f10244, %f10242, %f10242;
	fma.rn.f32 	%f10245, %f10241, %f10241, %f10244;
	fma.rn.f32 	%f10246, %f10243, %f10243, %f10245;
	add.f32 	%f10247, %f10246, 0f24E69595;
	rsqrt.approx.f32 	%f10248, %f10247;
	mul.f32 	%f10249, %f10248, %f10248;
	mul.f32 	%f10250, %f10248, %f10249;
	mul.f32 	%f10251, %f10241, %f10240;
	fma.rn.f32 	%f10252, %f10251, %f10250, %f10232;
	mul.f32 	%f10253, %f10242, %f10240;
	fma.rn.f32 	%f10254, %f10253, %f10250, %f10234;
	mul.f32 	%f10255, %f10243, %f10240;
	fma.rn.f32 	%f10256, %f10255, %f10250, %f10236;
	ld.shared.v4.f32 	{%f10257, %f10258, %f10259, %f10260}, [_ZZ20simulate_interactionP6float4S0_fiE6others+8192];
	sub.f32 	%f10261, %f10257, %f13;
	sub.f32 	%f10262, %f10258, %f14;
	sub.f32 	%f10263, %f10259, %f15;
	mul.f32 	%f10264, %f10262, %f10262;
	fma.rn.f32 	%f10265, %f10261, %f10261, %f10264;
	fma.rn.f32 	%f10266, %f10263, %f10263, %f10265;
	add.f32 	%f10267, %f10266, 0f24E69595;
	rsqrt.approx.f32 	%f10268, %f10267;
	mul.f32 	%f10269, %f10268, %f10268;
	mul.f32 	%f10270, %f10268, %f10269;
	mul.f32 	%f10271, %f10261, %f10260;
	fma.rn.f32 	%f10272, %f10271, %f10270, %f10252;
	mul.f32 	%f10273, %f10262, %f10260;
	fma.rn.f32 	%f10274, %f10273, %f10270, %f10254;
	mul.f32 	%f10275, %f10263, %f10260;
	fma.rn.f32 	%f10276, %f10275, %f10270, %f10256;
	ld.shared.v4.f32 	{%f10277, %f10278, %f10279, %f10280}, [_ZZ20simulate_interactionP6float4S0_fiE6others+8208];
	sub.f32 	%f10281, %f10277, %f13;
	sub.f32 	%f10282, %f10278, %f14;
	sub.f32 	%f10283, %f10279, %f15;
	mul.f32 	%f10284, %f10282, %f10282;
	fma.rn.f32 	%f10285, %f10281, %f10281, %f10284;
	fma.rn.f32 	%f10286, %f10283, %f10283, %f10285;
	add.f32 	%f10287, %f10286, 0f24E69595;
	rsqrt.approx.f32 	%f10288, %f10287;
	mul.f32 	%f10289, %f10288, %f10288;
	mul.f32 	%f10290, %f10288, %f10289;
	mul.f32 	%f10291, %f10281, %f10280;
	fma.rn.f32 	%f10292, %f10291, %f10290, %f10272;
	mul.f32 	%f10293, %f10282, %f10280;
	fma.rn.f32 	%f10294, %f10293, %f10290, %f10274;
	mul.f32 	%f10295, %f10283, %f10280;
	fma.rn.f32 	%f10296, %f10295, %f10290, %f10276;
	ld.shared.v4.f32 	{%f10297, %f10298, %f10299, %f10300}, [_ZZ20simulate_interactionP6float4S0_fiE6others+8224];
	sub.f32 	%f10301, %f10297, %f13;
	sub.f32 	%f10302, %f10298, %f14;
	sub.f32 	%f10303, %f10299, %f15;
	mul.f32 	%f10304, %f10302, %f10302;
	fma.rn.f32 	%f10305, %f10301, %f10301, %f10304;
	fma.rn.f32 	%f10306, %f10303, %f10303, %f10305;
	add.f32 	%f10307, %f10306, 0f24E69595;
	rsqrt.approx.f32 	%f10308, %f10307;
	mul.f32 	%f10309, %f10308, %f10308;
	mul.f32 	%f10310, %f10308, %f10309;
	mul.f32 	%f10311, %f10301, %f10300;
	fma.rn.f32 	%f10312, %f10311, %f10310, %f10292;
	mul.f32 	%f10313, %f10302, %f10300;
	fma.rn.f32 	%f10314, %f10313, %f10310, %f10294;
	mul.f32 	%f10315, %f10303, %f10300;
	fma.rn.f32 	%f10316, %f10315, %f10310, %f10296;
	ld.shared.v4.f32 	{%f10317, %f10318, %f10319, %f10320}, [_ZZ20simulate_interactionP6float4S0_fiE6others+8240];
	sub.f32 	%f10321, %f10317, %f13;
	sub.f32 	%f10322, %f10318, %f14;
	sub.f32 	%f10323, %f10319, %f15;
	mul.f32 	%f10324, %f10322, %f10322;
	fma.rn.f32 	%f10325, %f10321, %f10321, %f10324;
	fma.rn.f32 	%f10326, %f10323, %f10323, %f10325;
	add.f32 	%f10327, %f10326, 0f24E69595;
	rsqrt.approx.f32 	%f10328, %f10327;
	mul.f32 	%f10329, %f10328, %f10328;
	mul.f32 	%f10330, %f10328, %f10329;
	mul.f32 	%f10331, %f10321, %f10320;
	fma.rn.f32 	%f10332, %f10331, %f10330, %f10312;
	mul.f32 	%f10333, %f10322, %f10320;
	fma.rn.f32 	%f10334, %f10333, %f10330, %f10314;
	mul.f32 	%f10335, %f10323, %f10320;
	fma.rn.f32 	%f10336, %f10335, %f10330, %f10316;
	ld.shared.v4.f32 	{%f10337, %f10338, %f10339, %f10340}, [_ZZ20simulate_interactionP6float4S0_fiE6others+8256];
	sub.f32 	%f10341, %f10337, %f13;
	sub.f32 	%f10342, %f10338, %f14;
	sub.f32 	%f10343, %f10339, %f15;
	mul.f32 	%f10344, %f10342, %f10342;
	fma.rn.f32 	%f10345, %f10341, %f10341, %f10344;
	fma.rn.f32 	%f10346, %f10343, %f10343, %f10345;
	add.f32 	%f10347, %f10346, 0f24E69595;
	rsqrt.approx.f32 	%f10348, %f10347;
	mul.f32 	%f10349, %f10348, %f10348;
	mul.f32 	%f10350, %f10348, %f10349;
	mul.f32 	%f10351, %f10341, %f10340;
	fma.rn.f32 	%f10352, %f10351, %f10350, %f10332;
	mul.f32 	%f10353, %f10342, %f10340;
	fma.rn.f32 	%f10354, %f10353, %f10350, %f10334;
	mul.f32 	%f10355, %f10343, %f10340;
	fma.rn.f32 	%f10356, %f10355, %f10350, %f10336;
	ld.shared.v4.f32 	{%f10357, %f10358, %f10359, %f10360}, [_ZZ20simulate_interactionP6float4S0_fiE6others+8272];
	sub.f32 	%f10361, %f10357, %f13;
	sub.f32 	%f10362, %f10358, %f14;
	sub.f32 	%f10363, %f10359, %f15;
	mul.f32 	%f10364, %f10362, %f10362;
	fma.rn.f32 	%f10365, %f10361, %f10361, %f10364;
	fma.rn.f32 	%f10366, %f10363, %f10363, %f10365;
	add.f32 	%f10367, %f10366, 0f24E69595;
	rsqrt.approx.f32 	%f10368, %f10367;
	mul.f32 	%f10369, %f10368, %f10368;
	mul.f32 	%f10370, %f10368, %f10369;
	mul.f32 	%f10371, %f10361, %f10360;
	fma.rn.f32 	%f10372, %f10371, %f10370, %f10352;
	mul.f32 	%f10373, %f10362, %f10360;
	fma.rn.f32 	%f10374, %f10373, %f10370, %f10354;
	mul.f32 	%f10375, %f10363, %f10360;
	fma.rn.f32 	%f10376, %f10375, %f10370, %f10356;
	ld.shared.v4.f32 	{%f10377, %f10378, %f10379, %f10380}, [_ZZ20simulate_interactionP6float4S0_fiE6others+8288];
	sub.f32 	%f10381, %f10377, %f13;
	sub.f32 	%f10382, %f10378, %f14;
	sub.f32 	%f10383, %f10379, %f15;
	mul.f32 	%f10384, %f10382, %f10382;
	fma.rn.f32 	%f10385, %f10381, %f10381, %f10384;
	fma.rn.f32 	%f10386, %f10383, %f10383, %f10385;
	add.f32 	%f10387, %f10386, 0f24E69595;
	rsqrt.approx.f32 	%f10388, %f10387;
	mul.f32 	%f10389, %f10388, %f10388;
	mul.f32 	%f10390, %f10388, %f10389;
	mul.f32 	%f10391, %f10381, %f10380;
	fma.rn.f32 	%f10392, %f10391, %f10390, %f10372;
	mul.f32 	%f10393, %f10382, %f10380;
	fma.rn.f32 	%f10394, %f10393, %f10390, %f10374;
	mul.f32 	%f10395, %f10383, %f10380;
	fma.rn.f32 	%f10396, %f10395, %f10390, %f10376;
	ld.shared.v4.f32 	{%f10397, %f10398, %f10399, %f10400}, [_ZZ20simulate_interactionP6float4S0_fiE6others+8304];
	sub.f32 	%f10401, %f10397, %f13;
	sub.f32 	%f10402, %f10398, %f14;
	sub.f32 	%f10403, %f10399, %f15;
	mul.f32 	%f10404, %f10402, %f10402;
	fma.rn.f32 	%f10405, %f10401, %f10401, %f10404;
	fma.rn.f32 	%f10406, %f10403, %f10403, %f10405;
	add.f32 	%f10407, %f10406, 0f24E69595;
	rsqrt.approx.f32 	%f10408, %f10407;
	mul.f32 	%f10409, %f10408, %f10408;
	mul.f32 	%f10410, %f10408, %f10409;
	mul.f32 	%f10411, %f10401, %f10400;
	fma.rn.f32 	%f10412, %f10411, %f10410, %f10392;
	mul.f32 	%f10413, %f10402, %f10400;
	fma.rn.f32 	%f10414, %f10413, %f10410, %f10394;
	mul.f32 	%f10415, %f10403, %f10400;
	fma.rn.f32 	%f10416, %f10415, %f10410, %f10396;
	ld.shared.v4.f32 	{%f10417, %f10418, %f10419, %f10420}, [_ZZ20simulate_interactionP6float4S0_fiE6others+8320];
	sub.f32 	%f10421, %f10417, %f13;
	sub.f32 	%f10422, %f10418, %f14;
	sub.f32 	%f10423, %f10419, %f15;
	mul.f32 	%f10424, %f10422, %f10422;
	fma.rn.f32 	%f10425, %f10421, %f10421, %f10424;
	fma.rn.f32 	%f10426, %f10423, %f10423, %f10425;
	add.f32 	%f10427, %f10426, 0f24E69595;
	rsqrt.approx.f32 	%f10428, %f10427;
	mul.f32 	%f10429, %f10428, %f10428;
	mul.f32 	%f10430, %f10428, %f10429;
	mul.f32 	%f10431, %f10421, %f10420;
	fma.rn.f32 	%f10432, %f10431, %f10430, %f10412;
	mul.f32 	%f10433, %f10422, %f10420;
	fma.rn.f32 	%f10434, %f10433, %f10430, %f10414;
	mul.f32 	%f10435, %f10423, %f10420;
	fma.rn.f32 	%f10436, %f10435, %f10430, %f10416;
	ld.shared.v4.f32 	{%f10437, %f10438, %f10439, %f10440}, [_ZZ20simulate_interactionP6float4S0_fiE6others+8336];
	sub.f32 	%f10441, %f10437, %f13;
	sub.f32 	%f10442, %f10438, %f14;
	sub.f32 	%f10443, %f10439, %f15;
	mul.f32 	%f10444, %f10442, %f10442;
	fma.rn.f32 	%f10445, %f10441, %f10441, %f10444;
	fma.rn.f32 	%f10446, %f10443, %f10443, %f10445;
	add.f32 	%f10447, %f10446, 0f24E69595;
	rsqrt.approx.f32 	%f10448, %f10447;
	mul.f32 	%f10449, %f10448, %f10448;
	mul.f32 	%f10450, %f10448, %f10449;
	mul.f32 	%f10451, %f10441, %f10440;
	fma.rn.f32 	%f10452, %f10451, %f10450, %f10432;
	mul.f32 	%f10453, %f10442, %f10440;
	fma.rn.f32 	%f10454, %f10453, %f10450, %f10434;
	mul.f32 	%f10455, %f10443, %f10440;
	fma.rn.f32 	%f10456, %f10455, %f10450, %f10436;
	ld.shared.v4.f32 	{%f10457, %f10458, %f10459, %f10460}, [_ZZ20simulate_interactionP6float4S0_fiE6others+8352];
	sub.f32 	%f10461, %f10457, %f13;
	sub.f32 	%f10462, %f10458, %f14;
	sub.f32 	%f10463, %f10459, %f15;
	mul.f32 	%f10464, %f10462, %f10462;
	fma.rn.f32 	%f10465, %f10461, %f10461, %f10464;
	fma.rn.f32 	%f10466, %f10463, %f10463, %f10465;
	add.f32 	%f10467, %f10466, 0f24E69595;
	rsqrt.approx.f32 	%f10468, %f10467;
	mul.f32 	%f10469, %f10468, %f10468;
	mul.f32 	%f10470, %f10468, %f10469;
	mul.f32 	%f10471, %f10461, %f10460;
	fma.rn.f32 	%f10472, %f10471, %f10470, %f10452;
	mul.f32 	%f10473, %f10462, %f10460;
	fma.rn.f32 	%f10474, %f10473, %f10470, %f10454;
	mul.f32 	%f10475, %f10463, %f10460;
	fma.rn.f32 	%f10476, %f10475, %f10470, %f10456;
	ld.shared.v4.f32 	{%f10477, %f10478, %f10479, %f10480}, [_ZZ20simulate_interactionP6float4S0_fiE6others+8368];
	sub.f32 	%f10481, %f10477, %f13;
	sub.f32 	%f10482, %f10478, %f14;
	sub.f32 	%f10483, %f10479, %f15;
	mul.f32 	%f10484, %f10482, %f10482;
	fma.rn.f32 	%f10485, %f10481, %f10481, %f10484;
	fma.rn.f32 	%f10486, %f10483, %f10483, %f10485;
	add.f32 	%f10487, %f10486, 0f24E69595;
	rsqrt.approx.f32 	%f10488, %f10487;
	mul.f32 	%f10489, %f10488, %f10488;
	mul.f32 	%f10490, %f10488, %f10489;
	mul.f32 	%f10491, %f10481, %f10480;
	fma.rn.f32 	%f10492, %f10491, %f10490, %f10472;
	mul.f32 	%f10493, %f10482, %f10480;
	fma.rn.f32 	%f10494, %f10493, %f10490, %f10474;
	mul.f32 	%f10495, %f10483, %f10480;
	fma.rn.f32 	%f10496, %f10495, %f10490, %f10476;
	ld.shared.v4.f32 	{%f10497, %f10498, %f10499, %f10500}, [_ZZ20simulate_interactionP6float4S0_fiE6others+8384];
	sub.f32 	%f10501, %f10497, %f13;
	sub.f32 	%f10502, %f10498, %f14;
	sub.f32 	%f10503, %f10499, %f15;
	mul.f32 	%f10504, %f10502, %f10502;
	fma.rn.f32 	%f10505, %f10501, %f10501, %f10504;
	fma.rn.f32 	%f10506, %f10503, %f10503, %f10505;
	add.f32 	%f10507, %f10506, 0f24E69595;
	rsqrt.approx.f32 	%f10508, %f10507;
	mul.f32 	%f10509, %f10508, %f10508;
	mul.f32 	%f10510, %f10508, %f10509;
	mul.f32 	%f10511, %f10501, %f10500;
	fma.rn.f32 	%f10512, %f10511, %f10510, %f10492;
	mul.f32 	%f10513, %f10502, %f10500;
	fma.rn.f32 	%f10514, %f10513, %f10510, %f10494;
	mul.f32 	%f10515, %f10503, %f10500;
	fma.rn.f32 	%f10516, %f10515, %f10510, %f10496;
	ld.shared.v4.f32 	{%f10517, %f10518, %f10519, %f10520}, [_ZZ20simulate_interactionP6float4S0_fiE6others+8400];
	sub.f32 	%f10521, %f10517, %f13;
	sub.f32 	%f10522, %f10518, %f14;
	sub.f32 	%f10523, %f10519, %f15;
	mul.f32 	%f10524, %f10522, %f10522;
	fma.rn.f32 	%f10525, %f10521, %f10521, %f10524;
	fma.rn.f32 	%f10526, %f10523, %f10523, %f10525;
	add.f32 	%f10527, %f10526, 0f24E69595;
	rsqrt.approx.f32 	%f10528, %f10527;
	mul.f32 	%f10529, %f10528, %f10528;
	mul.f32 	%f10530, %f10528, %f10529;
	mul.f32 	%f10531, %f10521, %f10520;
	fma.rn.f32 	%f10532, %f10531, %f10530, %f10512;
	mul.f32 	%f10533, %f10522, %f10520;
	fma.rn.f32 	%f10534, %f10533, %f10530, %f10514;
	mul.f32 	%f10535, %f10523, %f10520;
	fma.rn.f32 	%f10536, %f10535, %f10530, %f10516;
	ld.shared.v4.f32 	{%f10537, %f10538, %f10539, %f10540}, [_ZZ20simulate_interactionP6float4S0_fiE6others+8416];
	sub.f32 	%f10541, %f10537, %f13;
	sub.f32 	%f10542, %f10538, %f14;
	sub.f32 	%f10543, %f10539, %f15;
	mul.f32 	%f10544, %f10542, %f10542;
	fma.rn.f32 	%f10545, %f10541, %f10541, %f10544;
	fma.rn.f32 	%f10546, %f10543, %f10543, %f10545;
	add.f32 	%f10547, %f10546, 0f24E69595;
	rsqrt.approx.f32 	%f10548, %f10547;
	mul.f32 	%f10549, %f10548, %f10548;
	mul.f32 	%f10550, %f10548, %f10549;
	mul.f32 	%f10551, %f10541, %f10540;
	fma.rn.f32 	%f10552, %f10551, %f10550, %f10532;
	mul.f32 	%f10553, %f10542, %f10540;
	fma.rn.f32 	%f10554, %f10553, %f10550, %f10534;
	mul.f32 	%f10555, %f10543, %f10540;
	fma.rn.f32 	%f10556, %f10555, %f10550, %f10536;
	ld.shared.v4.f32 	{%f10557, %f10558, %f10559, %f10560}, [_ZZ20simulate_interactionP6float4S0_fiE6others+8432];
	sub.f32 	%f10561, %f10557, %f13;
	sub.f32 	%f10562, %f10558, %f14;
	sub.f32 	%f10563, %f10559, %f15;
	mul.f32 	%f10564, %f10562, %f10562;
	fma.rn.f32 	%f10565, %f10561, %f10561, %f10564;
	fma.rn.f32 	%f10566, %f10563, %f10563, %f10565;
	add.f32 	%f10567, %f10566, 0f24E69595;
	rsqrt.approx.f32 	%f10568, %f10567;
	mul.f32 	%f10569, %f10568, %f10568;
	mul.f32 	%f10570, %f10568, %f10569;
	mul.f32 	%f10571, %f10561, %f10560;
	fma.rn.f32 	%f10572, %f10571, %f10570, %f10552;
	mul.f32 	%f10573, %f10562, %f10560;
	fma.rn.f32 	%f10574, %f10573, %f10570, %f10554;
	mul.f32 	%f10575, %f10563, %f10560;
	fma.rn.f32 	%f10576, %f10575, %f10570, %f10556;
	ld.shared.v4.f32 	{%f10577, %f10578, %f10579, %f10580}, [_ZZ20simulate_interactionP6float4S0_fiE6others+8448];
	sub.f32 	%f10581, %f10577, %f13;
	sub.f32 	%f10582, %f10578, %f14;
	sub.f32 	%f10583, %f10579, %f15;
	mul.f32 	%f10584, %f10582, %f10582;
	fma.rn.f32 	%f10585, %f10581, %f10581, %f10584;
	fma.rn.f32 	%f10586, %f10583, %f10583, %f10585;
	add.f32 	%f10587, %f10586, 0f24E69595;
	rsqrt.approx.f32 	%f10588, %f10587;
	mul.f32 	%f10589, %f10588, %f10588;
	mul.f32 	%f10590, %f10588, %f10589;
	mul.f32 	%f10591, %f10581, %f10580;
	fma.rn.f32 	%f10592, %f10591, %f10590, %f10572;
	mul.f32 	%f10593, %f10582, %f10580;
	fma.rn.f32 	%f10594, %f10593, %f10590, %f10574;
	mul.f32 	%f10595, %f10583, %f10580;
	fma.rn.f32 	%f10596, %f10595, %f10590, %f10576;
	ld.shared.v4.f32 	{%f10597, %f10598, %f10599, %f10600}, [_ZZ20simulate_interactionP6float4S0_fiE6others+8464];
	sub.f32 	%f10601, %f10597, %f13;
	sub.f32 	%f10602, %f10598, %f14;
	sub.f32 	%f10603, %f10599, %f15;
	mul.f32 	%f10604, %f10602, %f10602;
	fma.rn.f32 	%f10605, %f10601, %f10601, %f10604;
	fma.rn.f32 	%f10606, %f10603, %f10603, %f10605;
	add.f32 	%f10607, %f10606, 0f24E69595;
	rsqrt.approx.f32 	%f10608, %f10607;
	mul.f32 	%f10609, %f10608, %f10608;
	mul.f32 	%f10610, %f10608, %f10609;
	mul.f32 	%f10611, %f10601, %f10600;
	fma.rn.f32 	%f10612, %f10611, %f10610, %f10592;
	mul.f32 	%f10613, %f10602, %f10600;
	fma.rn.f32 	%f10614, %f10613, %f10610, %f10594;
	mul.f32 	%f10615, %f10603, %f10600;
	fma.rn.f32 	%f10616, %f10615, %f10610, %f10596;
	ld.shared.v4.f32 	{%f10617, %f10618, %f10619, %f10620}, [_ZZ20simulate_interactionP6float4S0_fiE6others+8480];
	sub.f32 	%f10621, %f10617, %f13;
	sub.f32 	%f10622, %f10618, %f14;
	sub.f32 	%f10623, %f10619, %f15;
	mul.f32 	%f10624, %f10622, %f10622;
	fma.rn.f32 	%f10625, %f10621, %f10621, %f10624;
	fma.rn.f32 	%f10626, %f10623, %f10623, %f10625;
	add.f32 	%f10627, %f10626, 0f24E69595;
	rsqrt.approx.f32 	%f10628, %f10627;
	mul.f32 	%f10629, %f10628, %f10628;
	mul.f32 	%f10630, %f10628, %f10629;
	mul.f32 	%f10631, %f10621, %f10620;
	fma.rn.f32 	%f10632, %f10631, %f10630, %f10612;
	mul.f32 	%f10633, %f10622, %f10620;
	fma.rn.f32 	%f10634, %f10633, %f10630, %f10614;
	mul.f32 	%f10635, %f10623, %f10620;
	fma.rn.f32 	%f10636, %f10635, %f10630, %f10616;
	ld.shared.v4.f32 	{%f10637, %f10638, %f10639, %f10640}, [_ZZ20simulate_interactionP6float4S0_fiE6others+8496];
	sub.f32 	%f10641, %f10637, %f13;
	sub.f32 	%f10642, %f10638, %f14;
	sub.f32 	%f10643, %f10639, %f15;
	mul.f32 	%f10644, %f10642, %f10642;
	fma.rn.f32 	%f10645, %f10641, %f10641, %f10644;
	fma.rn.f32 	%f10646, %f10643, %f10643, %f10645;
	add.f32 	%f10647, %f10646, 0f24E69595;
	rsqrt.approx.f32 	%f10648, %f10647;
	mul.f32 	%f10649, %f10648, %f10648;
	mul.f32 	%f10650, %f10648, %f10649;
	mul.f32 	%f10651, %f10641, %f10640;
	fma.rn.f32 	%f10652, %f10651, %f10650, %f10632;
	mul.f32 	%f10653, %f10642, %f10640;
	fma.rn.f32 	%f10654, %f10653, %f10650, %f10634;
	mul.f32 	%f10655, %f10643, %f10640;
	fma.rn.f32 	%f10656, %f10655, %f10650, %f10636;
	ld.shared.v4.f32 	{%f10657, %f10658, %f10659, %f10660}, [_ZZ20simulate_interactionP6float4S0_fiE6others+8512];
	sub.f32 	%f10661, %f10657, %f13;
	sub.f32 	%f10662, %f10658, %f14;
	sub.f32 	%f10663, %f10659, %f15;
	mul.f32 	%f10664, %f10662, %f10662;
	fma.rn.f32 	%f10665, %f10661, %f10661, %f10664;
	fma.rn.f32 	%f10666, %f10663, %f10663, %f10665;
	add.f32 	%f10667, %f10666, 0f24E69595;
	rsqrt.approx.f32 	%f10668, %f10667;
	mul.f32 	%f10669, %f10668, %f10668;
	mul.f32 	%f10670, %f10668, %f10669;
	mul.f32 	%f10671, %f10661, %f10660;
	fma.rn.f32 	%f10672, %f10671, %f10670, %f10652;
	mul.f32 	%f10673, %f10662, %f10660;
	fma.rn.f32 	%f10674, %f10673, %f10670, %f10654;
	mul.f32 	%f10675, %f10663, %f10660;
	fma.rn.f32 	%f10676, %f10675, %f10670, %f10656;
	ld.shared.v4.f32 	{%f10677, %f10678, %f10679, %f10680}, [_ZZ20simulate_interactionP6float4S0_fiE6others+8528];
	sub.f32 	%f10681, %f10677, %f13;
	sub.f32 	%f10682, %f10678, %f14;
	sub.f32 	%f10683, %f10679, %f15;
	mul.f32 	%f10684, %f10682, %f10682;
	fma.rn.f32 	%f10685, %f10681, %f10681, %f10684;
	fma.rn.f32 	%f10686, %f10683, %f10683, %f10685;
	add.f32 	%f10687, %f10686, 0f24E69595;
	rsqrt.approx.f32 	%f10688, %f10687;
	mul.f32 	%f10689, %f10688, %f10688;
	mul.f32 	%f10690, %f10688, %f10689;
	mul.f32 	%f10691, %f10681, %f10680;
	fma.rn.f32 	%f10692, %f10691, %f10690, %f10672;
	mul.f32 	%f10693, %f10682, %f10680;
	fma.rn.f32 	%f10694, %f10693, %f10690, %f10674;
	mul.f32 	%f10695, %f10683, %f10680;
	fma.rn.f32 	%f10696, %f10695, %f10690, %f10676;
	ld.shared.v4.f32 	{%f10697, %f10698, %f10699, %f10700}, [_ZZ20simulate_interactionP6float4S0_fiE6others+8544];
	sub.f32 	%f10701, %f10697, %f13;
	sub.f32 	%f10702, %f10698, %f14;
	sub.f32 	%f10703, %f10699, %f15;
	mul.f32 	%f10704, %f10702, %f10702;
	fma.rn.f32 	%f10705, %f10701, %f10701, %f10704;
	fma.rn.f32 	%f10706, %f10703, %f10703, %f10705;
	add.f32 	%f10707, %f10706, 0f24E69595;
	rsqrt.approx.f32 	%f10708, %f10707;
	mul.f32 	%f10709, %f10708, %f10708;
	mul.f32 	%f10710, %f10708, %f10709;
	mul.f32 	%f10711, %f10701, %f10700;
	fma.rn.f32 	%f10712, %f10711, %f10710, %f10692;
	mul.f32 	%f10713, %f10702, %f10700;
	fma.rn.f32 	%f10714, %f10713, %f10710, %f10694;
	mul.f32 	%f10715, %f10703, %f10700;
	fma.rn.f32 	%f10716, %f10715, %f10710, %f10696;
	ld.shared.v4.f32 	{%f10717, %f10718, %f10719, %f10720}, [_ZZ20simulate_interactionP6float4S0_fiE6others+8560];
	sub.f32 	%f10721, %f10717, %f13;
	sub.f32 	%f10722, %f10718, %f14;
	sub.f32 	%f10723, %f10719, %f15;
	mul.f32 	%f10724, %f10722, %f10722;
	fma.rn.f32 	%f10725, %f10721, %f10721, %f10724;
	fma.rn.f32 	%f10726, %f10723, %f10723, %f10725;
	add.f32 	%f10727, %f10726, 0f24E69595;
	rsqrt.approx.f32 	%f10728, %f10727;
	mul.f32 	%f10729, %f10728, %f10728;
	mul.f32 	%f10730, %f10728, %f10729;
	mul.f32 	%f10731, %f10721, %f10720;
	fma.rn.f32 	%f10732, %f10731, %f10730, %f10712;
	mul.f32 	%f10733, %f10722, %f10720;
	fma.rn.f32 	%f10734, %f10733, %f10730, %f10714;
	mul.f32 	%f10735, %f10723, %f10720;
	fma.rn.f32 	%f10736, %f10735, %f10730, %f10716;
	ld.shared.v4.f32 	{%f10737, %f10738, %f10739, %f10740}, [_ZZ20simulate_interactionP6float4S0_fiE6others+8576];
	sub.f32 	%f10741, %f10737, %f13;
	sub.f32 	%f10742, %f10738, %f14;
	sub.f32 	%f10743, %f10739, %f15;
	mul.f32 	%f10744, %f10742, %f10742;
	fma.rn.f32 	%f10745, %f10741, %f10741, %f10744;
	fma.rn.f32 	%f10746, %f10743, %f10743, %f10745;
	add.f32 	%f10747, %f10746, 0f24E69595;
	rsqrt.approx.f32 	%f10748, %f10747;
	mul.f32 	%f10749, %f10748, %f10748;
	mul.f32 	%f10750, %f10748, %f10749;
	mul.f32 	%f10751, %f10741, %f10740;
	fma.rn.f32 	%f10752, %f10751, %f10750, %f10732;
	mul.f32 	%f10753, %f10742, %f10740;
	fma.rn.f32 	%f10754, %f10753, %f10750, %f10734;
	mul.f32 	%f10755, %f10743, %f10740;
	fma.rn.f32 	%f10756, %f10755, %f10750, %f10736;
	ld.shared.v4.f32 	{%f10757, %f10758, %f10759, %f10760}, [_ZZ20simulate_interactionP6float4S0_fiE6others+8592];
	sub.f32 	%f10761, %f10757, %f13;
	sub.f32 	%f10762, %f10758, %f14;
	sub.f32 	%f10763, %f10759, %f15;
	mul.f32 	%f10764, %f10762, %f10762;
	fma.rn.f32 	%f10765, %f10761, %f10761, %f10764;
	fma.rn.f32 	%f10766, %f10763, %f10763, %f10765;
	add.f32 	%f10767, %f10766, 0f24E69595;
	rsqrt.approx.f32 	%f10768, %f10767;
	mul.f32 	%f10769, %f10768, %f10768;
	mul.f32 	%f10770, %f10768, %f10769;
	mul.f32 	%f10771, %f10761, %f10760;
	fma.rn.f32 	%f10772, %f10771, %f10770, %f10752;
	mul.f32 	%f10773, %f10762, %f10760;
	fma.rn.f32 	%f10774, %f10773, %f10770, %f10754;
	mul.f32 	%f10775, %f10763, %f10760;
	fma.rn.f32 	%f10776, %f10775, %f10770, %f10756;
	ld.shared.v4.f32 	{%f10777, %f10778, %f10779, %f10780}, [_ZZ20simulate_interactionP6float4S0_fiE6others+8608];
	sub.f32 	%f10781, %f10777, %f13;
	sub.f32 	%f10782, %f10778, %f14;
	sub.f32 	%f10783, %f10779, %f15;
	mul.f32 	%f10784, %f10782, %f10782;
	fma.rn.f32 	%f10785, %f10781, %f10781, %f10784;
	fma.rn.f32 	%f10786, %f10783, %f10783, %f10785;
	add.f32 	%f10787, %f10786, 0f24E69595;
	rsqrt.approx.f32 	%f10788, %f10787;
	mul.f32 	%f10789, %f10788, %f10788;
	mul.f32 	%f10790, %f10788, %f10789;
	mul.f32 	%f10791, %f10781, %f10780;
	fma.rn.f32 	%f10792, %f10791, %f10790, %f10772;
	mul.f32 	%f10793, %f10782, %f10780;
	fma.rn.f32 	%f10794, %f10793, %f10790, %f10774;
	mul.f32 	%f10795, %f10783, %f10780;
	fma.rn.f32 	%f10796, %f10795, %f10790, %f10776;
	ld.shared.v4.f32 	{%f10797, %f10798, %f10799, %f10800}, [_ZZ20simulate_interactionP6float4S0_fiE6others+8624];
	sub.f32 	%f10801, %f10797, %f13;
	sub.f32 	%f10802, %f10798, %f14;
	sub.f32 	%f10803, %f10799, %f15;
	mul.f32 	%f10804, %f10802, %f10802;
	fma.rn.f32 	%f10805, %f10801, %f10801, %f10804;
	fma.rn.f32 	%f10806, %f10803, %f10803, %f10805;
	add.f32 	%f10807, %f10806, 0f24E69595;
	rsqrt.approx.f32 	%f10808, %f10807;
	mul.f32 	%f10809, %f10808, %f10808;
	mul.f32 	%f10810, %f10808, %f10809;
	mul.f32 	%f10811, %f10801, %f10800;
	fma.rn.f32 	%f10812, %f10811, %f10810, %f10792;
	mul.f32 	%f10813, %f10802, %f10800;
	fma.rn.f32 	%f10814, %f10813, %f10810, %f10794;
	mul.f32 	%f10815, %f10803, %f10800;
	fma.rn.f32 	%f10816, %f10815, %f10810, %f10796;
	ld.shared.v4.f32 	{%f10817, %f10818, %f10819, %f10820}, [_ZZ20simulate_interactionP6float4S0_fiE6others+8640];
	sub.f32 	%f10821, %f10817, %f13;
	sub.f32 	%f10822, %f10818, %f14;
	sub.f32 	%f10823, %f10819, %f15;
	mul.f32 	%f10824, %f10822, %f10822;
	fma.rn.f32 	%f10825, %f10821, %f10821, %f10824;
	fma.rn.f32 	%f10826, %f10823, %f10823, %f10825;
	add.f32 	%f10827, %f10826, 0f24E69595;
	rsqrt.approx.f32 	%f10828, %f10827;
	mul.f32 	%f10829, %f10828, %f10828;
	mul.f32 	%f10830, %f10828, %f10829;
	mul.f32 	%f10831, %f10821, %f10820;
	fma.rn.f32 	%f10832, %f10831, %f10830, %f10812;
	mul.f32 	%f10833, %f10822, %f10820;
	fma.rn.f32 	%f10834, %f10833, %f10830, %f10814;
	mul.f32 	%f10835, %f10823, %f10820;
	fma.rn.f32 	%f10836, %f10835, %f10830, %f10816;
	ld.shared.v4.f32 	{%f10837, %f10838, %f10839, %f10840}, [_ZZ20simulate_interactionP6float4S0_fiE6others+8656];
	sub.f32 	%f10841, %f10837, %f13;
	sub.f32 	%f10842, %f10838, %f14;
	sub.f32 	%f10843, %f10839, %f15;
	mul.f32 	%f10844, %f10842, %f10842;
	fma.rn.f32 	%f10845, %f10841, %f10841, %f10844;
	fma.rn.f32 	%f10846, %f10843, %f10843, %f10845;
	add.f32 	%f10847, %f10846, 0f24E69595;
	rsqrt.approx.f32 	%f10848, %f10847;
	mul.f32 	%f10849, %f10848, %f10848;
	mul.f32 	%f10850, %f10848, %f10849;
	mul.f32 	%f10851, %f10841, %f10840;
	fma.rn.f32 	%f10852, %f10851, %f10850, %f10832;
	mul.f32 	%f10853, %f10842, %f10840;
	fma.rn.f32 	%f10854, %f10853, %f10850, %f10834;
	mul.f32 	%f10855, %f10843, %f10840;
	fma.rn.f32 	%f10856, %f10855, %f10850, %f10836;
	ld.shared.v4.f32 	{%f10857, %f10858, %f10859, %f10860}, [_ZZ20simulate_interactionP6float4S0_fiE6others+8672];
	sub.f32 	%f10861, %f10857, %f13;
	sub.f32 	%f10862, %f10858, %f14;
	sub.f32 	%f10863, %f10859, %f15;
	mul.f32 	%f10864, %f10862, %f10862;
	fma.rn.f32 	%f10865, %f10861, %f10861, %f10864;
	fma.rn.f32 	%f10866, %f10863, %f10863, %f10865;
	add.f32 	%f10867, %f10866, 0f24E69595;
	rsqrt.approx.f32 	%f10868, %f10867;
	mul.f32 	%f10869, %f10868, %f10868;
	mul.f32 	%f10870, %f10868, %f10869;
	mul.f32 	%f10871, %f10861, %f10860;
	fma.rn.f32 	%f10872, %f10871, %f10870, %f10852;
	mul.f32 	%f10873, %f10862, %f10860;
	fma.rn.f32 	%f10874, %f10873, %f10870, %f10854;
	mul.f32 	%f10875, %f10863, %f10860;
	fma.rn.f32 	%f10876, %f10875, %f10870, %f10856;
	ld.shared.v4.f32 	{%f10877, %f10878, %f10879, %f10880}, [_ZZ20simulate_interactionP6float4S0_fiE6others+8688];
	sub.f32 	%f10881, %f10877, %f13;
	sub.f32 	%f10882, %f10878, %f14;
	sub.f32 	%f10883, %f10879, %f15;
	mul.f32 	%f10884, %f10882, %f10882;
	fma.rn.f32 	%f10885, %f10881, %f10881, %f10884;
	fma.rn.f32 	%f10886, %f10883, %f10883, %f10885;
	add.f32 	%f10887, %f10886, 0f24E69595;
	rsqrt.approx.f32 	%f10888, %f10887;
	mul.f32 	%f10889, %f10888, %f10888;
	mul.f32 	%f10890, %f10888, %f10889;
	mul.f32 	%f10891, %f10881, %f10880;
	fma.rn.f32 	%f10892, %f10891, %f10890, %f10872;
	mul.f32 	%f10893, %f10882, %f10880;
	fma.rn.f32 	%f10894, %f10893, %f10890, %f10874;
	mul.f32 	%f10895, %f10883, %f10880;
	fma.rn.f32 	%f10896, %f10895, %f10890, %f10876;
	ld.shared.v4.f32 	{%f10897, %f10898, %f10899, %f10900}, [_ZZ20simulate_interactionP6float4S0_fiE6others+8704];
	sub.f32 	%f10901, %f10897, %f13;
	sub.f32 	%f10902, %f10898, %f14;
	sub.f32 	%f10903, %f10899, %f15;
	mul.f32 	%f10904, %f10902, %f10902;
	fma.rn.f32 	%f10905, %f10901, %f10901, %f10904;
	fma.rn.f32 	%f10906, %f10903, %f10903, %f10905;
	add.f32 	%f10907, %f10906, 0f24E69595;
	rsqrt.approx.f32 	%f10908, %f10907;
	mul.f32 	%f10909, %f10908, %f10908;
	mul.f32 	%f10910, %f10908, %f10909;
	mul.f32 	%f10911, %f10901, %f10900;
	fma.rn.f32 	%f10912, %f10911, %f10910, %f10892;
	mul.f32 	%f10913, %f10902, %f10900;
	fma.rn.f32 	%f10914, %f10913, %f10910, %f10894;
	mul.f32 	%f10915, %f10903, %f10900;
	fma.rn.f32 	%f10916, %f10915, %f10910, %f10896;
	ld.shared.v4.f32 	{%f10917, %f10918, %f10919, %f10920}, [_ZZ20simulate_interactionP6float4S0_fiE6others+8720];
	sub.f32 	%f10921, %f10917, %f13;
	sub.f32 	%f10922, %f10918, %f14;
	sub.f32 	%f10923, %f10919, %f15;
	mul.f32 	%f10924, %f10922, %f10922;
	fma.rn.f32 	%f10925, %f10921, %f10921, %f10924;
	fma.rn.f32 	%f10926, %f10923, %f10923, %f10925;
	add.f32 	%f10927, %f10926, 0f24E69595;
	rsqrt.approx.f32 	%f10928, %f10927;
	mul.f32 	%f10929, %f10928, %f10928;
	mul.f32 	%f10930, %f10928, %f10929;
	mul.f32 	%f10931, %f10921, %f10920;
	fma.rn.f32 	%f10932, %f10931, %f10930, %f10912;
	mul.f32 	%f10933, %f10922, %f10920;
	fma.rn.f32 	%f10934, %f10933, %f10930, %f10914;
	mul.f32 	%f10935, %f10923, %f10920;
	fma.rn.f32 	%f10936, %f10935, %f10930, %f10916;
	ld.shared.v4.f32 	{%f10937, %f10938, %f10939, %f10940}, [_ZZ20simulate_interactionP6float4S0_fiE6others+8736];
	sub.f32 	%f10941, %f10937, %f13;
	sub.f32 	%f10942, %f10938, %f14;
	sub.f32 	%f10943, %f10939, %f15;
	mul.f32 	%f10944, %f10942, %f10942;
	fma.rn.f32 	%f10945, %f10941, %f10941, %f10944;
	fma.rn.f32 	%f10946, %f10943, %f10943, %f10945;
	add.f32 	%f10947, %f10946, 0f24E69595;
	rsqrt.approx.f32 	%f10948, %f10947;
	mul.f32 	%f10949, %f10948, %f10948;
	mul.f32 	%f10950, %f10948, %f10949;
	mul.f32 	%f10951, %f10941, %f10940;
	fma.rn.f32 	%f10952, %f10951, %f10950, %f10932;
	mul.f32 	%f10953, %f10942, %f10940;
	fma.rn.f32 	%f10954, %f10953, %f10950, %f10934;
	mul.f32 	%f10955, %f10943, %f10940;
	fma.rn.f32 	%f10956, %f10955, %f10950, %f10936;
	ld.shared.v4.f32 	{%f10957, %f10958, %f10959, %f10960}, [_ZZ20simulate_interactionP6float4S0_fiE6others+8752];
	sub.f32 	%f10961, %f10957, %f13;
	sub.f32 	%f10962, %f10958, %f14;
	sub.f32 	%f10963, %f10959, %f15;
	mul.f32 	%f10964, %f10962, %f10962;
	fma.rn.f32 	%f10965, %f10961, %f10961, %f10964;
	fma.rn.f32 	%f10966, %f10963, %f10963, %f10965;
	add.f32 	%f10967, %f10966, 0f24E69595;
	rsqrt.approx.f32 	%f10968, %f10967;
	mul.f32 	%f10969, %f10968, %f10968;
	mul.f32 	%f10970, %f10968, %f10969;
	mul.f32 	%f10971, %f10961, %f10960;
	fma.rn.f32 	%f10972, %f10971, %f10970, %f10952;
	mul.f32 	%f10973, %f10962, %f10960;
	fma.rn.f32 	%f10974, %f10973, %f10970, %f10954;
	mul.f32 	%f10975, %f10963, %f10960;
	fma.rn.f32 	%f10976, %f10975, %f10970, %f10956;
	ld.shared.v4.f32 	{%f10977, %f10978, %f10979, %f10980}, [_ZZ20simulate_interactionP6float4S0_fiE6others+8768];
	sub.f32 	%f10981, %f10977, %f13;
	sub.f32 	%f10982, %f10978, %f14;
	sub.f32 	%f10983, %f10979, %f15;
	mul.f32 	%f10984, %f10982, %f10982;
	fma.rn.f32 	%f10985, %f10981, %f10981, %f10984;
	fma.rn.f32 	%f10986, %f10983, %f10983, %f10985;
	add.f32 	%f10987, %f10986, 0f24E69595;
	rsqrt.approx.f32 	%f10988, %f10987;
	mul.f32 	%f10989, %f10988, %f10988;
	mul.f32 	%f10990, %f10988, %f10989;
	mul.f32 	%f10991, %f10981, %f10980;
	fma.rn.f32 	%f10992, %f10991, %f10990, %f10972;
	mul.f32 	%f10993, %f10982, %f10980;
	fma.rn.f32 	%f10994, %f10993, %f10990, %f10974;
	mul.f32 	%f10995, %f10983, %f10980;
	fma.rn.f32 	%f10996, %f10995, %f10990, %f10976;
	ld.shared.v4.f32 	{%f10997, %f10998, %f10999, %f11000}, [_ZZ20simulate_interactionP6float4S0_fiE6others+8784];
	sub.f32 	%f11001, %f10997, %f13;
	sub.f32 	%f11002, %f10998, %f14;
	sub.f32 	%f11003, %f10999, %f15;
	mul.f32 	%f11004, %f11002, %f11002;
	fma.rn.f32 	%f11005, %f11001, %f11001, %f11004;
	fma.rn.f32 	%f11006, %f11003, %f11003, %f11005;
	add.f32 	%f11007, %f11006, 0f24E69595;
	rsqrt.approx.f32 	%f11008, %f11007;
	mul.f32 	%f11009, %f11008, %f11008;
	mul.f32 	%f11010, %f11008, %f11009;
	mul.f32 	%f11011, %f11001, %f11000;
	fma.rn.f32 	%f11012, %f11011, %f11010, %f10992;
	mul.f32 	%f11013, %f11002, %f11000;
	fma.rn.f32 	%f11014, %f11013, %f11010, %f10994;
	mul.f32 	%f11015, %f11003, %f11000;
	fma.rn.f32 	%f11016, %f11015, %f11010, %f10996;
	ld.shared.v4.f32 	{%f11017, %f11018, %f11019, %f11020}, [_ZZ20simulate_interactionP6float4S0_fiE6others+8800];
	sub.f32 	%f11021, %f11017, %f13;
	sub.f32 	%f11022, %f11018, %f14;
	sub.f32 	%f11023, %f11019, %f15;
	mul.f32 	%f11024, %f11022, %f11022;
	fma.rn.f32 	%f11025, %f11021, %f11021, %f11024;
	fma.rn.f32 	%f11026, %f11023, %f11023, %f11025;
	add.f32 	%f11027, %f11026, 0f24E69595;
	rsqrt.approx.f32 	%f11028, %f11027;
	mul.f32 	%f11029, %f11028, %f11028;
	mul.f32 	%f11030, %f11028, %f11029;
	mul.f32 	%f11031, %f11021, %f11020;
	fma.rn.f32 	%f11032, %f11031, %f11030, %f11012;
	mul.f32 	%f11033, %f11022, %f11020;
	fma.rn.f32 	%f11034, %f11033, %f11030, %f11014;
	mul.f32 	%f11035, %f11023, %f11020;
	fma.rn.f32 	%f11036, %f11035, %f11030, %f11016;
	ld.shared.v4.f32 	{%f11037, %f11038, %f11039, %f11040}, [_ZZ20simulate_interactionP6float4S0_fiE6others+8816];
	sub.f32 	%f11041, %f11037, %f13;
	sub.f32 	%f11042, %f11038, %f14;
	sub.f32 	%f11043, %f11039, %f15;
	mul.f32 	%f11044, %f11042, %f11042;
	fma.rn.f32 	%f11045, %f11041, %f11041, %f11044;
	fma.rn.f32 	%f11046, %f11043, %f11043, %f11045;
	add.f32 	%f11047, %f11046, 0f24E69595;
	rsqrt.approx.f32 	%f11048, %f11047;
	mul.f32 	%f11049, %f11048, %f11048;
	mul.f32 	%f11050, %f11048, %f11049;
	mul.f32 	%f11051, %f11041, %f11040;
	fma.rn.f32 	%f11052, %f11051, %f11050, %f11032;
	mul.f32 	%f11053, %f11042, %f11040;
	fma.rn.f32 	%f11054, %f11053, %f11050, %f11034;
	mul.f32 	%f11055, %f11043, %f11040;
	fma.rn.f32 	%f11056, %f11055, %f11050, %f11036;
	ld.shared.v4.f32 	{%f11057, %f11058, %f11059, %f11060}, [_ZZ20simulate_interactionP6float4S0_fiE6others+8832];
	sub.f32 	%f11061, %f11057, %f13;
	sub.f32 	%f11062, %f11058, %f14;
	sub.f32 	%f11063, %f11059, %f15;
	mul.f32 	%f11064, %f11062, %f11062;
	fma.rn.f32 	%f11065, %f11061, %f11061, %f11064;
	fma.rn.f32 	%f11066, %f11063, %f11063, %f11065;
	add.f32 	%f11067, %f11066, 0f24E69595;
	rsqrt.approx.f32 	%f11068, %f11067;
	mul.f32 	%f11069, %f11068, %f11068;
	mul.f32 	%f11070, %f11068, %f11069;
	mul.f32 	%f11071, %f11061, %f11060;
	fma.rn.f32 	%f11072, %f11071, %f11070, %f11052;
	mul.f32 	%f11073, %f11062, %f11060;
	fma.rn.f32 	%f11074, %f11073, %f11070, %f11054;
	mul.f32 	%f11075, %f11063, %f11060;
	fma.rn.f32 	%f11076, %f11075, %f11070, %f11056;
	ld.shared.v4.f32 	{%f11077, %f11078, %f11079, %f11080}, [_ZZ20simulate_interactionP6float4S0_fiE6others+8848];
	sub.f32 	%f11081, %f11077, %f13;
	sub.f32 	%f11082, %f11078, %f14;
	sub.f32 	%f11083, %f11079, %f15;
	mul.f32 	%f11084, %f11082, %f11082;
	fma.rn.f32 	%f11085, %f11081, %f11081, %f11084;
	fma.rn.f32 	%f11086, %f11083, %f11083, %f11085;
	add.f32 	%f11087, %f11086, 0f24E69595;
	rsqrt.approx.f32 	%f11088, %f11087;
	mul.f32 	%f11089, %f11088, %f11088;
	mul.f32 	%f11090, %f11088, %f11089;
	mul.f32 	%f11091, %f11081, %f11080;
	fma.rn.f32 	%f11092, %f11091, %f11090, %f11072;
	mul.f32 	%f11093, %f11082, %f11080;
	fma.rn.f32 	%f11094, %f11093, %f11090, %f11074;
	mul.f32 	%f11095, %f11083, %f11080;
	fma.rn.f32 	%f11096, %f11095, %f11090, %f11076;
	ld.shared.v4.f32 	{%f11097, %f11098, %f11099, %f11100}, [_ZZ20simulate_interactionP6float4S0_fiE6others+8864];
	sub.f32 	%f11101, %f11097, %f13;
	sub.f32 	%f11102, %f11098, %f14;
	sub.f32 	%f11103, %f11099, %f15;
	mul.f32 	%f11104, %f11102, %f11102;
	fma.rn.f32 	%f11105, %f11101, %f11101, %f11104;
	fma.rn.f32 	%f11106, %f11103, %f11103, %f11105;
	add.f32 	%f11107, %f11106, 0f24E69595;
	rsqrt.approx.f32 	%f11108, %f11107;
	mul.f32 	%f11109, %f11108, %f11108;
	mul.f32 	%f11110, %f11108, %f11109;
	mul.f32 	%f11111, %f11101, %f11100;
	fma.rn.f32 	%f11112, %f11111, %f11110, %f11092;
	mul.f32 	%f11113, %f11102, %f11100;
	fma.rn.f32 	%f11114, %f11113, %f11110, %f11094;
	mul.f32 	%f11115, %f11103, %f11100;
	fma.rn.f32 	%f11116, %f11115, %f11110, %f11096;
	ld.shared.v4.f32 	{%f11117, %f11118, %f11119, %f11120}, [_ZZ20simulate_interactionP6float4S0_fiE6others+8880];
	sub.f32 	%f11121, %f11117, %f13;
	sub.f32 	%f11122, %f11118, %f14;
	sub.f32 	%f11123, %f11119, %f15;
	mul.f32 	%f11124, %f11122, %f11122;
	fma.rn.f32 	%f11125, %f11121, %f11121, %f11124;
	fma.rn.f32 	%f11126, %f11123, %f11123, %f11125;
	add.f32 	%f11127, %f11126, 0f24E69595;
	rsqrt.approx.f32 	%f11128, %f11127;
	mul.f32 	%f11129, %f11128, %f11128;
	mul.f32 	%f11130, %f11128, %f11129;
	mul.f32 	%f11131, %f11121, %f11120;
	fma.rn.f32 	%f11132, %f11131, %f11130, %f11112;
	mul.f32 	%f11133, %f11122, %f11120;
	fma.rn.f32 	%f11134, %f11133, %f11130, %f11114;
	mul.f32 	%f11135, %f11123, %f11120;
	fma.rn.f32 	%f11136, %f11135, %f11130, %f11116;
	ld.shared.v4.f32 	{%f11137, %f11138, %f11139, %f11140}, [_ZZ20simulate_interactionP6float4S0_fiE6others+8896];
	sub.f32 	%f11141, %f11137, %f13;
	sub.f32 	%f11142, %f11138, %f14;
	sub.f32 	%f11143, %f11139, %f15;
	mul.f32 	%f11144, %f11142, %f11142;
	fma.rn.f32 	%f11145, %f11141, %f11141, %f11144;
	fma.rn.f32 	%f11146, %f11143, %f11143, %f11145;
	add.f32 	%f11147, %f11146, 0f24E69595;
	rsqrt.approx.f32 	%f11148, %f11147;
	mul.f32 	%f11149, %f11148, %f11148;
	mul.f32 	%f11150, %f11148, %f11149;
	mul.f32 	%f11151, %f11141, %f11140;
	fma.rn.f32 	%f11152, %f11151, %f11150, %f11132;
	mul.f32 	%f11153, %f11142, %f11140;
	fma.rn.f32 	%f11154, %f11153, %f11150, %f11134;
	mul.f32 	%f11155, %f11143, %f11140;
	fma.rn.f32 	%f11156, %f11155, %f11150, %f11136;
	ld.shared.v4.f32 	{%f11157, %f11158, %f11159, %f11160}, [_ZZ20simulate_interactionP6float4S0_fiE6others+8912];
	sub.f32 	%f11161, %f11157, %f13;
	sub.f32 	%f11162, %f11158, %f14;
	sub.f32 	%f11163, %f11159, %f15;
	mul.f32 	%f11164, %f11162, %f11162;
	fma.rn.f32 	%f11165, %f11161, %f11161, %f11164;
	fma.rn.f32 	%f11166, %f11163, %f11163, %f11165;
	add.f32 	%f11167, %f11166, 0f24E69595;
	rsqrt.approx.f32 	%f11168, %f11167;
	mul.f32 	%f11169, %f11168, %f11168;
	mul.f32 	%f11170, %f11168, %f11169;
	mul.f32 	%f11171, %f11161, %f11160;
	fma.rn.f32 	%f11172, %f11171, %f11170, %f11152;
	mul.f32 	%f11173, %f11162, %f11160;
	fma.rn.f32 	%f11174, %f11173, %f11170, %f11154;
	mul.f32 	%f11175, %f11163, %f11160;
	fma.rn.f32 	%f11176, %f11175, %f11170, %f11156;
	ld.shared.v4.f32 	{%f11177, %f11178, %f11179, %f11180}, [_ZZ20simulate_interactionP6float4S0_fiE6others+8928];
	sub.f32 	%f11181, %f11177, %f13;
	sub.f32 	%f11182, %f11178, %f14;
	sub.f32 	%f11183, %f11179, %f15;
	mul.f32 	%f11184, %f11182, %f11182;
	fma.rn.f32 	%f11185, %f11181, %f11181, %f11184;
	fma.rn.f32 	%f11186, %f11183, %f11183, %f11185;
	add.f32 	%f11187, %f11186, 0f24E69595;
	rsqrt.approx.f32 	%f11188, %f11187;
	mul.f32 	%f11189, %f11188, %f11188;
	mul.f32 	%f11190, %f11188, %f11189;
	mul.f32 	%f11191, %f11181, %f11180;
	fma.rn.f32 	%f11192, %f11191, %f11190, %f11172;
	mul.f32 	%f11193, %f11182, %f11180;
	fma.rn.f32 	%f11194, %f11193, %f11190, %f11174;
	mul.f32 	%f11195, %f11183, %f11180;
	fma.rn.f32 	%f11196, %f11195, %f11190, %f11176;
	ld.shared.v4.f32 	{%f11197, %f11198, %f11199, %f11200}, [_ZZ20simulate_interactionP6float4S0_fiE6others+8944];
	sub.f32 	%f11201, %f11197, %f13;
	sub.f32 	%f11202, %f11198, %f14;
	sub.f32 	%f11203, %f11199, %f15;
	mul.f32 	%f11204, %f11202, %f11202;
	fma.rn.f32 	%f11205, %f11201, %f11201, %f11204;
	fma.rn.f32 	%f11206, %f11203, %f11203, %f11205;
	add.f32 	%f11207, %f11206, 0f24E69595;
	rsqrt.approx.f32 	%f11208, %f11207;
	mul.f32 	%f11209, %f11208, %f11208;
	mul.f32 	%f11210, %f11208, %f11209;
	mul.f32 	%f11211, %f11201, %f11200;
	fma.rn.f32 	%f11212, %f11211, %f11210, %f11192;
	mul.f32 	%f11213, %f11202, %f11200;
	fma.rn.f32 	%f11214, %f11213, %f11210, %f11194;
	mul.f32 	%f11215, %f11203, %f11200;
	fma.rn.f32 	%f11216, %f11215, %f11210, %f11196;
	ld.shared.v4.f32 	{%f11217, %f11218, %f11219, %f11220}, [_ZZ20simulate_interactionP6float4S0_fiE6others+8960];
	sub.f32 	%f11221, %f11217, %f13;
	sub.f32 	%f11222, %f11218, %f14;
	sub.f32 	%f11223, %f11219, %f15;
	mul.f32 	%f11224, %f11222, %f11222;
	fma.rn.f32 	%f11225, %f11221, %f11221, %f11224;
	fma.rn.f32 	%f11226, %f11223, %f11223, %f11225;
	add.f32 	%f11227, %f11226, 0f24E69595;
	rsqrt.approx.f32 	%f11228, %f11227;
	mul.f32 	%f11229, %f11228, %f11228;
	mul.f32 	%f11230, %f11228, %f11229;
	mul.f32 	%f11231, %f11221, %f11220;
	fma.rn.f32 	%f11232, %f11231, %f11230, %f11212;
	mul.f32 	%f11233, %f11222, %f11220;
	fma.rn.f32 	%f11234, %f11233, %f11230, %f11214;
	mul.f32 	%f11235, %f11223, %f11220;
	fma.rn.f32 	%f11236, %f11235, %f11230, %f11216;
	ld.shared.v4.f32 	{%f11237, %f11238, %f11239, %f11240}, [_ZZ20simulate_interactionP6float4S0_fiE6others+8976];
	sub.f32 	%f11241, %f11237, %f13;
	sub.f32 	%f11242, %f11238, %f14;
	sub.f32 	%f11243, %f11239, %f15;
	mul.f32 	%f11244, %f11242, %f11242;
	fma.rn.f32 	%f11245, %f11241, %f11241, %f11244;
	fma.rn.f32 	%f11246, %f11243, %f11243, %f11245;
	add.f32 	%f11247, %f11246, 0f24E69595;
	rsqrt.approx.f32 	%f11248, %f11247;
	mul.f32 	%f11249, %f11248, %f11248;
	mul.f32 	%f11250, %f11248, %f11249;
	mul.f32 	%f11251, %f11241, %f11240;
	fma.rn.f32 	%f11252, %f11251, %f11250, %f11232;
	mul.f32 	%f11253, %f11242, %f11240;
	fma.rn.f32 	%f11254, %f11253, %f11250, %f11234;
	mul.f32 	%f11255, %f11243, %f11240;
	fma.rn.f32 	%f11256, %f11255, %f11250, %f11236;
	ld.shared.v4.f32 	{%f11257, %f11258, %f11259, %f11260}, [_ZZ20simulate_interactionP6float4S0_fiE6others+8992];
	sub.f32 	%f11261, %f11257, %f13;
	sub.f32 	%f11262, %f11258, %f14;
	sub.f32 	%f11263, %f11259, %f15;
	mul.f32 	%f11264, %f11262, %f11262;
	fma.rn.f32 	%f11265, %f11261, %f11261, %f11264;
	fma.rn.f32 	%f11266, %f11263, %f11263, %f11265;
	add.f32 	%f11267, %f11266, 0f24E69595;
	rsqrt.approx.f32 	%f11268, %f11267;
	mul.f32 	%f11269, %f11268, %f11268;
	mul.f32 	%f11270, %f11268, %f11269;
	mul.f32 	%f11271, %f11261, %f11260;
	fma.rn.f32 	%f11272, %f11271, %f11270, %f11252;
	mul.f32 	%f11273, %f11262, %f11260;
	fma.rn.f32 	%f11274, %f11273, %f11270, %f11254;
	mul.f32 	%f11275, %f11263, %f11260;
	fma.rn.f32 	%f11276, %f11275, %f11270, %f11256;
	ld.shared.v4.f32 	{%f11277, %f11278, %f11279, %f11280}, [_ZZ20simulate_interactionP6float4S0_fiE6others+9008];
	sub.f32 	%f11281, %f11277, %f13;
	sub.f32 	%f11282, %f11278, %f14;
	sub.f32 	%f11283, %f11279, %f15;
	mul.f32 	%f11284, %f11282, %f11282;
	fma.rn.f32 	%f11285, %f11281, %f11281, %f11284;
	fma.rn.f32 	%f11286, %f11283, %f11283, %f11285;
	add.f32 	%f11287, %f11286, 0f24E69595;
	rsqrt.approx.f32 	%f11288, %f11287;
	mul.f32 	%f11289, %f11288, %f11288;
	mul.f32 	%f11290, %f11288, %f11289;
	mul.f32 	%f11291, %f11281, %f11280;
	fma.rn.f32 	%f11292, %f11291, %f11290, %f11272;
	mul.f32 	%f11293, %f11282, %f11280;
	fma.rn.f32 	%f11294, %f11293, %f11290, %f11274;
	mul.f32 	%f11295, %f11283, %f11280;
	fma.rn.f32 	%f11296, %f11295, %f11290, %f11276;
	ld.shared.v4.f32 	{%f11297, %f11298, %f11299, %f11300}, [_ZZ20simulate_interactionP6float4S0_fiE6others+9024];
	sub.f32 	%f11301, %f11297, %f13;
	sub.f32 	%f11302, %f11298, %f14;
	sub.f32 	%f11303, %f11299, %f15;
	mul.f32 	%f11304, %f11302, %f11302;
	fma.rn.f32 	%f11305, %f11301, %f11301, %f11304;
	fma.rn.f32 	%f11306, %f11303, %f11303, %f11305;
	add.f32 	%f11307, %f11306, 0f24E69595;
	rsqrt.approx.f32 	%f11308, %f11307;
	mul.f32 	%f11309, %f11308, %f11308;
	mul.f32 	%f11310, %f11308, %f11309;
	mul.f32 	%f11311, %f11301, %f11300;
	fma.rn.f32 	%f11312, %f11311, %f11310, %f11292;
	mul.f32 	%f11313, %f11302, %f11300;
	fma.rn.f32 	%f11314, %f11313, %f11310, %f11294;
	mul.f32 	%f11315, %f11303, %f11300;
	fma.rn.f32 	%f11316, %f11315, %f11310, %f11296;
	ld.shared.v4.f32 	{%f11317, %f11318, %f11319, %f11320}, [_ZZ20simulate_interactionP6float4S0_fiE6others+9040];
	sub.f32 	%f11321, %f11317, %f13;
	sub.f32 	%f11322, %f11318, %f14;
	sub.f32 	%f11323, %f11319, %f15;
	mul.f32 	%f11324, %f11322, %f11322;
	fma.rn.f32 	%f11325, %f11321, %f11321, %f11324;
	fma.rn.f32 	%f11326, %f11323, %f11323, %f11325;
	add.f32 	%f11327, %f11326, 0f24E69595;
	rsqrt.approx.f32 	%f11328, %f11327;
	mul.f32 	%f11329, %f11328, %f11328;
	mul.f32 	%f11330, %f11328, %f11329;
	mul.f32 	%f11331, %f11321, %f11320;
	fma.rn.f32 	%f11332, %f11331, %f11330, %f11312;
	mul.f32 	%f11333, %f11322, %f11320;
	fma.rn.f32 	%f11334, %f11333, %f11330, %f11314;
	mul.f32 	%f11335, %f11323, %f11320;
	fma.rn.f32 	%f11336, %f11335, %f11330, %f11316;
	ld.shared.v4.f32 	{%f11337, %f11338, %f11339, %f11340}, [_ZZ20simulate_interactionP6float4S0_fiE6others+9056];
	sub.f32 	%f11341, %f11337, %f13;
	sub.f32 	%f11342, %f11338, %f14;
	sub.f32 	%f11343, %f11339, %f15;
	mul.f32 	%f11344, %f11342, %f11342;
	fma.rn.f32 	%f11345, %f11341, %f11341, %f11344;
	fma.rn.f32 	%f11346, %f11343, %f11343, %f11345;
	add.f32 	%f11347, %f11346, 0f24E69595;
	rsqrt.approx.f32 	%f11348, %f11347;
	mul.f32 	%f11349, %f11348, %f11348;
	mul.f32 	%f11350, %f11348, %f11349;
	mul.f32 	%f11351, %f11341, %f11340;
	fma.rn.f32 	%f11352, %f11351, %f11350, %f11332;
	mul.f32 	%f11353, %f11342, %f11340;
	fma.rn.f32 	%f11354, %f11353, %f11350, %f11334;
	mul.f32 	%f11355, %f11343, %f11340;
	fma.rn.f32 	%f11356, %f11355, %f11350, %f11336;
	ld.shared.v4.f32 	{%f11357, %f11358, %f11359, %f11360}, [_ZZ20simulate_interactionP6float4S0_fiE6others+9072];
	sub.f32 	%f11361, %f11357, %f13;
	sub.f32 	%f11362, %f11358, %f14;
	sub.f32 	%f11363, %f11359, %f15;
	mul.f32 	%f11364, %f11362, %f11362;
	fma.rn.f32 	%f11365, %f11361, %f11361, %f11364;
	fma.rn.f32 	%f11366, %f11363, %f11363, %f11365;
	add.f32 	%f11367, %f11366, 0f24E69595;
	rsqrt.approx.f32 	%f11368, %f11367;
	mul.f32 	%f11369, %f11368, %f11368;
	mul.f32 	%f11370, %f11368, %f11369;
	mul.f32 	%f11371, %f11361, %f11360;
	fma.rn.f32 	%f11372, %f11371, %f11370, %f11352;
	mul.f32 	%f11373, %f11362, %f11360;
	fma.rn.f32 	%f11374, %f11373, %f11370, %f11354;
	mul.f32 	%f11375, %f11363, %f11360;
	fma.rn.f32 	%f11376, %f11375, %f11370, %f11356;
	ld.shared.v4.f32 	{%f11377, %f11378, %f11379, %f11380}, [_ZZ20simulate_interactionP6float4S0_fiE6others+9088];
	sub.f32 	%f11381, %f11377, %f13;
	sub.f32 	%f11382, %f11378, %f14;
	sub.f32 	%f11383, %f11379, %f15;
	mul.f32 	%f11384, %f11382, %f11382;
	fma.rn.f32 	%f11385, %f11381, %f11381, %f11384;
	fma.rn.f32 	%f11386, %f11383, %f11383, %f11385;
	add.f32 	%f11387, %f11386, 0f24E69595;
	rsqrt.approx.f32 	%f11388, %f11387;
	mul.f32 	%f11389, %f11388, %f11388;
	mul.f32 	%f11390, %f11388, %f11389;
	mul.f32 	%f11391, %f11381, %f11380;
	fma.rn.f32 	%f11392, %f11391, %f11390, %f11372;
	mul.f32 	%f11393, %f11382, %f11380;
	fma.rn.f32 	%f11394, %f11393, %f11390, %f11374;
	mul.f32 	%f11395, %f11383, %f11380;
	fma.rn.f32 	%f11396, %f11395, %f11390, %f11376;
	ld.shared.v4.f32 	{%f11397, %f11398, %f11399, %f11400}, [_ZZ20simulate_interactionP6float4S0_fiE6others+9104];
	sub.f32 	%f11401, %f11397, %f13;
	sub.f32 	%f11402, %f11398, %f14;
	sub.f32 	%f11403, %f11399, %f15;
	mul.f32 	%f11404, %f11402, %f11402;
	fma.rn.f32 	%f11405, %f11401, %f11401, %f11404;
	fma.rn.f32 	%f11406, %f11403, %f11403, %f11405;
	add.f32 	%f11407, %f11406, 0f24E69595;
	rsqrt.approx.f32 	%f11408, %f11407;
	mul.f32 	%f11409, %f11408, %f11408;
	mul.f32 	%f11410, %f11408, %f11409;
	mul.f32 	%f11411, %f11401, %f11400;
	fma.rn.f32 	%f11412, %f11411, %f11410, %f11392;
	mul.f32 	%f11413, %f11402, %f11400;
	fma.rn.f32 	%f11414, %f11413, %f11410, %f11394;
	mul.f32 	%f11415, %f11403, %f11400;
	fma.rn.f32 	%f11416, %f11415, %f11410, %f11396;
	ld.shared.v4.f32 	{%f11417, %f11418, %f11419, %f11420}, [_ZZ20simulate_interactionP6float4S0_fiE6others+9120];
	sub.f32 	%f11421, %f11417, %f13;
	sub.f32 	%f11422, %f11418, %f14;
	sub.f32 	%f11423, %f11419, %f15;
	mul.f32 	%f11424, %f11422, %f11422;
	fma.rn.f32 	%f11425, %f11421, %f11421, %f11424;
	fma.rn.f32 	%f11426, %f11423, %f11423, %f11425;
	add.f32 	%f11427, %f11426, 0f24E69595;
	rsqrt.approx.f32 	%f11428, %f11427;
	mul.f32 	%f11429, %f11428, %f11428;
	mul.f32 	%f11430, %f11428, %f11429;
	mul.f32 	%f11431, %f11421, %f11420;
	fma.rn.f32 	%f11432, %f11431, %f11430, %f11412;
	mul.f32 	%f11433, %f11422, %f11420;
	fma.rn.f32 	%f11434, %f11433, %f11430, %f11414;
	mul.f32 	%f11435, %f11423, %f11420;
	fma.rn.f32 	%f11436, %f11435, %f11430, %f11416;
	ld.shared.v4.f32 	{%f11437, %f11438, %f11439, %f11440}, [_ZZ20simulate_interactionP6float4S0_fiE6others+9136];
	sub.f32 	%f11441, %f11437, %f13;
	sub.f32 	%f11442, %f11438, %f14;
	sub.f32 	%f11443, %f11439, %f15;
	mul.f32 	%f11444, %f11442, %f11442;
	fma.rn.f32 	%f11445, %f11441, %f11441, %f11444;
	fma.rn.f32 	%f11446, %f11443, %f11443, %f11445;
	add.f32 	%f11447, %f11446, 0f24E69595;
	rsqrt.approx.f32 	%f11448, %f11447;
	mul.f32 	%f11449, %f11448, %f11448;
	mul.f32 	%f11450, %f11448, %f11449;
	mul.f32 	%f11451, %f11441, %f11440;
	fma.rn.f32 	%f11452, %f11451, %f11450, %f11432;
	mul.f32 	%f11453, %f11442, %f11440;
	fma.rn.f32 	%f11454, %f11453, %f11450, %f11434;
	mul.f32 	%f11455, %f11443, %f11440;
	fma.rn.f32 	%f11456, %f11455, %f11450, %f11436;
	ld.shared.v4.f32 	{%f11457, %f11458, %f11459, %f11460}, [_ZZ20simulate_interactionP6float4S0_fiE6others+9152];
	sub.f32 	%f11461, %f11457, %f13;
	sub.f32 	%f11462, %f11458, %f14;
	sub.f32 	%f11463, %f11459, %f15;
	mul.f32 	%f11464, %f11462, %f11462;
	fma.rn.f32 	%f11465, %f11461, %f11461, %f11464;
	fma.rn.f32 	%f11466, %f11463, %f11463, %f11465;
	add.f32 	%f11467, %f11466, 0f24E69595;
	rsqrt.approx.f32 	%f11468, %f11467;
	mul.f32 	%f11469, %f11468, %f11468;
	mul.f32 	%f11470, %f11468, %f11469;
	mul.f32 	%f11471, %f11461, %f11460;
	fma.rn.f32 	%f11472, %f11471, %f11470, %f11452;
	mul.f32 	%f11473, %f11462, %f11460;
	fma.rn.f32 	%f11474, %f11473, %f11470, %f11454;
	mul.f32 	%f11475, %f11463, %f11460;
	fma.rn.f32 	%f11476, %f11475, %f11470, %f11456;
	ld.shared.v4.f32 	{%f11477, %f11478, %f11479, %f11480}, [_ZZ20simulate_interactionP6float4S0_fiE6others+9168];
	sub.f32 	%f11481, %f11477, %f13;
	sub.f32 	%f11482, %f11478, %f14;
	sub.f32 	%f11483, %f11479, %f15;
	mul.f32 	%f11484, %f11482, %f11482;
	fma.rn.f32 	%f11485, %f11481, %f11481, %f11484;
	fma.rn.f32 	%f11486, %f11483, %f11483, %f11485;
	add.f32 	%f11487, %f11486, 0f24E69595;
	rsqrt.approx.f32 	%f11488, %f11487;
	mul.f32 	%f11489, %f11488, %f11488;
	mul.f32 	%f11490, %f11488, %f11489;
	mul.f32 	%f11491, %f11481, %f11480;
	fma.rn.f32 	%f11492, %f11491, %f11490, %f11472;
	mul.f32 	%f11493, %f11482, %f11480;
	fma.rn.f32 	%f11494, %f11493, %f11490, %f11474;
	mul.f32 	%f11495, %f11483, %f11480;
	fma.rn.f32 	%f11496, %f11495, %f11490, %f11476;
	ld.shared.v4.f32 	{%f11497, %f11498, %f11499, %f11500}, [_ZZ20simulate_interactionP6float4S0_fiE6others+9184];
	sub.f32 	%f11501, %f11497, %f13;
	sub.f32 	%f11502, %f11498, %f14;
	sub.f32 	%f11503, %f11499, %f15;
	mul.f32 	%f11504, %f11502, %f11502;
	fma.rn.f32 	%f11505, %f11501, %f11501, %f11504;
	fma.rn.f32 	%f11506, %f11503, %f11503, %f11505;
	add.f32 	%f11507, %f11506, 0f24E69595;
	rsqrt.approx.f32 	%f11508, %f11507;
	mul.f32 	%f11509, %f11508, %f11508;
	mul.f32 	%f11510, %f11508, %f11509;
	mul.f32 	%f11511, %f11501, %f11500;
	fma.rn.f32 	%f11512, %f11511, %f11510, %f11492;
	mul.f32 	%f11513, %f11502, %f11500;
	fma.rn.f32 	%f11514, %f11513, %f11510, %f11494;
	mul.f32 	%f11515, %f11503, %f11500;
	fma.rn.f32 	%f11516, %f11515, %f11510, %f11496;
	ld.shared.v4.f32 	{%f11517, %f11518, %f11519, %f11520}, [_ZZ20simulate_interactionP6float4S0_fiE6others+9200];
	sub.f32 	%f11521, %f11517, %f13;
	sub.f32 	%f11522, %f11518, %f14;
	sub.f32 	%f11523, %f11519, %f15;
	mul.f32 	%f11524, %f11522, %f11522;
	fma.rn.f32 	%f11525, %f11521, %f11521, %f11524;
	fma.rn.f32 	%f11526, %f11523, %f11523, %f11525;
	add.f32 	%f11527, %f11526, 0f24E69595;
	rsqrt.approx.f32 	%f11528, %f11527;
	mul.f32 	%f11529, %f11528, %f11528;
	mul.f32 	%f11530, %f11528, %f11529;
	mul.f32 	%f11531, %f11521, %f11520;
	fma.rn.f32 	%f11532, %f11531, %f11530, %f11512;
	mul.f32 	%f11533, %f11522, %f11520;
	fma.rn.f32 	%f11534, %f11533, %f11530, %f11514;
	mul.f32 	%f11535, %f11523, %f11520;
	fma.rn.f32 	%f11536, %f11535, %f11530, %f11516;
	ld.shared.v4.f32 	{%f11537, %f11538, %f11539, %f11540}, [_ZZ20simulate_interactionP6float4S0_fiE6others+9216];
	sub.f32 	%f11541, %f11537, %f13;
	sub.f32 	%f11542, %f11538, %f14;
	sub.f32 	%f11543, %f11539, %f15;
	mul.f32 	%f11544, %f11542, %f11542;
	fma.rn.f32 	%f11545, %f11541, %f11541, %f11544;
	fma.rn.f32 	%f11546, %f11543, %f11543, %f11545;
	add.f32 	%f11547, %f11546, 0f24E69595;
	rsqrt.approx.f32 	%f11548, %f11547;
	mul.f32 	%f11549, %f11548, %f11548;
	mul.f32 	%f11550, %f11548, %f11549;
	mul.f32 	%f11551, %f11541, %f11540;
	fma.rn.f32 	%f11552, %f11551, %f11550, %f11532;
	mul.f32 	%f11553, %f11542, %f11540;
	fma.rn.f32 	%f11554, %f11553, %f11550, %f11534;
	mul.f32 	%f11555, %f11543, %f11540;
	fma.rn.f32 	%f11556, %f11555, %f11550, %f11536;
	ld.shared.v4.f32 	{%f11557, %f11558, %f11559, %f11560}, [_ZZ20simulate_interactionP6float4S0_fiE6others+9232];
	sub.f32 	%f11561, %f11557, %f13;
	sub.f32 	%f11562, %f11558, %f14;
	sub.f32 	%f11563, %f11559, %f15;
	mul.f32 	%f11564, %f11562, %f11562;
	fma.rn.f32 	%f11565, %f11561, %f11561, %f11564;
	fma.rn.f32 	%f11566, %f11563, %f11563, %f11565;
	add.f32 	%f11567, %f11566, 0f24E69595;
	rsqrt.approx.f32 	%f11568, %f11567;
	mul.f32 	%f11569, %f11568, %f11568;
	mul.f32 	%f11570, %f11568, %f11569;
	mul.f32 	%f11571, %f11561, %f11560;
	fma.rn.f32 	%f11572, %f11571, %f11570, %f11552;
	mul.f32 	%f11573, %f11562, %f11560;
	fma.rn.f32 	%f11574, %f11573, %f11570, %f11554;
	mul.f32 	%f11575, %f11563, %f11560;
	fma.rn.f32 	%f11576, %f11575, %f11570, %f11556;
	ld.shared.v4.f32 	{%f11577, %f11578, %f11579, %f11580}, [_ZZ20simulate_interactionP6float4S0_fiE6others+9248];
	sub.f32 	%f11581, %f11577, %f13;
	sub.f32 	%f11582, %f11578, %f14;
	sub.f32 	%f11583, %f11579, %f15;
	mul.f32 	%f11584, %f11582, %f11582;
	fma.rn.f32 	%f11585, %f11581, %f11581, %f11584;
	fma.rn.f32 	%f11586, %f11583, %f11583, %f11585;
	add.f32 	%f11587, %f11586, 0f24E69595;
	rsqrt.approx.f32 	%f11588, %f11587;
	mul.f32 	%f11589, %f11588, %f11588;
	mul.f32 	%f11590, %f11588, %f11589;
	mul.f32 	%f11591, %f11581, %f11580;
	fma.rn.f32 	%f11592, %f11591, %f11590, %f11572;
	mul.f32 	%f11593, %f11582, %f11580;
	fma.rn.f32 	%f11594, %f11593, %f11590, %f11574;
	mul.f32 	%f11595, %f11583, %f11580;
	fma.rn.f32 	%f11596, %f11595, %f11590, %f11576;
	ld.shared.v4.f32 	{%f11597, %f11598, %f11599, %f11600}, [_ZZ20simulate_interactionP6float4S0_fiE6others+9264];
	sub.f32 	%f11601, %f11597, %f13;
	sub.f32 	%f11602, %f11598, %f14;
	sub.f32 	%f11603, %f11599, %f15;
	mul.f32 	%f11604, %f11602, %f11602;
	fma.rn.f32 	%f11605, %f11601, %f11601, %f11604;
	fma.rn.f32 	%f11606, %f11603, %f11603, %f11605;
	add.f32 	%f11607, %f11606, 0f24E69595;
	rsqrt.approx.f32 	%f11608, %f11607;
	mul.f32 	%f11609, %f11608, %f11608;
	mul.f32 	%f11610, %f11608, %f11609;
	mul.f32 	%f11611, %f11601, %f11600;
	fma.rn.f32 	%f11612, %f11611, %f11610, %f11592;
	mul.f32 	%f11613, %f11602, %f11600;
	fma.rn.f32 	%f11614, %f11613, %f11610, %f11594;
	mul.f32 	%f11615, %f11603, %f11600;
	fma.rn.f32 	%f11616, %f11615, %f11610, %f11596;
	ld.shared.v4.f32 	{%f11617, %f11618, %f11619, %f11620}, [_ZZ20simulate_interactionP6float4S0_fiE6others+9280];
	sub.f32 	%f11621, %f11617, %f13;
	sub.f32 	%f11622, %f11618, %f14;
	sub.f32 	%f11623, %f11619, %f15;
	mul.f32 	%f11624, %f11622, %f11622;
	fma.rn.f32 	%f11625, %f11621, %f11621, %f11624;
	fma.rn.f32 	%f11626, %f11623, %f11623, %f11625;
	add.f32 	%f11627, %f11626, 0f24E69595;
	rsqrt.approx.f32 	%f11628, %f11627;
	mul.f32 	%f11629, %f11628, %f11628;
	mul.f32 	%f11630, %f11628, %f11629;
	mul.f32 	%f11631, %f11621, %f11620;
	fma.rn.f32 	%f11632, %f11631, %f11630, %f11612;
	mul.f32 	%f11633, %f11622, %f11620;
	fma.rn.f32 	%f11634, %f11633, %f11630, %f11614;
	mul.f32 	%f11635, %f11623, %f11620;
	fma.rn.f32 	%f11636, %f11635, %f11630, %f11616;
	ld.shared.v4.f32 	{%f11637, %f11638, %f11639, %f11640}, [_ZZ20simulate_interactionP6float4S0_fiE6others+9296];
	sub.f32 	%f11641, %f11637, %f13;
	sub.f32 	%f11642, %f11638, %f14;
	sub.f32 	%f11643, %f11639, %f15;
	mul.f32 	%f11644, %f11642, %f11642;
	fma.rn.f32 	%f11645, %f11641, %f11641, %f11644;
	fma.rn.f32 	%f11646, %f11643, %f11643, %f11645;
	add.f32 	%f11647, %f11646, 0f24E69595;
	rsqrt.approx.f32 	%f11648, %f11647;
	mul.f32 	%f11649, %f11648, %f11648;
	mul.f32 	%f11650, %f11648, %f11649;
	mul.f32 	%f11651, %f11641, %f11640;
	fma.rn.f32 	%f11652, %f11651, %f11650, %f11632;
	mul.f32 	%f11653, %f11642, %f11640;
	fma.rn.f32 	%f11654, %f11653, %f11650, %f11634;
	mul.f32 	%f11655, %f11643, %f11640;
	fma.rn.f32 	%f11656, %f11655, %f11650, %f11636;
	ld.shared.v4.f32 	{%f11657, %f11658, %f11659, %f11660}, [_ZZ20simulate_interactionP6float4S0_fiE6others+9312];
	sub.f32 	%f11661, %f11657, %f13;
	sub.f32 	%f11662, %f11658, %f14;
	sub.f32 	%f11663, %f11659, %f15;
	mul.f32 	%f11664, %f11662, %f11662;
	fma.rn.f32 	%f11665, %f11661, %f11661, %f11664;
	fma.rn.f32 	%f11666, %f11663, %f11663, %f11665;
	add.f32 	%f11667, %f11666, 0f24E69595;
	rsqrt.approx.f32 	%f11668, %f11667;
	mul.f32 	%f11669, %f11668, %f11668;
	mul.f32 	%f11670, %f11668, %f11669;
	mul.f32 	%f11671, %f11661, %f11660;
	fma.rn.f32 	%f11672, %f11671, %f11670, %f11652;
	mul.f32 	%f11673, %f11662, %f11660;
	fma.rn.f32 	%f11674, %f11673, %f11670, %f11654;
	mul.f32 	%f11675, %f11663, %f11660;
	fma.rn.f32 	%f11676, %f11675, %f11670, %f11656;
	ld.shared.v4.f32 	{%f11677, %f11678, %f11679, %f11680}, [_ZZ20simulate_interactionP6float4S0_fiE6others+9328];
	sub.f32 	%f11681, %f11677, %f13;
	sub.f32 	%f11682, %f11678, %f14;
	sub.f32 	%f11683, %f11679, %f15;
	mul.f32 	%f11684, %f11682, %f11682;
	fma.rn.f32 	%f11685, %f11681, %f11681, %f11684;
	fma.rn.f32 	%f11686, %f11683, %f11683, %f11685;
	add.f32 	%f11687, %f11686, 0f24E69595;
	rsqrt.approx.f32 	%f11688, %f11687;
	mul.f32 	%f11689, %f11688, %f11688;
	mul.f32 	%f11690, %f11688, %f11689;
	mul.f32 	%f11691, %f11681, %f11680;
	fma.rn.f32 	%f11692, %f11691, %f11690, %f11672;
	mul.f32 	%f11693, %f11682, %f11680;
	fma.rn.f32 	%f11694, %f11693, %f11690, %f11674;
	mul.f32 	%f11695, %f11683, %f11680;
	fma.rn.f32 	%f11696, %f11695, %f11690, %f11676;
	ld.shared.v4.f32 	{%f11697, %f11698, %f11699, %f11700}, [_ZZ20simulate_interactionP6float4S0_fiE6others+9344];
	sub.f32 	%f11701, %f11697, %f13;
	sub.f32 	%f11702, %f11698, %f14;
	sub.f32 	%f11703, %f11699, %f15;
	mul.f32 	%f11704, %f11702, %f11702;
	fma.rn.f32 	%f11705, %f11701, %f11701, %f11704;
	fma.rn.f32 	%f11706, %f11703, %f11703, %f11705;
	add.f32 	%f11707, %f11706, 0f24E69595;
	rsqrt.approx.f32 	%f11708, %f11707;
	mul.f32 	%f11709, %f11708, %f11708;
	mul.f32 	%f11710, %f11708, %f11709;
	mul.f32 	%f11711, %f11701, %f11700;
	fma.rn.f32 	%f11712, %f11711, %f11710, %f11692;
	mul.f32 	%f11713, %f11702, %f11700;
	fma.rn.f32 	%f11714, %f11713, %f11710, %f11694;
	mul.f32 	%f11715, %f11703, %f11700;
	fma.rn.f32 	%f11716, %f11715, %f11710, %f11696;
	ld.shared.v4.f32 	{%f11717, %f11718, %f11719, %f11720}, [_ZZ20simulate_interactionP6float4S0_fiE6others+9360];
	sub.f32 	%f11721, %f11717, %f13;
	sub.f32 	%f11722, %f11718, %f14;
	sub.f32 	%f11723, %f11719, %f15;
	mul.f32 	%f11724, %f11722, %f11722;
	fma.rn.f32 	%f11725, %f11721, %f11721, %f11724;
	fma.rn.f32 	%f11726, %f11723, %f11723, %f11725;
	add.f32 	%f11727, %f11726, 0f24E69595;
	rsqrt.approx.f32 	%f11728, %f11727;
	mul.f32 	%f11729, %f11728, %f11728;
	mul.f32 	%f11730, %f11728, %f11729;
	mul.f32 	%f11731, %f11721, %f11720;
	fma.rn.f32 	%f11732, %f11731, %f11730, %f11712;
	mul.f32 	%f11733, %f11722, %f11720;
	fma.rn.f32 	%f11734, %f11733, %f11730, %f11714;
	mul.f32 	%f11735, %f11723, %f11720;
	fma.rn.f32 	%f11736, %f11735, %f11730, %f11716;
	ld.shared.v4.f32 	{%f11737, %f11738, %f11739, %f11740}, [_ZZ20simulate_interactionP6float4S0_fiE6others+9376];
	sub.f32 	%f11741, %f11737, %f13;
	sub.f32 	%f11742, %f11738, %f14;
	sub.f32 	%f11743, %f11739, %f15;
	mul.f32 	%f11744, %f11742, %f11742;
	fma.rn.f32 	%f11745, %f11741, %f11741, %f11744;
	fma.rn.f32 	%f11746, %f11743, %f11743, %f11745;
	add.f32 	%f11747, %f11746, 0f24E69595;
	rsqrt.approx.f32 	%f11748, %f11747;
	mul.f32 	%f11749, %f11748, %f11748;
	mul.f32 	%f11750, %f11748, %f11749;
	mul.f32 	%f11751, %f11741, %f11740;
	fma.rn.f32 	%f11752, %f11751, %f11750, %f11732;
	mul.f32 	%f11753, %f11742, %f11740;
	fma.rn.f32 	%f11754, %f11753, %f11750, %f11734;
	mul.f32 	%f11755, %f11743, %f11740;
	fma.rn.f32 	%f11756, %f11755, %f11750, %f11736;
	ld.shared.v4.f32 	{%f11757, %f11758, %f11759, %f11760}, [_ZZ20simulate_interactionP6float4S0_fiE6others+9392];
	sub.f32 	%f11761, %f11757, %f13;
	sub.f32 	%f11762, %f11758, %f14;
	sub.f32 	%f11763, %f11759, %f15;
	mul.f32 	%f11764, %f11762, %f11762;
	fma.rn.f32 	%f11765, %f11761, %f11761, %f11764;
	fma.rn.f32 	%f11766, %f11763, %f11763, %f11765;
	add.f32 	%f11767, %f11766, 0f24E69595;
	rsqrt.approx.f32 	%f11768, %f11767;
	mul.f32 	%f11769, %f11768, %f11768;
	mul.f32 	%f11770, %f11768, %f11769;
	mul.f32 	%f11771, %f11761, %f11760;
	fma.rn.f32 	%f11772, %f11771, %f11770, %f11752;
	mul.f32 	%f11773, %f11762, %f11760;
	fma.rn.f32 	%f11774, %f11773, %f11770, %f11754;
	mul.f32 	%f11775, %f11763, %f11760;
	fma.rn.f32 	%f11776, %f11775, %f11770, %f11756;
	ld.shared.v4.f32 	{%f11777, %f11778, %f11779, %f11780}, [_ZZ20simulate_interactionP6float4S0_fiE6others+9408];
	sub.f32 	%f11781, %f11777, %f13;
	sub.f32 	%f11782, %f11778, %f14;
	sub.f32 	%f11783, %f11779, %f15;
	mul.f32 	%f11784, %f11782, %f11782;
	fma.rn.f32 	%f11785, %f11781, %f11781, %f11784;
	fma.rn.f32 	%f11786, %f11783, %f11783, %f11785;
	add.f32 	%f11787, %f11786, 0f24E69595;
	rsqrt.approx.f32 	%f11788, %f11787;
	mul.f32 	%f11789, %f11788, %f11788;
	mul.f32 	%f11790, %f11788, %f11789;
	mul.f32 	%f11791, %f11781, %f11780;
	fma.rn.f32 	%f11792, %f11791, %f11790, %f11772;
	mul.f32 	%f11793, %f11782, %f11780;
	fma.rn.f32 	%f11794, %f11793, %f11790, %f11774;
	mul.f32 	%f11795, %f11783, %f11780;
	fma.rn.f32 	%f11796, %f11795, %f11790, %f11776;
	ld.shared.v4.f32 	{%f11797, %f11798, %f11799, %f11800}, [_ZZ20simulate_interactionP6float4S0_fiE6others+9424];
	sub.f32 	%f11801, %f11797, %f13;
	sub.f32 	%f11802, %f11798, %f14;
	sub.f32 	%f11803, %f11799, %f15;
	mul.f32 	%f11804, %f11802, %f11802;
	fma.rn.f32 	%f11805, %f11801, %f11801, %f11804;
	fma.rn.f32 	%f11806, %f11803, %f11803, %f11805;
	add.f32 	%f11807, %f11806, 0f24E69595;
	rsqrt.approx.f32 	%f11808, %f11807;
	mul.f32 	%f11809, %f11808, %f11808;
	mul.f32 	%f11810, %f11808, %f11809;
	mul.f32 	%f11811, %f11801, %f11800;
	fma.rn.f32 	%f11812, %f11811, %f11810, %f11792;
	mul.f32 	%f11813, %f11802, %f11800;
	fma.rn.f32 	%f11814, %f11813, %f11810, %f11794;
	mul.f32 	%f11815, %f11803, %f11800;
	fma.rn.f32 	%f11816, %f11815, %f11810, %f11796;
	ld.shared.v4.f32 	{%f11817, %f11818, %f11819, %f11820}, [_ZZ20simulate_interactionP6float4S0_fiE6others+9440];
	sub.f32 	%f11821, %f11817, %f13;
	sub.f32 	%f11822, %f11818, %f14;
	sub.f32 	%f11823, %f11819, %f15;
	mul.f32 	%f11824, %f11822, %f11822;
	fma.rn.f32 	%f11825, %f11821, %f11821, %f11824;
	fma.rn.f32 	%f11826, %f11823, %f11823, %f11825;
	add.f32 	%f11827, %f11826, 0f24E69595;
	rsqrt.approx.f32 	%f11828, %f11827;
	mul.f32 	%f11829, %f11828, %f11828;
	mul.f32 	%f11830, %f11828, %f11829;
	mul.f32 	%f11831, %f11821, %f11820;
	fma.rn.f32 	%f11832, %f11831, %f11830, %f11812;
	mul.f32 	%f11833, %f11822, %f11820;
	fma.rn.f32 	%f11834, %f11833, %f11830, %f11814;
	mul.f32 	%f11835, %f11823, %f11820;
	fma.rn.f32 	%f11836, %f11835, %f11830, %f11816;
	ld.shared.v4.f32 	{%f11837, %f11838, %f11839, %f11840}, [_ZZ20simulate_interactionP6float4S0_fiE6others+9456];
	sub.f32 	%f11841, %f11837, %f13;
	sub.f32 	%f11842, %f11838, %f14;
	sub.f32 	%f11843, %f11839, %f15;
	mul.f32 	%f11844, %f11842, %f11842;
	fma.rn.f32 	%f11845, %f11841, %f11841, %f11844;
	fma.rn.f32 	%f11846, %f11843, %f11843, %f11845;
	add.f32 	%f11847, %f11846, 0f24E69595;
	rsqrt.approx.f32 	%f11848, %f11847;
	mul.f32 	%f11849, %f11848, %f11848;
	mul.f32 	%f11850, %f11848, %f11849;
	mul.f32 	%f11851, %f11841, %f11840;
	fma.rn.f32 	%f11852, %f11851, %f11850, %f11832;
	mul.f32 	%f11853, %f11842, %f11840;
	fma.rn.f32 	%f11854, %f11853, %f11850, %f11834;
	mul.f32 	%f11855, %f11843, %f11840;
	fma.rn.f32 	%f11856, %f11855, %f11850, %f11836;
	ld.shared.v4.f32 	{%f11857, %f11858, %f11859, %f11860}, [_ZZ20simulate_interactionP6float4S0_fiE6others+9472];
	sub.f32 	%f11861, %f11857, %f13;
	sub.f32 	%f11862, %f11858, %f14;
	sub.f32 	%f11863, %f11859, %f15;
	mul.f32 	%f11864, %f11862, %f11862;
	fma.rn.f32 	%f11865, %f11861, %f11861, %f11864;
	fma.rn.f32 	%f11866, %f11863, %f11863, %f11865;
	add.f32 	%f11867, %f11866, 0f24E69595;
	rsqrt.approx.f32 	%f11868, %f11867;
	mul.f32 	%f11869, %f11868, %f11868;
	mul.f32 	%f11870, %f11868, %f11869;
	mul.f32 	%f11871, %f11861, %f11860;
	fma.rn.f32 	%f11872, %f11871, %f11870, %f11852;
	mul.f32 	%f11873, %f11862, %f11860;
	fma.rn.f32 	%f11874, %f11873, %f11870, %f11854;
	mul.f32 	%f11875, %f11863, %f11860;
	fma.rn.f32 	%f11876, %f11875, %f11870, %f11856;
	ld.shared.v4.f32 	{%f11877, %f11878, %f11879, %f11880}, [_ZZ20simulate_interactionP6float4S0_fiE6others+9488];
	sub.f32 	%f11881, %f11877, %f13;
	sub.f32 	%f11882, %f11878, %f14;
	sub.f32 	%f11883, %f11879, %f15;
	mul.f32 	%f11884, %f11882, %f11882;
	fma.rn.f32 	%f11885, %f11881, %f11881, %f11884;
	fma.rn.f32 	%f11886, %f11883, %f11883, %f11885;
	add.f32 	%f11887, %f11886, 0f24E69595;
	rsqrt.approx.f32 	%f11888, %f11887;
	mul.f32 	%f11889, %f11888, %f11888;
	mul.f32 	%f11890, %f11888, %f11889;
	mul.f32 	%f11891, %f11881, %f11880;
	fma.rn.f32 	%f11892, %f11891, %f11890, %f11872;
	mul.f32 	%f11893, %f11882, %f11880;
	fma.rn.f32 	%f11894, %f11893, %f11890, %f11874;
	mul.f32 	%f11895, %f11883, %f11880;
	fma.rn.f32 	%f11896, %f11895, %f11890, %f11876;
	ld.shared.v4.f32 	{%f11897, %f11898, %f11899, %f11900}, [_ZZ20simulate_interactionP6float4S0_fiE6others+9504];
	sub.f32 	%f11901, %f11897, %f13;
	sub.f32 	%f11902, %f11898, %f14;
	sub.f32 	%f11903, %f11899, %f15;
	mul.f32 	%f11904, %f11902, %f11902;
	fma.rn.f32 	%f11905, %f11901, %f11901, %f11904;
	fma.rn.f32 	%f11906, %f11903, %f11903, %f11905;
	add.f32 	%f11907, %f11906, 0f24E69595;
	rsqrt.approx.f32 	%f11908, %f11907;
	mul.f32 	%f11909, %f11908, %f11908;
	mul.f32 	%f11910, %f11908, %f11909;
	mul.f32 	%f11911, %f11901, %f11900;
	fma.rn.f32 	%f11912, %f11911, %f11910, %f11892;
	mul.f32 	%f11913, %f11902, %f11900;
	fma.rn.f32 	%f11914, %f11913, %f11910, %f11894;
	mul.f32 	%f11915, %f11903, %f11900;
	fma.rn.f32 	%f11916, %f11915, %f11910, %f11896;
	ld.shared.v4.f32 	{%f11917, %f11918, %f11919, %f11920}, [_ZZ20simulate_interactionP6float4S0_fiE6others+9520];
	sub.f32 	%f11921, %f11917, %f13;
	sub.f32 	%f11922, %f11918, %f14;
	sub.f32 	%f11923, %f11919, %f15;
	mul.f32 	%f11924, %f11922, %f11922;
	fma.rn.f32 	%f11925, %f11921, %f11921, %f11924;
	fma.rn.f32 	%f11926, %f11923, %f11923, %f11925;
	add.f32 	%f11927, %f11926, 0f24E69595;
	rsqrt.approx.f32 	%f11928, %f11927;
	mul.f32 	%f11929, %f11928, %f11928;
	mul.f32 	%f11930, %f11928, %f11929;
	mul.f32 	%f11931, %f11921, %f11920;
	fma.rn.f32 	%f11932, %f11931, %f11930, %f11912;
	mul.f32 	%f11933, %f11922, %f11920;
	fma.rn.f32 	%f11934, %f11933, %f11930, %f11914;
	mul.f32 	%f11935, %f11923, %f11920;
	fma.rn.f32 	%f11936, %f11935, %f11930, %f11916;
	ld.shared.v4.f32 	{%f11937, %f11938, %f11939, %f11940}, [_ZZ20simulate_interactionP6float4S0_fiE6others+9536];
	sub.f32 	%f11941, %f11937, %f13;
	sub.f32 	%f11942, %f11938, %f14;
	sub.f32 	%f11943, %f11939, %f15;
	mul.f32 	%f11944, %f11942, %f11942;
	fma.rn.f32 	%f11945, %f11941, %f11941, %f11944;
	fma.rn.f32 	%f11946, %f11943, %f11943, %f11945;
	add.f32 	%f11947, %f11946, 0f24E69595;
	rsqrt.approx.f32 	%f11948, %f11947;
	mul.f32 	%f11949, %f11948, %f11948;
	mul.f32 	%f11950, %f11948, %f11949;
	mul.f32 	%f11951, %f11941, %f11940;
	fma.rn.f32 	%f11952, %f11951, %f11950, %f11932;
	mul.f32 	%f11953, %f11942, %f11940;
	fma.rn.f32 	%f11954, %f11953, %f11950, %f11934;
	mul.f32 	%f11955, %f11943, %f11940;
	fma.rn.f32 	%f11956, %f11955, %f11950, %f11936;
	ld.shared.v4.f32 	{%f11957, %f11958, %f11959, %f11960}, [_ZZ20simulate_interactionP6float4S0_fiE6others+9552];
	sub.f32 	%f11961, %f11957, %f13;
	sub.f32 	%f11962, %f11958, %f14;
	sub.f32 	%f11963, %f11959, %f15;
	mul.f32 	%f11964, %f11962, %f11962;
	fma.rn.f32 	%f11965, %f11961, %f11961, %f11964;
	fma.rn.f32 	%f11966, %f11963, %f11963, %f11965;
	add.f32 	%f11967, %f11966, 0f24E69595;
	rsqrt.approx.f32 	%f11968, %f11967;
	mul.f32 	%f11969, %f11968, %f11968;
	mul.f32 	%f11970, %f11968, %f11969;
	mul.f32 	%f11971, %f11961, %f11960;
	fma.rn.f32 	%f11972, %f11971, %f11970, %f11952;
	mul.f32 	%f11973, %f11962, %f11960;
	fma.rn.f32 	%f11974, %f11973, %f11970, %f11954;
	mul.f32 	%f11975, %f11963, %f11960;
	fma.rn.f32 	%f11976, %f11975, %f11970, %f11956;
	ld.shared.v4.f32 	{%f11977, %f11978, %f11979, %f11980}, [_ZZ20simulate_interactionP6float4S0_fiE6others+9568];
	sub.f32 	%f11981, %f11977, %f13;
	sub.f32 	%f11982, %f11978, %f14;
	sub.f32 	%f11983, %f11979, %f15;
	mul.f32 	%f11984, %f11982, %f11982;
	fma.rn.f32 	%f11985, %f11981, %f11981, %f11984;
	fma.rn.f32 	%f11986, %f11983, %f11983, %f11985;
	add.f32 	%f11987, %f11986, 0f24E69595;
	rsqrt.approx.f32 	%f11988, %f11987;
	mul.f32 	%f11989, %f11988, %f11988;
	mul.f32 	%f11990, %f11988, %f11989;
	mul.f32 	%f11991, %f11981, %f11980;
	fma.rn.f32 	%f11992, %f11991, %f11990, %f11972;
	mul.f32 	%f11993, %f11982, %f11980;
	fma.rn.f32 	%f11994, %f11993, %f11990, %f11974;
	mul.f32 	%f11995, %f11983, %f11980;
	fma.rn.f32 	%f11996, %f11995, %f11990, %f11976;
	ld.shared.v4.f32 	{%f11997, %f11998, %f11999, %f12000}, [_ZZ20simulate_interactionP6float4S0_fiE6others+9584];
	sub.f32 	%f12001, %f11997, %f13;
	sub.f32 	%f12002, %f11998, %f14;
	sub.f32 	%f12003, %f11999, %f15;
	mul.f32 	%f12004, %f12002, %f12002;
	fma.rn.f32 	%f12005, %f12001, %f12001, %f12004;
	fma.rn.f32 	%f12006, %f12003, %f12003, %f12005;
	add.f32 	%f12007, %f12006, 0f24E69595;
	rsqrt.approx.f32 	%f12008, %f12007;
	mul.f32 	%f12009, %f12008, %f12008;
	mul.f32 	%f12010, %f12008, %f12009;
	mul.f32 	%f12011, %f12001, %f12000;
	fma.rn.f32 	%f12012, %f12011, %f12010, %f11992;
	mul.f32 	%f12013, %f12002, %f12000;
	fma.rn.f32 	%f12014, %f12013, %f12010, %f11994;
	mul.f32 	%f12015, %f12003, %f12000;
	fma.rn.f32 	%f12016, %f12015, %f12010, %f11996;
	ld.shared.v4.f32 	{%f12017, %f12018, %f12019, %f12020}, [_ZZ20simulate_interactionP6float4S0_fiE6others+9600];
	sub.f32 	%f12021, %f12017, %f13;
	sub.f32 	%f12022, %f12018, %f14;
	sub.f32 	%f12023, %f12019, %f15;
	mul.f32 	%f12024, %f12022, %f12022;
	fma.rn.f32 	%f12025, %f12021, %f12021, %f12024;
	fma.rn.f32 	%f12026, %f12023, %f12023, %f12025;
	add.f32 	%f12027, %f12026, 0f24E69595;
	rsqrt.approx.f32 	%f12028, %f12027;
	mul.f32 	%f12029, %f12028, %f12028;
	mul.f32 	%f12030, %f12028, %f12029;
	mul.f32 	%f12031, %f12021, %f12020;
	fma.rn.f32 	%f12032, %f12031, %f12030, %f12012;
	mul.f32 	%f12033, %f12022, %f12020;
	fma.rn.f32 	%f12034, %f12033, %f12030, %f12014;
	mul.f32 	%f12035, %f12023, %f12020;
	fma.rn.f32 	%f12036, %f12035, %f12030, %f12016;
	ld.shared.v4.f32 	{%f12037, %f12038, %f12039, %f12040}, [_ZZ20simulate_interactionP6float4S0_fiE6others+9616];
	sub.f32 	%f12041, %f12037, %f13;
	sub.f32 	%f12042, %f12038, %f14;
	sub.f32 	%f12043, %f12039, %f15;
	mul.f32 	%f12044, %f12042, %f12042;
	fma.rn.f32 	%f12045, %f12041, %f12041, %f12044;
	fma.rn.f32 	%f12046, %f12043, %f12043, %f12045;
	add.f32 	%f12047, %f12046, 0f24E69595;
	rsqrt.approx.f32 	%f12048, %f12047;
	mul.f32 	%f12049, %f12048, %f12048;
	mul.f32 	%f12050, %f12048, %f12049;
	mul.f32 	%f12051, %f12041, %f12040;
	fma.rn.f32 	%f12052, %f12051, %f12050, %f12032;
	mul.f32 	%f12053, %f12042, %f12040;
	fma.rn.f32 	%f12054, %f12053, %f12050, %f12034;
	mul.f32 	%f12055, %f12043, %f12040;
	fma.rn.f32 	%f12056, %f12055, %f12050, %f12036;
	ld.shared.v4.f32 	{%f12057, %f12058, %f12059, %f12060}, [_ZZ20simulate_interactionP6float4S0_fiE6others+9632];
	sub.f32 	%f12061, %f12057, %f13;
	sub.f32 	%f12062, %f12058, %f14;
	sub.f32 	%f12063, %f12059, %f15;
	mul.f32 	%f12064, %f12062, %f12062;
	fma.rn.f32 	%f12065, %f12061, %f12061, %f12064;
	fma.rn.f32 	%f12066, %f12063, %f12063, %f12065;
	add.f32 	%f12067, %f12066, 0f24E69595;
	rsqrt.approx.f32 	%f12068, %f12067;
	mul.f32 	%f12069, %f12068, %f12068;
	mul.f32 	%f12070, %f12068, %f12069;
	mul.f32 	%f12071, %f12061, %f12060;
	fma.rn.f32 	%f12072, %f12071, %f12070, %f12052;
	mul.f32 	%f12073, %f12062, %f12060;
	fma.rn.f32 	%f12074, %f12073, %f12070, %f12054;
	mul.f32 	%f12075, %f12063, %f12060;
	fma.rn.f32 	%f12076, %f12075, %f12070, %f12056;
	ld.shared.v4.f32 	{%f12077, %f12078, %f12079, %f12080}, [_ZZ20simulate_interactionP6float4S0_fiE6others+9648];
	sub.f32 	%f12081, %f12077, %f13;
	sub.f32 	%f12082, %f12078, %f14;
	sub.f32 	%f12083, %f12079, %f15;
	mul.f32 	%f12084, %f12082, %f12082;
	fma.rn.f32 	%f12085, %f12081, %f12081, %f12084;
	fma.rn.f32 	%f12086, %f12083, %f12083, %f12085;
	add.f32 	%f12087, %f12086, 0f24E69595;
	rsqrt.approx.f32 	%f12088, %f12087;
	mul.f32 	%f12089, %f12088, %f12088;
	mul.f32 	%f12090, %f12088, %f12089;
	mul.f32 	%f12091, %f12081, %f12080;
	fma.rn.f32 	%f12092, %f12091, %f12090, %f12072;
	mul.f32 	%f12093, %f12082, %f12080;
	fma.rn.f32 	%f12094, %f12093, %f12090, %f12074;
	mul.f32 	%f12095, %f12083, %f12080;
	fma.rn.f32 	%f12096, %f12095, %f12090, %f12076;
	ld.shared.v4.f32 	{%f12097, %f12098, %f12099, %f12100}, [_ZZ20simulate_interactionP6float4S0_fiE6others+9664];
	sub.f32 	%f12101, %f12097, %f13;
	sub.f32 	%f12102, %f12098, %f14;
	sub.f32 	%f12103, %f12099, %f15;
	mul.f32 	%f12104, %f12102, %f12102;
	fma.rn.f32 	%f12105, %f12101, %f12101, %f12104;
	fma.rn.f32 	%f12106, %f12103, %f12103, %f12105;
	add.f32 	%f12107, %f12106, 0f24E69595;
	rsqrt.approx.f32 	%f12108, %f12107;
	mul.f32 	%f12109, %f12108, %f12108;
	mul.f32 	%f12110, %f12108, %f12109;
	mul.f32 	%f12111, %f12101, %f12100;
	fma.rn.f32 	%f12112, %f12111, %f12110, %f12092;
	mul.f32 	%f12113, %f12102, %f12100;
	fma.rn.f32 	%f12114, %f12113, %f12110, %f12094;
	mul.f32 	%f12115, %f12103, %f12100;
	fma.rn.f32 	%f12116, %f12115, %f12110, %f12096;
	ld.shared.v4.f32 	{%f12117, %f12118, %f12119, %f12120}, [_ZZ20simulate_interactionP6float4S0_fiE6others+9680];
	sub.f32 	%f12121, %f12117, %f13;
	sub.f32 	%f12122, %f12118, %f14;
	sub.f32 	%f12123, %f12119, %f15;
	mul.f32 	%f12124, %f12122, %f12122;
	fma.rn.f32 	%f12125, %f12121, %f12121, %f12124;
	fma.rn.f32 	%f12126, %f12123, %f12123, %f12125;
	add.f32 	%f12127, %f12126, 0f24E69595;
	rsqrt.approx.f32 	%f12128, %f12127;
	mul.f32 	%f12129, %f12128, %f12128;
	mul.f32 	%f12130, %f12128, %f12129;
	mul.f32 	%f12131, %f12121, %f12120;
	fma.rn.f32 	%f12132, %f12131, %f12130, %f12112;
	mul.f32 	%f12133, %f12122, %f12120;
	fma.rn.f32 	%f12134, %f12133, %f12130, %f12114;
	mul.f32 	%f12135, %f12123, %f12120;
	fma.rn.f32 	%f12136, %f12135, %f12130, %f12116;
	ld.shared.v4.f32 	{%f12137, %f12138, %f12139, %f12140}, [_ZZ20simulate_interactionP6float4S0_fiE6others+9696];
	sub.f32 	%f12141, %f12137, %f13;
	sub.f32 	%f12142, %f12138, %f14;
	sub.f32 	%f12143, %f12139, %f15;
	mul.f32 	%f12144, %f12142, %f12142;
	fma.rn.f32 	%f12145, %f12141, %f12141, %f12144;
	fma.rn.f32 	%f12146, %f12143, %f12143, %f12145;
	add.f32 	%f12147, %f12146, 0f24E69595;
	rsqrt.approx.f32 	%f12148, %f12147;
	mul.f32 	%f12149, %f12148, %f12148;
	mul.f32 	%f12150, %f12148, %f12149;
	mul.f32 	%f12151, %f12141, %f12140;
	fma.rn.f32 	%f12152, %f12151, %f12150, %f12132;
	mul.f32 	%f12153, %f12142, %f12140;
	fma.rn.f32 	%f12154, %f12153, %f12150, %f12134;
	mul.f32 	%f12155, %f12143, %f12140;
	fma.rn.f32 	%f12156, %f12155, %f12150, %f12136;
	ld.shared.v4.f32 	{%f12157, %f12158, %f12159, %f12160}, [_ZZ20simulate_interactionP6float4S0_fiE6others+9712];
	sub.f32 	%f12161, %f12157, %f13;
	sub.f32 	%f12162, %f12158, %f14;
	sub.f32 	%f12163, %f12159, %f15;
	mul.f32 	%f12164, %f12162, %f12162;
	fma.rn.f32 	%f12165, %f12161, %f12161, %f12164;
	fma.rn.f32 	%f12166, %f12163, %f12163, %f12165;
	add.f32 	%f12167, %f12166, 0f24E69595;
	rsqrt.approx.f32 	%f12168, %f12167;
	mul.f32 	%f12169, %f12168, %f12168;
	mul.f32 	%f12170, %f12168, %f12169;
	mul.f32 	%f12171, %f12161, %f12160;
	fma.rn.f32 	%f12172, %f12171, %f12170, %f12152;
	mul.f32 	%f12173, %f12162, %f12160;
	fma.rn.f32 	%f12174, %f12173, %f12170, %f12154;
	mul.f32 	%f12175, %f12163, %f12160;
	fma.rn.f32 	%f12176, %f12175, %f12170, %f12156;
	ld.shared.v4.f32 	{%f12177, %f12178, %f12179, %f12180}, [_ZZ20simulate_interactionP6float4S0_fiE6others+9728];
	sub.f32 	%f12181, %f12177, %f13;
	sub.f32 	%f12182, %f12178, %f14;
	sub.f32 	%f12183, %f12179, %f15;
	mul.f32 	%f12184, %f12182, %f12182;
	fma.rn.f32 	%f12185, %f12181, %f12181, %f12184;
	fma.rn.f32 	%f12186, %f12183, %f12183, %f12185;
	add.f32 	%f12187, %f12186, 0f24E69595;
	rsqrt.approx.f32 	%f12188, %f12187;
	mul.f32 	%f12189, %f12188, %f12188;
	mul.f32 	%f12190, %f12188, %f12189;
	mul.f32 	%f12191, %f12181, %f12180;
	fma.rn.f32 	%f12192, %f12191, %f12190, %f12172;
	mul.f32 	%f12193, %f12182, %f12180;
	fma.rn.f32 	%f12194, %f12193, %f12190, %f12174;
	mul.f32 	%f12195, %f12183, %f12180;
	fma.rn.f32 	%f12196, %f12195, %f12190, %f12176;
	ld.shared.v4.f32 	{%f12197, %f12198, %f12199, %f12200}, [_ZZ20simulate_interactionP6float4S0_fiE6others+9744];
	sub.f32 	%f12201, %f12197, %f13;
	sub.f32 	%f12202, %f12198, %f14;
	sub.f32 	%f12203, %f12199, %f15;
	mul.f32 	%f12204, %f12202, %f12202;
	fma.rn.f32 	%f12205, %f12201, %f12201, %f12204;
	fma.rn.f32 	%f12206, %f12203, %f12203, %f12205;
	add.f32 	%f12207, %f12206, 0f24E69595;
	rsqrt.approx.f32 	%f12208, %f12207;
	mul.f32 	%f12209, %f12208, %f12208;
	mul.f32 	%f12210, %f12208, %f12209;
	mul.f32 	%f12211, %f12201, %f12200;
	fma.rn.f32 	%f12212, %f12211, %f12210, %f12192;
	mul.f32 	%f12213, %f12202, %f12200;
	fma.rn.f32 	%f12214, %f12213, %f12210, %f12194;
	mul.f32 	%f12215, %f12203, %f12200;
	fma.rn.f32 	%f12216, %f12215, %f12210, %f12196;
	ld.shared.v4.f32 	{%f12217, %f12218, %f12219, %f12220}, [_ZZ20simulate_interactionP6float4S0_fiE6others+9760];
	sub.f32 	%f12221, %f12217, %f13;
	sub.f32 	%f12222, %f12218, %f14;
	sub.f32 	%f12223, %f12219, %f15;
	mul.f32 	%f12224, %f12222, %f12222;
	fma.rn.f32 	%f12225, %f12221, %f12221, %f12224;
	fma.rn.f32 	%f12226, %f12223, %f12223, %f12225;
	add.f32 	%f12227, %f12226, 0f24E69595;
	rsqrt.approx.f32 	%f12228, %f12227;
	mul.f32 	%f12229, %f12228, %f12228;
	mul.f32 	%f12230, %f12228, %f12229;
	mul.f32 	%f12231, %f12221, %f12220;
	fma.rn.f32 	%f12232, %f12231, %f12230, %f12212;
	mul.f32 	%f12233, %f12222, %f12220;
	fma.rn.f32 	%f12234, %f12233, %f12230, %f12214;
	mul.f32 	%f12235, %f12223, %f12220;
	fma.rn.f32 	%f12236, %f12235, %f12230, %f12216;
	ld.shared.v4.f32 	{%f12237, %f12238, %f12239, %f12240}, [_ZZ20simulate_interactionP6float4S0_fiE6others+9776];
	sub.f32 	%f12241, %f12237, %f13;
	sub.f32 	%f12242, %f12238, %f14;
	sub.f32 	%f12243, %f12239, %f15;
	mul.f32 	%f12244, %f12242, %f12242;
	fma.rn.f32 	%f12245, %f12241, %f12241, %f12244;
	fma.rn.f32 	%f12246, %f12243, %f12243, %f12245;
	add.f32 	%f12247, %f12246, 0f24E69595;
	rsqrt.approx.f32 	%f12248, %f12247;
	mul.f32 	%f12249, %f12248, %f12248;
	mul.f32 	%f12250, %f12248, %f12249;
	mul.f32 	%f12251, %f12241, %f12240;
	fma.rn.f32 	%f12252, %f12251, %f12250, %f12232;
	mul.f32 	%f12253, %f12242, %f12240;
	fma.rn.f32 	%f12254, %f12253, %f12250, %f12234;
	mul.f32 	%f12255, %f12243, %f12240;
	fma.rn.f32 	%f12256, %f12255, %f12250, %f12236;
	ld.shared.v4.f32 	{%f12257, %f12258, %f12259, %f12260}, [_ZZ20simulate_interactionP6float4S0_fiE6others+9792];
	sub.f32 	%f12261, %f12257, %f13;
	sub.f32 	%f12262, %f12258, %f14;
	sub.f32 	%f12263, %f12259, %f15;
	mul.f32 	%f12264, %f12262, %f12262;
	fma.rn.f32 	%f12265, %f12261, %f12261, %f12264;
	fma.rn.f32 	%f12266, %f12263, %f12263, %f12265;
	add.f32 	%f12267, %f12266, 0f24E69595;
	rsqrt.approx.f32 	%f12268, %f12267;
	mul.f32 	%f12269, %f12268, %f12268;
	mul.f32 	%f12270, %f12268, %f12269;
	mul.f32 	%f12271, %f12261, %f12260;
	fma.rn.f32 	%f12272, %f12271, %f12270, %f12252;
	mul.f32 	%f12273, %f12262, %f12260;
	fma.rn.f32 	%f12274, %f12273, %f12270, %f12254;
	mul.f32 	%f12275, %f12263, %f12260;
	fma.rn.f32 	%f12276, %f12275, %f12270, %f12256;
	ld.shared.v4.f32 	{%f12277, %f12278, %f12279, %f12280}, [_ZZ20simulate_interactionP6float4S0_fiE6others+9808];
	sub.f32 	%f12281, %f12277, %f13;
	sub.f32 	%f12282, %f12278, %f14;
	sub.f32 	%f12283, %f12279, %f15;
	mul.f32 	%f12284, %f12282, %f12282;
	fma.rn.f32 	%f12285, %f12281, %f12281, %f12284;
	fma.rn.f32 	%f12286, %f12283, %f12283, %f12285;
	add.f32 	%f12287, %f12286, 0f24E69595;
	rsqrt.approx.f32 	%f12288, %f12287;
	mul.f32 	%f12289, %f12288, %f12288;
	mul.f32 	%f12290, %f12288, %f12289;
	mul.f32 	%f12291, %f12281, %f12280;
	fma.rn.f32 	%f12292, %f12291, %f12290, %f12272;
	mul.f32 	%f12293, %f12282, %f12280;
	fma.rn.f32 	%f12294, %f12293, %f12290, %f12274;
	mul.f32 	%f12295, %f12283, %f12280;
	fma.rn.f32 	%f12296, %f12295, %f12290, %f12276;
	ld.shared.v4.f32 	{%f12297, %f12298, %f12299, %f12300}, [_ZZ20simulate_interactionP6float4S0_fiE6others+9824];
	sub.f32 	%f12301, %f12297, %f13;
	sub.f32 	%f12302, %f12298, %f14;
	sub.f32 	%f12303, %f12299, %f15;
	mul.f32 	%f12304, %f12302, %f12302;
	fma.rn.f32 	%f12305, %f12301, %f12301, %f12304;
	fma.rn.f32 	%f12306, %f12303, %f12303, %f12305;
	add.f32 	%f12307, %f12306, 0f24E69595;
	rsqrt.approx.f32 	%f12308, %f12307;
	mul.f32 	%f12309, %f12308, %f12308;
	mul.f32 	%f12310, %f12308, %f12309;
	mul.f32 	%f12311, %f12301, %f12300;
	fma.rn.f32 	%f12312, %f12311, %f12310, %f12292;
	mul.f32 	%f12313, %f12302, %f12300;
	fma.rn.f32 	%f12314, %f12313, %f12310, %f12294;
	mul.f32 	%f12315, %f12303, %f12300;
	fma.rn.f32 	%f12316, %f12315, %f12310, %f12296;
	ld.shared.v4.f32 	{%f12317, %f12318, %f12319, %f12320}, [_ZZ20simulate_interactionP6float4S0_fiE6others+9840];
	sub.f32 	%f12321, %f12317, %f13;
	sub.f32 	%f12322, %f12318, %f14;
	sub.f32 	%f12323, %f12319, %f15;
	mul.f32 	%f12324, %f12322, %f12322;
	fma.rn.f32 	%f12325, %f12321, %f12321, %f12324;
	fma.rn.f32 	%f12326, %f12323, %f12323, %f12325;
	add.f32 	%f12327, %f12326, 0f24E69595;
	rsqrt.approx.f32 	%f12328, %f12327;
	mul.f32 	%f12329, %f12328, %f12328;
	mul.f32 	%f12330, %f12328, %f12329;
	mul.f32 	%f12331, %f12321, %f12320;
	fma.rn.f32 	%f12332, %f12331, %f12330, %f12312;
	mul.f32 	%f12333, %f12322, %f12320;
	fma.rn.f32 	%f12334, %f12333, %f12330, %f12314;
	mul.f32 	%f12335, %f12323, %f12320;
	fma.rn.f32 	%f12336, %f12335, %f12330, %f12316;
	ld.shared.v4.f32 	{%f12337, %f12338, %f12339, %f12340}, [_ZZ20simulate_interactionP6float4S0_fiE6others+9856];
	sub.f32 	%f12341, %f12337, %f13;
	sub.f32 	%f12342, %f12338, %f14;
	sub.f32 	%f12343, %f12339, %f15;
	mul.f32 	%f12344, %f12342, %f12342;
	fma.rn.f32 	%f12345, %f12341, %f12341, %f12344;
	fma.rn.f32 	%f12346, %f12343, %f12343, %f12345;
	add.f32 	%f12347, %f12346, 0f24E69595;
	rsqrt.approx.f32 	%f12348, %f12347;
	mul.f32 	%f12349, %f12348, %f12348;
	mul.f32 	%f12350, %f12348, %f12349;
	mul.f32 	%f12351, %f12341, %f12340;
	fma.rn.f32 	%f12352, %f12351, %f12350, %f12332;
	mul.f32 	%f12353, %f12342, %f12340;
	fma.rn.f32 	%f12354, %f12353, %f12350, %f12334;
	mul.f32 	%f12355, %f12343, %f12340;
	fma.rn.f32 	%f12356, %f12355, %f12350, %f12336;
	ld.shared.v4.f32 	{%f12357, %f12358, %f12359, %f12360}, [_ZZ20simulate_interactionP6float4S0_fiE6others+9872];
	sub.f32 	%f12361, %f12357, %f13;
	sub.f32 	%f12362, %f12358, %f14;
	sub.f32 	%f12363, %f12359, %f15;
	mul.f32 	%f12364, %f12362, %f12362;
	fma.rn.f32 	%f12365, %f12361, %f12361, %f12364;
	fma.rn.f32 	%f12366, %f12363, %f12363, %f12365;
	add.f32 	%f12367, %f12366, 0f24E69595;
	rsqrt.approx.f32 	%f12368, %f12367;
	mul.f32 	%f12369, %f12368, %f12368;
	mul.f32 	%f12370, %f12368, %f12369;
	mul.f32 	%f12371, %f12361, %f12360;
	fma.rn.f32 	%f12372, %f12371, %f12370, %f12352;
	mul.f32 	%f12373, %f12362, %f12360;
	fma.rn.f32 	%f12374, %f12373, %f12370, %f12354;
	mul.f32 	%f12375, %f12363, %f12360;
	fma.rn.f32 	%f12376, %f12375, %f12370, %f12356;
	ld.shared.v4.f32 	{%f12377, %f12378, %f12379, %f12380}, [_ZZ20simulate_interactionP6float4S0_fiE6others+9888];
	sub.f32 	%f12381, %f12377, %f13;
	sub.f32 	%f12382, %f12378, %f14;
	sub.f32 	%f12383, %f12379, %f15;
	mul.f32 	%f12384, %f12382, %f12382;
	fma.rn.f32 	%f12385, %f12381, %f12381, %f12384;
	fma.rn.f32 	%f12386, %f12383, %f12383, %f12385;
	add.f32 	%f12387, %f12386, 0f24E69595;
	rsqrt.approx.f32 	%f12388, %f12387;
	mul.f32 	%f12389, %f12388, %f12388;
	mul.f32 	%f12390, %f12388, %f12389;
	mul.f32 	%f12391, %f12381, %f12380;
	fma.rn.f32 	%f12392, %f12391, %f12390, %f12372;
	mul.f32 	%f12393, %f12382, %f12380;
	fma.rn.f32 	%f12394, %f12393, %f12390, %f12374;
	mul.f32 	%f12395, %f12383, %f12380;
	fma.rn.f32 	%f12396, %f12395, %f12390, %f12376;
	ld.shared.v4.f32 	{%f12397, %f12398, %f12399, %f12400}, [_ZZ20simulate_interactionP6float4S0_fiE6others+9904];
	sub.f32 	%f12401, %f12397, %f13;
	sub.f32 	%f12402, %f12398, %f14;
	sub.f32 	%f12403, %f12399, %f15;
	mul.f32 	%f12404, %f12402, %f12402;
	fma.rn.f32 	%f12405, %f12401, %f12401, %f12404;
	fma.rn.f32 	%f12406, %f12403, %f12403, %f12405;
	add.f32 	%f12407, %f12406, 0f24E69595;
	rsqrt.approx.f32 	%f12408, %f12407;
	mul.f32 	%f12409, %f12408, %f12408;
	mul.f32 	%f12410, %f12408, %f12409;
	mul.f32 	%f12411, %f12401, %f12400;
	fma.rn.f32 	%f12412, %f12411, %f12410, %f12392;
	mul.f32 	%f12413, %f12402, %f12400;
	fma.rn.f32 	%f12414, %f12413, %f12410, %f12394;
	mul.f32 	%f12415, %f12403, %f12400;
	fma.rn.f32 	%f12416, %f12415, %f12410, %f12396;
	ld.shared.v4.f32 	{%f12417, %f12418, %f12419, %f12420}, [_ZZ20simulate_interactionP6float4S0_fiE6others+9920];
	sub.f32 	%f12421, %f12417, %f13;
	sub.f32 	%f12422, %f12418, %f14;
	sub.f32 	%f12423, %f12419, %f15;
	mul.f32 	%f12424, %f12422, %f12422;
	fma.rn.f32 	%f12425, %f12421, %f12421, %f12424;
	fma.rn.f32 	%f12426, %f12423, %f12423, %f12425;
	add.f32 	%f12427, %f12426, 0f24E69595;
	rsqrt.approx.f32 	%f12428, %f12427;
	mul.f32 	%f12429, %f12428, %f12428;
	mul.f32 	%f12430, %f12428, %f12429;
	mul.f32 	%f12431, %f12421, %f12420;
	fma.rn.f32 	%f12432, %f12431, %f12430, %f12412;
	mul.f32 	%f12433, %f12422, %f12420;
	fma.rn.f32 	%f12434, %f12433, %f12430, %f12414;
	mul.f32 	%f12435, %f12423, %f12420;
	fma.rn.f32 	%f12436, %f12435, %f12430, %f12416;
	ld.shared.v4.f32 	{%f12437, %f12438, %f12439, %f12440}, [_ZZ20simulate_interactionP6float4S0_fiE6others+9936];
	sub.f32 	%f12441, %f12437, %f13;
	sub.f32 	%f12442, %f12438, %f14;
	sub.f32 	%f12443, %f12439, %f15;
	mul.f32 	%f12444, %f12442, %f12442;
	fma.rn.f32 	%f12445, %f12441, %f12441, %f12444;
	fma.rn.f32 	%f12446, %f12443, %f12443, %f12445;
	add.f32 	%f12447, %f12446, 0f24E69595;
	rsqrt.approx.f32 	%f12448, %f12447;
	mul.f32 	%f12449, %f12448, %f12448;
	mul.f32 	%f12450, %f12448, %f12449;
	mul.f32 	%f12451, %f12441, %f12440;
	fma.rn.f32 	%f12452, %f12451, %f12450, %f12432;
	mul.f32 	%f12453, %f12442, %f12440;
	fma.rn.f32 	%f12454, %f12453, %f12450, %f12434;
	mul.f32 	%f12455, %f12443, %f12440;
	fma.rn.f32 	%f12456, %f12455, %f12450, %f12436;
	ld.shared.v4.f32 	{%f12457, %f12458, %f12459, %f12460}, [_ZZ20simulate_interactionP6float4S0_fiE6others+9952];
	sub.f32 	%f12461, %f12457, %f13;
	sub.f32 	%f12462, %f12458, %f14;
	sub.f32 	%f12463, %f12459, %f15;
	mul.f32 	%f12464, %f12462, %f12462;
	fma.rn.f32 	%f12465, %f12461, %f12461, %f12464;
	fma.rn.f32 	%f12466, %f12463, %f12463, %f12465;
	add.f32 	%f12467, %f12466, 0f24E69595;
	rsqrt.approx.f32 	%f12468, %f12467;
	mul.f32 	%f12469, %f12468, %f12468;
	mul.f32 	%f12470, %f12468, %f12469;
	mul.f32 	%f12471, %f12461, %f12460;
	fma.rn.f32 	%f12472, %f12471, %f12470, %f12452;
	mul.f32 	%f12473, %f12462, %f12460;
	fma.rn.f32 	%f12474, %f12473, %f12470, %f12454;
	mul.f32 	%f12475, %f12463, %f12460;
	fma.rn.f32 	%f12476, %f12475, %f12470, %f12456;
	ld.shared.v4.f32 	{%f12477, %f12478, %f12479, %f12480}, [_ZZ20simulate_interactionP6float4S0_fiE6others+9968];
	sub.f32 	%f12481, %f12477, %f13;
	sub.f32 	%f12482, %f12478, %f14;
	sub.f32 	%f12483, %f12479, %f15;
	mul.f32 	%f12484, %f12482, %f12482;
	fma.rn.f32 	%f12485, %f12481, %f12481, %f12484;
	fma.rn.f32 	%f12486, %f12483, %f12483, %f12485;
	add.f32 	%f12487, %f12486, 0f24E69595;
	rsqrt.approx.f32 	%f12488, %f12487;
	mul.f32 	%f12489, %f12488, %f12488;
	mul.f32 	%f12490, %f12488, %f12489;
	mul.f32 	%f12491, %f12481, %f12480;
	fma.rn.f32 	%f12492, %f12491, %f12490, %f12472;
	mul.f32 	%f12493, %f12482, %f12480;
	fma.rn.f32 	%f12494, %f12493, %f12490, %f12474;
	mul.f32 	%f12495, %f12483, %f12480;
	fma.rn.f32 	%f12496, %f12495, %f12490, %f12476;
	ld.shared.v4.f32 	{%f12497, %f12498, %f12499, %f12500}, [_ZZ20simulate_interactionP6float4S0_fiE6others+9984];
	sub.f32 	%f12501, %f12497, %f13;
	sub.f32 	%f12502, %f12498, %f14;
	sub.f32 	%f12503, %f12499, %f15;
	mul.f32 	%f12504, %f12502, %f12502;
	fma.rn.f32 	%f12505, %f12501, %f12501, %f12504;
	fma.rn.f32 	%f12506, %f12503, %f12503, %f12505;
	add.f32 	%f12507, %f12506, 0f24E69595;
	rsqrt.approx.f32 	%f12508, %f12507;
	mul.f32 	%f12509, %f12508, %f12508;
	mul.f32 	%f12510, %f12508, %f12509;
	mul.f32 	%f12511, %f12501, %f12500;
	fma.rn.f32 	%f12512, %f12511, %f12510, %f12492;
	mul.f32 	%f12513, %f12502, %f12500;
	fma.rn.f32 	%f12514, %f12513, %f12510, %f12494;
	mul.f32 	%f12515, %f12503, %f12500;
	fma.rn.f32 	%f12516, %f12515, %f12510, %f12496;
	ld.shared.v4.f32 	{%f12517, %f12518, %f12519, %f12520}, [_ZZ20simulate_interactionP6float4S0_fiE6others+10000];
	sub.f32 	%f12521, %f12517, %f13;
	sub.f32 	%f12522, %f12518, %f14;
	sub.f32 	%f12523, %f12519, %f15;
	mul.f32 	%f12524, %f12522, %f12522;
	fma.rn.f32 	%f12525, %f12521, %f12521, %f12524;
	fma.rn.f32 	%f12526, %f12523, %f12523, %f12525;
	add.f32 	%f12527, %f12526, 0f24E69595;
	rsqrt.approx.f32 	%f12528, %f12527;
	mul.f32 	%f12529, %f12528, %f12528;
	mul.f32 	%f12530, %f12528, %f12529;
	mul.f32 	%f12531, %f12521, %f12520;
	fma.rn.f32 	%f12532, %f12531, %f12530, %f12512;
	mul.f32 	%f12533, %f12522, %f12520;
	fma.rn.f32 	%f12534, %f12533, %f12530, %f12514;
	mul.f32 	%f12535, %f12523, %f12520;
	fma.rn.f32 	%f12536, %f12535, %f12530, %f12516;
	ld.shared.v4.f32 	{%f12537, %f12538, %f12539, %f12540}, [_ZZ20simulate_interactionP6float4S0_fiE6others+10016];
	sub.f32 	%f12541, %f12537, %f13;
	sub.f32 	%f12542, %f12538, %f14;
	sub.f32 	%f12543, %f12539, %f15;
	mul.f32 	%f12544, %f12542, %f12542;
	fma.rn.f32 	%f12545, %f12541, %f12541, %f12544;
	fma.rn.f32 	%f12546, %f12543, %f12543, %f12545;
	add.f32 	%f12547, %f12546, 0f24E69595;
	rsqrt.approx.f32 	%f12548, %f12547;
	mul.f32 	%f12549, %f12548, %f12548;
	mul.f32 	%f12550, %f12548, %f12549;
	mul.f32 	%f12551, %f12541, %f12540;
	fma.rn.f32 	%f12552, %f12551, %f12550, %f12532;
	mul.f32 	%f12553, %f12542, %f12540;
	fma.rn.f32 	%f12554, %f12553, %f12550, %f12534;
	mul.f32 	%f12555, %f12543, %f12540;
	fma.rn.f32 	%f12556, %f12555, %f12550, %f12536;
	ld.shared.v4.f32 	{%f12557, %f12558, %f12559, %f12560}, [_ZZ20simulate_interactionP6float4S0_fiE6others+10032];
	sub.f32 	%f12561, %f12557, %f13;
	sub.f32 	%f12562, %f12558, %f14;
	sub.f32 	%f12563, %f12559, %f15;
	mul.f32 	%f12564, %f12562, %f12562;
	fma.rn.f32 	%f12565, %f12561, %f12561, %f12564;
	fma.rn.f32 	%f12566, %f12563, %f12563, %f12565;
	add.f32 	%f12567, %f12566, 0f24E69595;
	rsqrt.approx.f32 	%f12568, %f12567;
	mul.f32 	%f12569, %f12568, %f12568;
	mul.f32 	%f12570, %f12568, %f12569;
	mul.f32 	%f12571, %f12561, %f12560;
	fma.rn.f32 	%f12572, %f12571, %f12570, %f12552;
	mul.f32 	%f12573, %f12562, %f12560;
	fma.rn.f32 	%f12574, %f12573, %f12570, %f12554;
	mul.f32 	%f12575, %f12563, %f12560;
	fma.rn.f32 	%f12576, %f12575, %f12570, %f12556;
	ld.shared.v4.f32 	{%f12577, %f12578, %f12579, %f12580}, [_ZZ20simulate_interactionP6float4S0_fiE6others+10048];
	sub.f32 	%f12581, %f12577, %f13;
	sub.f32 	%f12582, %f12578, %f14;
	sub.f32 	%f12583, %f12579, %f15;
	mul.f32 	%f12584, %f12582, %f12582;
	fma.rn.f32 	%f12585, %f12581, %f12581, %f12584;
	fma.rn.f32 	%f12586, %f12583, %f12583, %f12585;
	add.f32 	%f12587, %f12586, 0f24E69595;
	rsqrt.approx.f32 	%f12588, %f12587;
	mul.f32 	%f12589, %f12588, %f12588;
	mul.f32 	%f12590, %f12588, %f12589;
	mul.f32 	%f12591, %f12581, %f12580;
	fma.rn.f32 	%f12592, %f12591, %f12590, %f12572;
	mul.f32 	%f12593, %f12582, %f12580;
	fma.rn.f32 	%f12594, %f12593, %f12590, %f12574;
	mul.f32 	%f12595, %f12583, %f12580;
	fma.rn.f32 	%f12596, %f12595, %f12590, %f12576;
	ld.shared.v4.f32 	{%f12597, %f12598, %f12599, %f12600}, [_ZZ20simulate_interactionP6float4S0_fiE6others+10064];
	sub.f32 	%f12601, %f12597, %f13;
	sub.f32 	%f12602, %f12598, %f14;
	sub.f32 	%f12603, %f12599, %f15;
	mul.f32 	%f12604, %f12602, %f12602;
	fma.rn.f32 	%f12605, %f12601, %f12601, %f12604;
	fma.rn.f32 	%f12606, %f12603, %f12603, %f12605;
	add.f32 	%f12607, %f12606, 0f24E69595;
	rsqrt.approx.f32 	%f12608, %f12607;
	mul.f32 	%f12609, %f12608, %f12608;
	mul.f32 	%f12610, %f12608, %f12609;
	mul.f32 	%f12611, %f12601, %f12600;
	fma.rn.f32 	%f12612, %f12611, %f12610, %f12592;
	mul.f32 	%f12613, %f12602, %f12600;
	fma.rn.f32 	%f12614, %f12613, %f12610, %f12594;
	mul.f32 	%f12615, %f12603, %f12600;
	fma.rn.f32 	%f12616, %f12615, %f12610, %f12596;
	ld.shared.v4.f32 	{%f12617, %f12618, %f12619, %f12620}, [_ZZ20simulate_interactionP6float4S0_fiE6others+10080];
	sub.f32 	%f12621, %f12617, %f13;
	sub.f32 	%f12622, %f12618, %f14;
	sub.f32 	%f12623, %f12619, %f15;
	mul.f32 	%f12624, %f12622, %f12622;
	fma.rn.f32 	%f12625, %f12621, %f12621, %f12624;
	fma.rn.f32 	%f12626, %f12623, %f12623, %f12625;
	add.f32 	%f12627, %f12626, 0f24E69595;
	rsqrt.approx.f32 	%f12628, %f12627;
	mul.f32 	%f12629, %f12628, %f12628;
	mul.f32 	%f12630, %f12628, %f12629;
	mul.f32 	%f12631, %f12621, %f12620;
	fma.rn.f32 	%f12632, %f12631, %f12630, %f12612;
	mul.f32 	%f12633, %f12622, %f12620;
	fma.rn.f32 	%f12634, %f12633, %f12630, %f12614;
	mul.f32 	%f12635, %f12623, %f12620;
	fma.rn.f32 	%f12636, %f12635, %f12630, %f12616;
	ld.shared.v4.f32 	{%f12637, %f12638, %f12639, %f12640}, [_ZZ20simulate_interactionP6float4S0_fiE6others+10096];
	sub.f32 	%f12641, %f12637, %f13;
	sub.f32 	%f12642, %f12638, %f14;
	sub.f32 	%f12643, %f12639, %f15;
	mul.f32 	%f12644, %f12642, %f12642;
	fma.rn.f32 	%f12645, %f12641, %f12641, %f12644;
	fma.rn.f32 	%f12646, %f12643, %f12643, %f12645;
	add.f32 	%f12647, %f12646, 0f24E69595;
	rsqrt.approx.f32 	%f12648, %f12647;
	mul.f32 	%f12649, %f12648, %f12648;
	mul.f32 	%f12650, %f12648, %f12649;
	mul.f32 	%f12651, %f12641, %f12640;
	fma.rn.f32 	%f12652, %f12651, %f12650, %f12632;
	mul.f32 	%f12653, %f12642, %f12640;
	fma.rn.f32 	%f12654, %f12653, %f12650, %f12634;
	mul.f32 	%f12655, %f12643, %f12640;
	fma.rn.f32 	%f12656, %f12655, %f12650, %f12636;
	ld.shared.v4.f32 	{%f12657, %f12658, %f12659, %f12660}, [_ZZ20simulate_interactionP6float4S0_fiE6others+10112];
	sub.f32 	%f12661, %f12657, %f13;
	sub.f32 	%f12662, %f12658, %f14;
	sub.f32 	%f12663, %f12659, %f15;
	mul.f32 	%f12664, %f12662, %f12662;
	fma.rn.f32 	%f12665, %f12661, %f12661, %f12664;
	fma.rn.f32 	%f12666, %f12663, %f12663, %f12665;
	add.f32 	%f12667, %f12666, 0f24E69595;
	rsqrt.approx.f32 	%f12668, %f12667;
	mul.f32 	%f12669, %f12668, %f12668;
	mul.f32 	%f12670, %f12668, %f12669;
	mul.f32 	%f12671, %f12661, %f12660;
	fma.rn.f32 	%f12672, %f12671, %f12670, %f12652;
	mul.f32 	%f12673, %f12662, %f12660;
	fma.rn.f32 	%f12674, %f12673, %f12670, %f12654;
	mul.f32 	%f12675, %f12663, %f12660;
	fma.rn.f32 	%f12676, %f12675, %f12670, %f12656;
	ld.shared.v4.f32 	{%f12677, %f12678, %f12679, %f12680}, [_ZZ20simulate_interactionP6float4S0_fiE6others+10128];
	sub.f32 	%f12681, %f12677, %f13;
	sub.f32 	%f12682, %f12678, %f14;
	sub.f32 	%f12683, %f12679, %f15;
	mul.f32 	%f12684, %f12682, %f12682;
	fma.rn.f32 	%f12685, %f12681, %f12681, %f12684;
	fma.rn.f32 	%f12686, %f12683, %f12683, %f12685;
	add.f32 	%f12687, %f12686, 0f24E69595;
	rsqrt.approx.f32 	%f12688, %f12687;
	mul.f32 	%f12689, %f12688, %f12688;
	mul.f32 	%f12690, %f12688, %f12689;
	mul.f32 	%f12691, %f12681, %f12680;
	fma.rn.f32 	%f12692, %f12691, %f12690, %f12672;
	mul.f32 	%f12693, %f12682, %f12680;
	fma.rn.f32 	%f12694, %f12693, %f12690, %f12674;
	mul.f32 	%f12695, %f12683, %f12680;
	fma.rn.f32 	%f12696, %f12695, %f12690, %f12676;
	ld.shared.v4.f32 	{%f12697, %f12698, %f12699, %f12700}, [_ZZ20simulate_interactionP6float4S0_fiE6others+10144];
	sub.f32 	%f12701, %f12697, %f13;
	sub.f32 	%f12702, %f12698, %f14;
	sub.f32 	%f12703, %f12699, %f15;
	mul.f32 	%f12704, %f12702, %f12702;
	fma.rn.f32 	%f12705, %f12701, %f12701, %f12704;
	fma.rn.f32 	%f12706, %f12703, %f12703, %f12705;
	add.f32 	%f12707, %f12706, 0f24E69595;
	rsqrt.approx.f32 	%f12708, %f12707;
	mul.f32 	%f12709, %f12708, %f12708;
	mul.f32 	%f12710, %f12708, %f12709;
	mul.f32 	%f12711, %f12701, %f12700;
	fma.rn.f32 	%f12712, %f12711, %f12710, %f12692;
	mul.f32 	%f12713, %f12702, %f12700;
	fma.rn.f32 	%f12714, %f12713, %f12710, %f12694;
	mul.f32 	%f12715, %f12703, %f12700;
	fma.rn.f32 	%f12716, %f12715, %f12710, %f12696;
	ld.shared.v4.f32 	{%f12717, %f12718, %f12719, %f12720}, [_ZZ20simulate_interactionP6float4S0_fiE6others+10160];
	sub.f32 	%f12721, %f12717, %f13;
	sub.f32 	%f12722, %f12718, %f14;
	sub.f32 	%f12723, %f12719, %f15;
	mul.f32 	%f12724, %f12722, %f12722;
	fma.rn.f32 	%f12725, %f12721, %f12721, %f12724;
	fma.rn.f32 	%f12726, %f12723, %f12723, %f12725;
	add.f32 	%f12727, %f12726, 0f24E69595;
	rsqrt.approx.f32 	%f12728, %f12727;
	mul.f32 	%f12729, %f12728, %f12728;
	mul.f32 	%f12730, %f12728, %f12729;
	mul.f32 	%f12731, %f12721, %f12720;
	fma.rn.f32 	%f12732, %f12731, %f12730, %f12712;
	mul.f32 	%f12733, %f12722, %f12720;
	fma.rn.f32 	%f12734, %f12733, %f12730, %f12714;
	mul.f32 	%f12735, %f12723, %f12720;
	fma.rn.f32 	%f12736, %f12735, %f12730, %f12716;
	ld.shared.v4.f32 	{%f12737, %f12738, %f12739, %f12740}, [_ZZ20simulate_interactionP6float4S0_fiE6others+10176];
	sub.f32 	%f12741, %f12737, %f13;
	sub.f32 	%f12742, %f12738, %f14;
	sub.f32 	%f12743, %f12739, %f15;
	mul.f32 	%f12744, %f12742, %f12742;
	fma.rn.f32 	%f12745, %f12741, %f12741, %f12744;
	fma.rn.f32 	%f12746, %f12743, %f12743, %f12745;
	add.f32 	%f12747, %f12746, 0f24E69595;
	rsqrt.approx.f32 	%f12748, %f12747;
	mul.f32 	%f12749, %f12748, %f12748;
	mul.f32 	%f12750, %f12748, %f12749;
	mul.f32 	%f12751, %f12741, %f12740;
	fma.rn.f32 	%f12752, %f12751, %f12750, %f12732;
	mul.f32 	%f12753, %f12742, %f12740;
	fma.rn.f32 	%f12754, %f12753, %f12750, %f12734;
	mul.f32 	%f12755, %f12743, %f12740;
	fma.rn.f32 	%f12756, %f12755, %f12750, %f12736;
	ld.shared.v4.f32 	{%f12757, %f12758, %f12759, %f12760}, [_ZZ20simulate_interactionP6float4S0_fiE6others+10192];
	sub.f32 	%f12761, %f12757, %f13;
	sub.f32 	%f12762, %f12758, %f14;
	sub.f32 	%f12763, %f12759, %f15;
	mul.f32 	%f12764, %f12762, %f12762;
	fma.rn.f32 	%f12765, %f12761, %f12761, %f12764;
	fma.rn.f32 	%f12766, %f12763, %f12763, %f12765;
	add.f32 	%f12767, %f12766, 0f24E69595;
	rsqrt.approx.f32 	%f12768, %f12767;
	mul.f32 	%f12769, %f12768, %f12768;
	mul.f32 	%f12770, %f12768, %f12769;
	mul.f32 	%f12771, %f12761, %f12760;
	fma.rn.f32 	%f12772, %f12771, %f12770, %f12752;
	mul.f32 	%f12773, %f12762, %f12760;
	fma.rn.f32 	%f12774, %f12773, %f12770, %f12754;
	mul.f32 	%f12775, %f12763, %f12760;
	fma.rn.f32 	%f12776, %f12775, %f12770, %f12756;
	ld.shared.v4.f32 	{%f12777, %f12778, %f12779, %f12780}, [_ZZ20simulate_interactionP6float4S0_fiE6others+10208];
	sub.f32 	%f12781, %f12777, %f13;
	sub.f32 	%f12782, %f12778, %f14;
	sub.f32 	%f12783, %f12779, %f15;
	mul.f32 	%f12784, %f12782, %f12782;
	fma.rn.f32 	%f12785, %f12781, %f12781, %f12784;
	fma.rn.f32 	%f12786, %f12783, %f12783, %f12785;
	add.f32 	%f12787, %f12786, 0f24E69595;
	rsqrt.approx.f32 	%f12788, %f12787;
	mul.f32 	%f12789, %f12788, %f12788;
	mul.f32 	%f12790, %f12788, %f12789;
	mul.f32 	%f12791, %f12781, %f12780;
	fma.rn.f32 	%f12792, %f12791, %f12790, %f12772;
	mul.f32 	%f12793, %f12782, %f12780;
	fma.rn.f32 	%f12794, %f12793, %f12790, %f12774;
	mul.f32 	%f12795, %f12783, %f12780;
	fma.rn.f32 	%f12796, %f12795, %f12790, %f12776;
	ld.shared.v4.f32 	{%f12797, %f12798, %f12799, %f12800}, [_ZZ20simulate_interactionP6float4S0_fiE6others+10224];
	sub.f32 	%f12801, %f12797, %f13;
	sub.f32 	%f12802, %f12798, %f14;
	sub.f32 	%f12803, %f12799, %f15;
	mul.f32 	%f12804, %f12802, %f12802;
	fma.rn.f32 	%f12805, %f12801, %f12801, %f12804;
	fma.rn.f32 	%f12806, %f12803, %f12803, %f12805;
	add.f32 	%f12807, %f12806, 0f24E69595;
	rsqrt.approx.f32 	%f12808, %f12807;
	mul.f32 	%f12809, %f12808, %f12808;
	mul.f32 	%f12810, %f12808, %f12809;
	mul.f32 	%f12811, %f12801, %f12800;
	fma.rn.f32 	%f12812, %f12811, %f12810, %f12792;
	mul.f32 	%f12813, %f12802, %f12800;
	fma.rn.f32 	%f12814, %f12813, %f12810, %f12794;
	mul.f32 	%f12815, %f12803, %f12800;
	fma.rn.f32 	%f12816, %f12815, %f12810, %f12796;
	ld.shared.v4.f32 	{%f12817, %f12818, %f12819, %f12820}, [_ZZ20simulate_interactionP6float4S0_fiE6others+10240];
	sub.f32 	%f12821, %f12817, %f13;
	sub.f32 	%f12822, %f12818, %f14;
	sub.f32 	%f12823, %f12819, %f15;
	mul.f32 	%f12824, %f12822, %f12822;
	fma.rn.f32 	%f12825, %f12821, %f12821, %f12824;
	fma.rn.f32 	%f12826, %f12823, %f12823, %f12825;
	add.f32 	%f12827, %f12826, 0f24E69595;
	rsqrt.approx.f32 	%f12828, %f12827;
	mul.f32 	%f12829, %f12828, %f12828;
	mul.f32 	%f12830, %f12828, %f12829;
	mul.f32 	%f12831, %f12821, %f12820;
	fma.rn.f32 	%f12832, %f12831, %f12830, %f12812;
	mul.f32 	%f12833, %f12822, %f12820;
	fma.rn.f32 	%f12834, %f12833, %f12830, %f12814;
	mul.f32 	%f12835, %f12823, %f12820;
	fma.rn.f32 	%f12836, %f12835, %f12830, %f12816;
	ld.shared.v4.f32 	{%f12837, %f12838, %f12839, %f12840}, [_ZZ20simulate_interactionP6float4S0_fiE6others+10256];
	sub.f32 	%f12841, %f12837, %f13;
	sub.f32 	%f12842, %f12838, %f14;
	sub.f32 	%f12843, %f12839, %f15;
	mul.f32 	%f12844, %f12842, %f12842;
	fma.rn.f32 	%f12845, %f12841, %f12841, %f12844;
	fma.rn.f32 	%f12846, %f12843, %f12843, %f12845;
	add.f32 	%f12847, %f12846, 0f24E69595;
	rsqrt.approx.f32 	%f12848, %f12847;
	mul.f32 	%f12849, %f12848, %f12848;
	mul.f32 	%f12850, %f12848, %f12849;
	mul.f32 	%f12851, %f12841, %f12840;
	fma.rn.f32 	%f12852, %f12851, %f12850, %f12832;
	mul.f32 	%f12853, %f12842, %f12840;
	fma.rn.f32 	%f12854, %f12853, %f12850, %f12834;
	mul.f32 	%f12855, %f12843, %f12840;
	fma.rn.f32 	%f12856, %f12855, %f12850, %f12836;
	ld.shared.v4.f32 	{%f12857, %f12858, %f12859, %f12860}, [_ZZ20simulate_interactionP6float4S0_fiE6others+10272];
	sub.f32 	%f12861, %f12857, %f13;
	sub.f32 	%f12862, %f12858, %f14;
	sub.f32 	%f12863, %f12859, %f15;
	mul.f32 	%f12864, %f12862, %f12862;
	fma.rn.f32 	%f12865, %f12861, %f12861, %f12864;
	fma.rn.f32 	%f12866, %f12863, %f12863, %f12865;
	add.f32 	%f12867, %f12866, 0f24E69595;
	rsqrt.approx.f32 	%f12868, %f12867;
	mul.f32 	%f12869, %f12868, %f12868;
	mul.f32 	%f12870, %f12868, %f12869;
	mul.f32 	%f12871, %f12861, %f12860;
	fma.rn.f32 	%f12872, %f12871, %f12870, %f12852;
	mul.f32 	%f12873, %f12862, %f12860;
	fma.rn.f32 	%f12874, %f12873, %f12870, %f12854;
	mul.f32 	%f12875, %f12863, %f12860;
	fma.rn.f32 	%f12876, %f12875, %f12870, %f12856;
	ld.shared.v4.f32 	{%f12877, %f12878, %f12879, %f12880}, [_ZZ20simulate_interactionP6float4S0_fiE6others+10288];
	sub.f32 	%f12881, %f12877, %f13;
	sub.f32 	%f12882, %f12878, %f14;
	sub.f32 	%f12883, %f12879, %f15;
	mul.f32 	%f12884, %f12882, %f12882;
	fma.rn.f32 	%f12885, %f12881, %f12881, %f12884;
	fma.rn.f32 	%f12886, %f12883, %f12883, %f12885;
	add.f32 	%f12887, %f12886, 0f24E69595;
	rsqrt.approx.f32 	%f12888, %f12887;
	mul.f32 	%f12889, %f12888, %f12888;
	mul.f32 	%f12890, %f12888, %f12889;
	mul.f32 	%f12891, %f12881, %f12880;
	fma.rn.f32 	%f12892, %f12891, %f12890, %f12872;
	mul.f32 	%f12893, %f12882, %f12880;
	fma.rn.f32 	%f12894, %f12893, %f12890, %f12874;
	mul.f32 	%f12895, %f12883, %f12880;
	fma.rn.f32 	%f12896, %f12895, %f12890, %f12876;
	ld.shared.v4.f32 	{%f12897, %f12898, %f12899, %f12900}, [_ZZ20simulate_interactionP6float4S0_fiE6others+10304];
	sub.f32 	%f12901, %f12897, %f13;
	sub.f32 	%f12902, %f12898, %f14;
	sub.f32 	%f12903, %f12899, %f15;
	mul.f32 	%f12904, %f12902, %f12902;
	fma.rn.f32 	%f12905, %f12901, %f12901, %f12904;
	fma.rn.f32 	%f12906, %f12903, %f12903, %f12905;
	add.f32 	%f12907, %f12906, 0f24E69595;
	rsqrt.approx.f32 	%f12908, %f12907;
	mul.f32 	%f12909, %f12908, %f12908;
	mul.f32 	%f12910, %f12908, %f12909;
	mul.f32 	%f12911, %f12901, %f12900;
	fma.rn.f32 	%f12912, %f12911, %f12910, %f12892;
	mul.f32 	%f12913, %f12902, %f12900;
	fma.rn.f32 	%f12914, %f12913, %f12910, %f12894;
	mul.f32 	%f12915, %f12903, %f12900;
	fma.rn.f32 	%f12916, %f12915, %f12910, %f12896;
	ld.shared.v4.f32 	{%f12917, %f12918, %f12919, %f12920}, [_ZZ20simulate_interactionP6float4S0_fiE6others+10320];
	sub.f32 	%f12921, %f12917, %f13;
	sub.f32 	%f12922, %f12918, %f14;
	sub.f32 	%f12923, %f12919, %f15;
	mul.f32 	%f12924, %f12922, %f12922;
	fma.rn.f32 	%f12925, %f12921, %f12921, %f12924;
	fma.rn.f32 	%f12926, %f12923, %f12923, %f12925;
	add.f32 	%f12927, %f12926, 0f24E69595;
	rsqrt.approx.f32 	%f12928, %f12927;
	mul.f32 	%f12929, %f12928, %f12928;
	mul.f32 	%f12930, %f12928, %f12929;
	mul.f32 	%f12931, %f12921, %f12920;
	fma.rn.f32 	%f12932, %f12931, %f12930, %f12912;
	mul.f32 	%f12933, %f12922, %f12920;
	fma.rn.f32 	%f12934, %f12933, %f12930, %f12914;
	mul.f32 	%f12935, %f12923, %f12920;
	fma.rn.f32 	%f12936, %f12935, %f12930, %f12916;
	ld.shared.v4.f32 	{%f12937, %f12938, %f12939, %f12940}, [_ZZ20simulate_interactionP6float4S0_fiE6others+10336];
	sub.f32 	%f12941, %f12937, %f13;
	sub.f32 	%f12942, %f12938, %f14;
	sub.f32 	%f12943, %f12939, %f15;
	mul.f32 	%f12944, %f12942, %f12942;
	fma.rn.f32 	%f12945, %f12941, %f12941, %f12944;
	fma.rn.f32 	%f12946, %f12943, %f12943, %f12945;
	add.f32 	%f12947, %f12946, 0f24E69595;
	rsqrt.approx.f32 	%f12948, %f12947;
	mul.f32 	%f12949, %f12948, %f12948;
	mul.f32 	%f12950, %f12948, %f12949;
	mul.f32 	%f12951, %f12941, %f12940;
	fma.rn.f32 	%f12952, %f12951, %f12950, %f12932;
	mul.f32 	%f12953, %f12942, %f12940;
	fma.rn.f32 	%f12954, %f12953, %f12950, %f12934;
	mul.f32 	%f12955, %f12943, %f12940;
	fma.rn.f32 	%f12956, %f12955, %f12950, %f12936;
	ld.shared.v4.f32 	{%f12957, %f12958, %f12959, %f12960}, [_ZZ20simulate_interactionP6float4S0_fiE6others+10352];
	sub.f32 	%f12961, %f12957, %f13;
	sub.f32 	%f12962, %f12958, %f14;
	sub.f32 	%f12963, %f12959, %f15;
	mul.f32 	%f12964, %f12962, %f12962;
	fma.rn.f32 	%f12965, %f12961, %f12961, %f12964;
	fma.rn.f32 	%f12966, %f12963, %f12963, %f12965;
	add.f32 	%f12967, %f12966, 0f24E69595;
	rsqrt.approx.f32 	%f12968, %f12967;
	mul.f32 	%f12969, %f12968, %f12968;
	mul.f32 	%f12970, %f12968, %f12969;
	mul.f32 	%f12971, %f12961, %f12960;
	fma.rn.f32 	%f12972, %f12971, %f12970, %f12952;
	mul.f32 	%f12973, %f12962, %f12960;
	fma.rn.f32 	%f12974, %f12973, %f12970, %f12954;
	mul.f32 	%f12975, %f12963, %f12960;
	fma.rn.f32 	%f12976, %f12975, %f12970, %f12956;
	ld.shared.v4.f32 	{%f12977, %f12978, %f12979, %f12980}, [_ZZ20simulate_interactionP6float4S0_fiE6others+10368];
	sub.f32 	%f12981, %f12977, %f13;
	sub.f32 	%f12982, %f12978, %f14;
	sub.f32 	%f12983, %f12979, %f15;
	mul.f32 	%f12984, %f12982, %f12982;
	fma.rn.f32 	%f12985, %f12981, %f12981, %f12984;
	fma.rn.f32 	%f12986, %f12983, %f12983, %f12985;
	add.f32 	%f12987, %f12986, 0f24E69595;
	rsqrt.approx.f32 	%f12988, %f12987;
	mul.f32 	%f12989, %f12988, %f12988;
	mul.f32 	%f12990, %f12988, %f12989;
	mul.f32 	%f12991, %f12981, %f12980;
	fma.rn.f32 	%f12992, %f12991, %f12990, %f12972;
	mul.f32 	%f12993, %f12982, %f12980;
	fma.rn.f32 	%f12994, %f12993, %f12990, %f12974;
	mul.f32 	%f12995, %f12983, %f12980;
	fma.rn.f32 	%f12996, %f12995, %f12990, %f12976;
	ld.shared.v4.f32 	{%f12997, %f12998, %f12999, %f13000}, [_ZZ20simulate_interactionP6float4S0_fiE6others+10384];
	sub.f32 	%f13001, %f12997, %f13;
	sub.f32 	%f13002, %f12998, %f14;
	sub.f32 	%f13003, %f12999, %f15;
	mul.f32 	%f13004, %f13002, %f13002;
	fma.rn.f32 	%f13005, %f13001, %f13001, %f13004;
	fma.rn.f32 	%f13006, %f13003, %f13003, %f13005;
	add.f32 	%f13007, %f13006, 0f24E69595;
	rsqrt.approx.f32 	%f13008, %f13007;
	mul.f32 	%f13009, %f13008, %f13008;
	mul.f32 	%f13010, %f13008, %f13009;
	mul.f32 	%f13011, %f13001, %f13000;
	fma.rn.f32 	%f13012, %f13011, %f13010, %f12992;
	mul.f32 	%f13013, %f13002, %f13000;
	fma.rn.f32 	%f13014, %f13013, %f13010, %f12994;
	mul.f32 	%f13015, %f13003, %f13000;
	fma.rn.f32 	%f13016, %f13015, %f13010, %f12996;
	ld.shared.v4.f32 	{%f13017, %f13018, %f13019, %f13020}, [_ZZ20simulate_interactionP6float4S0_fiE6others+10400];
	sub.f32 	%f13021, %f13017, %f13;
	sub.f32 	%f13022, %f13018, %f14;
	sub.f32 	%f13023, %f13019, %f15;
	mul.f32 	%f13024, %f13022, %f13022;
	fma.rn.f32 	%f13025, %f13021, %f13021, %f13024;
	fma.rn.f32 	%f13026, %f13023, %f13023, %f13025;
	add.f32 	%f13027, %f13026, 0f24E69595;
	rsqrt.approx.f32 	%f13028, %f13027;
	mul.f32 	%f13029, %f13028, %f13028;
	mul.f32 	%f13030, %f13028, %f13029;
	mul.f32 	%f13031, %f13021, %f13020;
	fma.rn.f32 	%f13032, %f13031, %f13030, %f13012;
	mul.f32 	%f13033, %f13022, %f13020;
	fma.rn.f32 	%f13034, %f13033, %f13030, %f13014;
	mul.f32 	%f13035, %f13023, %f13020;
	fma.rn.f32 	%f13036, %f13035, %f13030, %f13016;
	ld.shared.v4.f32 	{%f13037, %f13038, %f13039, %f13040}, [_ZZ20simulate_interactionP6float4S0_fiE6others+10416];
	sub.f32 	%f13041, %f13037, %f13;
	sub.f32 	%f13042, %f13038, %f14;
	sub.f32 	%f13043, %f13039, %f15;
	mul.f32 	%f13044, %f13042, %f13042;
	fma.rn.f32 	%f13045, %f13041, %f13041, %f13044;
	fma.rn.f32 	%f13046, %f13043, %f13043, %f13045;
	add.f32 	%f13047, %f13046, 0f24E69595;
	rsqrt.approx.f32 	%f13048, %f13047;
	mul.f32 	%f13049, %f13048, %f13048;
	mul.f32 	%f13050, %f13048, %f13049;
	mul.f32 	%f13051, %f13041, %f13040;
	fma.rn.f32 	%f13052, %f13051, %f13050, %f13032;
	mul.f32 	%f13053, %f13042, %f13040;
	fma.rn.f32 	%f13054, %f13053, %f13050, %f13034;
	mul.f32 	%f13055, %f13043, %f13040;
	fma.rn.f32 	%f13056, %f13055, %f13050, %f13036;
	ld.shared.v4.f32 	{%f13057, %f13058, %f13059, %f13060}, [_ZZ20simulate_interactionP6float4S0_fiE6others+10432];
	sub.f32 	%f13061, %f13057, %f13;
	sub.f32 	%f13062, %f13058, %f14;
	sub.f32 	%f13063, %f13059, %f15;
	mul.f32 	%f13064, %f13062, %f13062;
	fma.rn.f32 	%f13065, %f13061, %f13061, %f13064;
	fma.rn.f32 	%f13066, %f13063, %f13063, %f13065;
	add.f32 	%f13067, %f13066, 0f24E69595;
	rsqrt.approx.f32 	%f13068, %f13067;
	mul.f32 	%f13069, %f13068, %f13068;
	mul.f32 	%f13070, %f13068, %f13069;
	mul.f32 	%f13071, %f13061, %f13060;
	fma.rn.f32 	%f13072, %f13071, %f13070, %f13052;
	mul.f32 	%f13073, %f13062, %f13060;
	fma.rn.f32 	%f13074, %f13073, %f13070, %f13054;
	mul.f32 	%f13075, %f13063, %f13060;
	fma.rn.f32 	%f13076, %f13075, %f13070, %f13056;
	ld.shared.v4.f32 	{%f13077, %f13078, %f13079, %f13080}, [_ZZ20simulate_interactionP6float4S0_fiE6others+10448];
	sub.f32 	%f13081, %f13077, %f13;
	sub.f32 	%f13082, %f13078, %f14;
	sub.f32 	%f13083, %f13079, %f15;
	mul.f32 	%f13084, %f13082, %f13082;
	fma.rn.f32 	%f13085, %f13081, %f13081, %f13084;
	fma.rn.f32 	%f13086, %f13083, %f13083, %f13085;
	add.f32 	%f13087, %f13086, 0f24E69595;
	rsqrt.approx.f32 	%f13088, %f13087;
	mul.f32 	%f13089, %f13088, %f13088;
	mul.f32 	%f13090, %f13088, %f13089;
	mul.f32 	%f13091, %f13081, %f13080;
	fma.rn.f32 	%f13092, %f13091, %f13090, %f13072;
	mul.f32 	%f13093, %f13082, %f13080;
	fma.rn.f32 	%f13094, %f13093, %f13090, %f13074;
	mul.f32 	%f13095, %f13083, %f13080;
	fma.rn.f32 	%f13096, %f13095, %f13090, %f13076;
	ld.shared.v4.f32 	{%f13097, %f13098, %f13099, %f13100}, [_ZZ20simulate_interactionP6float4S0_fiE6others+10464];
	sub.f32 	%f13101, %f13097, %f13;
	sub.f32 	%f13102, %f13098, %f14;
	sub.f32 	%f13103, %f13099, %f15;
	mul.f32 	%f13104, %f13102, %f13102;
	fma.rn.f32 	%f13105, %f13101, %f13101, %f13104;
	fma.rn.f32 	%f13106, %f13103, %f13103, %f13105;
	add.f32 	%f13107, %f13106, 0f24E69595;
	rsqrt.approx.f32 	%f13108, %f13107;
	mul.f32 	%f13109, %f13108, %f13108;
	mul.f32 	%f13110, %f13108, %f13109;
	mul.f32 	%f13111, %f13101, %f13100;
	fma.rn.f32 	%f13112, %f13111, %f13110, %f13092;
	mul.f32 	%f13113, %f13102, %f13100;
	fma.rn.f32 	%f13114, %f13113, %f13110, %f13094;
	mul.f32 	%f13115, %f13103, %f13100;
	fma.rn.f32 	%f13116, %f13115, %f13110, %f13096;
	ld.shared.v4.f32 	{%f13117, %f13118, %f13119, %f13120}, [_ZZ20simulate_interactionP6float4S0_fiE6others+10480];
	sub.f32 	%f13121, %f13117, %f13;
	sub.f32 	%f13122, %f13118, %f14;
	sub.f32 	%f13123, %f13119, %f15;
	mul.f32 	%f13124, %f13122, %f13122;
	fma.rn.f32 	%f13125, %f13121, %f13121, %f13124;
	fma.rn.f32 	%f13126, %f13123, %f13123, %f13125;
	add.f32 	%f13127, %f13126, 0f24E69595;
	rsqrt.approx.f32 	%f13128, %f13127;
	mul.f32 	%f13129, %f13128, %f13128;
	mul.f32 	%f13130, %f13128, %f13129;
	mul.f32 	%f13131, %f13121, %f13120;
	fma.rn.f32 	%f13132, %f13131, %f13130, %f13112;
	mul.f32 	%f13133, %f13122, %f13120;
	fma.rn.f32 	%f13134, %f13133, %f13130, %f13114;
	mul.f32 	%f13135, %f13123, %f13120;
	fma.rn.f32 	%f13136, %f13135, %f13130, %f13116;
	ld.shared.v4.f32 	{%f13137, %f13138, %f13139, %f13140}, [_ZZ20simulate_interactionP6float4S0_fiE6others+10496];
	sub.f32 	%f13141, %f13137, %f13;
	sub.f32 	%f13142, %f13138, %f14;
	sub.f32 	%f13143, %f13139, %f15;
	mul.f32 	%f13144, %f13142, %f13142;
	fma.rn.f32 	%f13145, %f13141, %f13141, %f13144;
	fma.rn.f32 	%f13146, %f13143, %f13143, %f13145;
	add.f32 	%f13147, %f13146, 0f24E69595;
	rsqrt.approx.f32 	%f13148, %f13147;
	mul.f32 	%f13149, %f13148, %f13148;
	mul.f32 	%f13150, %f13148, %f13149;
	mul.f32 	%f13151, %f13141, %f13140;
	fma.rn.f32 	%f13152, %f13151, %f13150, %f13132;
	mul.f32 	%f13153, %f13142, %f13140;
	fma.rn.f32 	%f13154, %f13153, %f13150, %f13134;
	mul.f32 	%f13155, %f13143, %f13140;
	fma.rn.f32 	%f13156, %f13155, %f13150, %f13136;
	ld.shared.v4.f32 	{%f13157, %f13158, %f13159, %f13160}, [_ZZ20simulate_interactionP6float4S0_fiE6others+10512];
	sub.f32 	%f13161, %f13157, %f13;
	sub.f32 	%f13162, %f13158, %f14;
	sub.f32 	%f13163, %f13159, %f15;
	mul.f32 	%f13164, %f13162, %f13162;
	fma.rn.f32 	%f13165, %f13161, %f13161, %f13164;
	fma.rn.f32 	%f13166, %f13163, %f13163, %f13165;
	add.f32 	%f13167, %f13166, 0f24E69595;
	rsqrt.approx.f32 	%f13168, %f13167;
	mul.f32 	%f13169, %f13168, %f13168;
	mul.f32 	%f13170, %f13168, %f13169;
	mul.f32 	%f13171, %f13161, %f13160;
	fma.rn.f32 	%f13172, %f13171, %f13170, %f13152;
	mul.f32 	%f13173, %f13162, %f13160;
	fma.rn.f32 	%f13174, %f13173, %f13170, %f13154;
	mul.f32 	%f13175, %f13163, %f13160;
	fma.rn.f32 	%f13176, %f13175, %f13170, %f13156;
	ld.shared.v4.f32 	{%f13177, %f13178, %f13179, %f13180}, [_ZZ20simulate_interactionP6float4S0_fiE6others+10528];
	sub.f32 	%f13181, %f13177, %f13;
	sub.f32 	%f13182, %f13178, %f14;
	sub.f32 	%f13183, %f13179, %f15;
	mul.f32 	%f13184, %f13182, %f13182;
	fma.rn.f32 	%f13185, %f13181, %f13181, %f13184;
	fma.rn.f32 	%f13186, %f13183, %f13183, %f13185;
	add.f32 	%f13187, %f13186, 0f24E69595;
	rsqrt.approx.f32 	%f13188, %f13187;
	mul.f32 	%f13189, %f13188, %f13188;
	mul.f32 	%f13190, %f13188, %f13189;
	mul.f32 	%f13191, %f13181, %f13180;
	fma.rn.f32 	%f13192, %f13191, %f13190, %f13172;
	mul.f32 	%f13193, %f13182, %f13180;
	fma.rn.f32 	%f13194, %f13193, %f13190, %f13174;
	mul.f32 	%f13195, %f13183, %f13180;
	fma.rn.f32 	%f13196, %f13195, %f13190, %f13176;
	ld.shared.v4.f32 	{%f13197, %f13198, %f13199, %f13200}, [_ZZ20simulate_interactionP6float4S0_fiE6others+10544];
	sub.f32 	%f13201, %f13197, %f13;
	sub.f32 	%f13202, %f13198, %f14;
	sub.f32 	%f13203, %f13199, %f15;
	mul.f32 	%f13204, %f13202, %f13202;
	fma.rn.f32 	%f13205, %f13201, %f13201, %f13204;
	fma.rn.f32 	%f13206, %f13203, %f13203, %f13205;
	add.f32 	%f13207, %f13206, 0f24E69595;
	rsqrt.approx.f32 	%f13208, %f13207;
	mul.f32 	%f13209, %f13208, %f13208;
	mul.f32 	%f13210, %f13208, %f13209;
	mul.f32 	%f13211, %f13201, %f13200;
	fma.rn.f32 	%f13212, %f13211, %f13210, %f13192;
	mul.f32 	%f13213, %f13202, %f13200;
	fma.rn.f32 	%f13214, %f13213, %f13210, %f13194;
	mul.f32 	%f13215, %f13203, %f13200;
	fma.rn.f32 	%f13216, %f13215, %f13210, %f13196;
	ld.shared.v4.f32 	{%f13217, %f13218, %f13219, %f13220}, [_ZZ20simulate_interactionP6float4S0_fiE6others+10560];
	sub.f32 	%f13221, %f13217, %f13;
	sub.f32 	%f13222, %f13218, %f14;
	sub.f32 	%f13223, %f13219, %f15;
	mul.f32 	%f13224, %f13222, %f13222;
	fma.rn.f32 	%f13225, %f13221, %f13221, %f13224;
	fma.rn.f32 	%f13226, %f13223, %f13223, %f13225;
	add.f32 	%f13227, %f13226, 0f24E69595;
	rsqrt.approx.f32 	%f13228, %f13227;
	mul.f32 	%f13229, %f13228, %f13228;
	mul.f32 	%f13230, %f13228, %f13229;
	mul.f32 	%f13231, %f13221, %f13220;
	fma.rn.f32 	%f13232, %f13231, %f13230, %f13212;
	mul.f32 	%f13233, %f13222, %f13220;
	fma.rn.f32 	%f13234, %f13233, %f13230, %f13214;
	mul.f32 	%f13235, %f13223, %f13220;
	fma.rn.f32 	%f13236, %f13235, %f13230, %f13216;
	ld.shared.v4.f32 	{%f13237, %f13238, %f13239, %f13240}, [_ZZ20simulate_interactionP6float4S0_fiE6others+10576];
	sub.f32 	%f13241, %f13237, %f13;
	sub.f32 	%f13242, %f13238, %f14;
	sub.f32 	%f13243, %f13239, %f15;
	mul.f32 	%f13244, %f13242, %f13242;
	fma.rn.f32 	%f13245, %f13241, %f13241, %f13244;
	fma.rn.f32 	%f13246, %f13243, %f13243, %f13245;
	add.f32 	%f13247, %f13246, 0f24E69595;
	rsqrt.approx.f32 	%f13248, %f13247;
	mul.f32 	%f13249, %f13248, %f13248;
	mul.f32 	%f13250, %f13248, %f13249;
	mul.f32 	%f13251, %f13241, %f13240;
	fma.rn.f32 	%f13252, %f13251, %f13250, %f13232;
	mul.f32 	%f13253, %f13242, %f13240;
	fma.rn.f32 	%f13254, %f13253, %f13250, %f13234;
	mul.f32 	%f13255, %f13243, %f13240;
	fma.rn.f32 	%f13256, %f13255, %f13250, %f13236;
	ld.shared.v4.f32 	{%f13257, %f13258, %f13259, %f13260}, [_ZZ20simulate_interactionP6float4S0_fiE6others+10592];
	sub.f32 	%f13261, %f13257, %f13;
	sub.f32 	%f13262, %f13258, %f14;
	sub.f32 	%f13263, %f13259, %f15;
	mul.f32 	%f13264, %f13262, %f13262;
	fma.rn.f32 	%f13265, %f13261, %f13261, %f13264;
	fma.rn.f32 	%f13266, %f13263, %f13263, %f13265;
	add.f32 	%f13267, %f13266, 0f24E69595;
	rsqrt.approx.f32 	%f13268, %f13267;
	mul.f32 	%f13269, %f13268, %f13268;
	mul.f32 	%f13270, %f13268, %f13269;
	mul.f32 	%f13271, %f13261, %f13260;
	fma.rn.f32 	%f13272, %f13271, %f13270, %f13252;
	mul.f32 	%f13273, %f13262, %f13260;
	fma.rn.f32 	%f13274, %f13273, %f13270, %f13254;
	mul.f32 	%f13275, %f13263, %f13260;
	fma.rn.f32 	%f13276, %f13275, %f13270, %f13256;
	ld.shared.v4.f32 	{%f13277, %f13278, %f13279, %f13280}, [_ZZ20simulate_interactionP6float4S0_fiE6others+10608];
	sub.f32 	%f13281, %f13277, %f13;
	sub.f32 	%f13282, %f13278, %f14;
	sub.f32 	%f13283, %f13279, %f15;
	mul.f32 	%f13284, %f13282, %f13282;
	fma.rn.f32 	%f13285, %f13281, %f13281, %f13284;
	fma.rn.f32 	%f13286, %f13283, %f13283, %f13285;
	add.f32 	%f13287, %f13286, 0f24E69595;
	rsqrt.approx.f32 	%f13288, %f13287;
	mul.f32 	%f13289, %f13288, %f13288;
	mul.f32 	%f13290, %f13288, %f13289;
	mul.f32 	%f13291, %f13281, %f13280;
	fma.rn.f32 	%f13292, %f13291, %f13290, %f13272;
	mul.f32 	%f13293, %f13282, %f13280;
	fma.rn.f32 	%f13294, %f13293, %f13290, %f13274;
	mul.f32 	%f13295, %f13283, %f13280;
	fma.rn.f32 	%f13296, %f13295, %f13290, %f13276;
	ld.shared.v4.f32 	{%f13297, %f13298, %f13299, %f13300}, [_ZZ20simulate_interactionP6float4S0_fiE6others+10624];
	sub.f32 	%f13301, %f13297, %f13;
	sub.f32 	%f13302, %f13298, %f14;
	sub.f32 	%f13303, %f13299, %f15;
	mul.f32 	%f13304, %f13302, %f13302;
	fma.rn.f32 	%f13305, %f13301, %f13301, %f13304;
	fma.rn.f32 	%f13306, %f13303, %f13303, %f13305;
	add.f32 	%f13307, %f13306, 0f24E69595;
	rsqrt.approx.f32 	%f13308, %f13307;
	mul.f32 	%f13309, %f13308, %f13308;
	mul.f32 	%f13310, %f13308, %f13309;
	mul.f32 	%f13311, %f13301, %f13300;
	fma.rn.f32 	%f13312, %f13311, %f13310, %f13292;
	mul.f32 	%f13313, %f13302, %f13300;
	fma.rn.f32 	%f13314, %f13313, %f13310, %f13294;
	mul.f32 	%f13315, %f13303, %f13300;
	fma.rn.f32 	%f13316, %f13315, %f13310, %f13296;
	ld.shared.v4.f32 	{%f13317, %f13318, %f13319, %f13320}, [_ZZ20simulate_interactionP6float4S0_fiE6others+10640];
	sub.f32 	%f13321, %f13317, %f13;
	sub.f32 	%f13322, %f13318, %f14;
	sub.f32 	%f13323, %f13319, %f15;
	mul.f32 	%f13324, %f13322, %f13322;
	fma.rn.f32 	%f13325, %f13321, %f13321, %f13324;
	fma.rn.f32 	%f13326, %f13323, %f13323, %f13325;
	add.f32 	%f13327, %f13326, 0f24E69595;
	rsqrt.approx.f32 	%f13328, %f13327;
	mul.f32 	%f13329, %f13328, %f13328;
	mul.f32 	%f13330, %f13328, %f13329;
	mul.f32 	%f13331, %f13321, %f13320;
	fma.rn.f32 	%f13332, %f13331, %f13330, %f13312;
	mul.f32 	%f13333, %f13322, %f13320;
	fma.rn.f32 	%f13334, %f13333, %f13330, %f13314;
	mul.f32 	%f13335, %f13323, %f13320;
	fma.rn.f32 	%f13336, %f13335, %f13330, %f13316;
	ld.shared.v4.f32 	{%f13337, %f13338, %f13339, %f13340}, [_ZZ20simulate_interactionP6float4S0_fiE6others+10656];
	sub.f32 	%f13341, %f13337, %f13;
	sub.f32 	%f13342, %f13338, %f14;
	sub.f32 	%f13343, %f13339, %f15;
	mul.f32 	%f13344, %f13342, %f13342;
	fma.rn.f32 	%f13345, %f13341, %f13341, %f13344;
	fma.rn.f32 	%f13346, %f13343, %f13343, %f13345;
	add.f32 	%f13347, %f13346, 0f24E69595;
	rsqrt.approx.f32 	%f13348, %f13347;
	mul.f32 	%f13349, %f13348, %f13348;
	mul.f32 	%f13350, %f13348, %f13349;
	mul.f32 	%f13351, %f13341, %f13340;
	fma.rn.f32 	%f13352, %f13351, %f13350, %f13332;
	mul.f32 	%f13353, %f13342, %f13340;
	fma.rn.f32 	%f13354, %f13353, %f13350, %f13334;
	mul.f32 	%f13355, %f13343, %f13340;
	fma.rn.f32 	%f13356, %f13355, %f13350, %f13336;
	ld.shared.v4.f32 	{%f13357, %f13358, %f13359, %f13360}, [_ZZ20simulate_interactionP6float4S0_fiE6others+10672];
	sub.f32 	%f13361, %f13357, %f13;
	sub.f32 	%f13362, %f13358, %f14;
	sub.f32 	%f13363, %f13359, %f15;
	mul.f32 	%f13364, %f13362, %f13362;
	fma.rn.f32 	%f13365, %f13361, %f13361, %f13364;
	fma.rn.f32 	%f13366, %f13363, %f13363, %f13365;
	add.f32 	%f13367, %f13366, 0f24E69595;
	rsqrt.approx.f32 	%f13368, %f13367;
	mul.f32 	%f13369, %f13368, %f13368;
	mul.f32 	%f13370, %f13368, %f13369;
	mul.f32 	%f13371, %f13361, %f13360;
	fma.rn.f32 	%f13372, %f13371, %f13370, %f13352;
	mul.f32 	%f13373, %f13362, %f13360;
	fma.rn.f32 	%f13374, %f13373, %f13370, %f13354;
	mul.f32 	%f13375, %f13363, %f13360;
	fma.rn.f32 	%f13376, %f13375, %f13370, %f13356;
	ld.shared.v4.f32 	{%f13377, %f13378, %f13379, %f13380}, [_ZZ20simulate_interactionP6float4S0_fiE6others+10688];
	sub.f32 	%f13381, %f13377, %f13;
	sub.f32 	%f13382, %f13378, %f14;
	sub.f32 	%f13383, %f13379, %f15;
	mul.f32 	%f13384, %f13382, %f13382;
	fma.rn.f32 	%f13385, %f13381, %f13381, %f13384;
	fma.rn.f32 	%f13386, %f13383, %f13383, %f13385;
	add.f32 	%f13387, %f13386, 0f24E69595;
	rsqrt.approx.f32 	%f13388, %f13387;
	mul.f32 	%f13389, %f13388, %f13388;
	mul.f32 	%f13390, %f13388, %f13389;
	mul.f32 	%f13391, %f13381, %f13380;
	fma.rn.f32 	%f13392, %f13391, %f13390, %f13372;
	mul.f32 	%f13393, %f13382, %f13380;
	fma.rn.f32 	%f13394, %f13393, %f13390, %f13374;
	mul.f32 	%f13395, %f13383, %f13380;
	fma.rn.f32 	%f13396, %f13395, %f13390, %f13376;
	ld.shared.v4.f32 	{%f13397, %f13398, %f13399, %f13400}, [_ZZ20simulate_interactionP6float4S0_fiE6others+10704];
	sub.f32 	%f13401, %f13397, %f13;
	sub.f32 	%f13402, %f13398, %f14;
	sub.f32 	%f13403, %f13399, %f15;
	mul.f32 	%f13404, %f13402, %f13402;
	fma.rn.f32 	%f13405, %f13401, %f13401, %f13404;
	fma.rn.f32 	%f13406, %f13403, %f13403, %f13405;
	add.f32 	%f13407, %f13406, 0f24E69595;
	rsqrt.approx.f32 	%f13408, %f13407;
	mul.f32 	%f13409, %f13408, %f13408;
	mul.f32 	%f13410, %f13408, %f13409;
	mul.f32 	%f13411, %f13401, %f13400;
	fma.rn.f32 	%f13412, %f13411, %f13410, %f13392;
	mul.f32 	%f13413, %f13402, %f13400;
	fma.rn.f32 	%f13414, %f13413, %f13410, %f13394;
	mul.f32 	%f13415, %f13403, %f13400;
	fma.rn.f32 	%f13416, %f13415, %f13410, %f13396;
	ld.shared.v4.f32 	{%f13417, %f13418, %f13419, %f13420}, [_ZZ20simulate_interactionP6float4S0_fiE6others+10720];
	sub.f32 	%f13421, %f13417, %f13;
	sub.f32 	%f13422, %f13418, %f14;
	sub.f32 	%f13423, %f13419, %f15;
	mul.f32 	%f13424, %f13422, %f13422;
	fma.rn.f32 	%f13425, %f13421, %f13421, %f13424;
	fma.rn.f32 	%f13426, %f13423, %f13423, %f13425;
	add.f32 	%f13427, %f13426, 0f24E69595;
	rsqrt.approx.f32 	%f13428, %f13427;
	mul.f32 	%f13429, %f13428, %f13428;
	mul.f32 	%f13430, %f13428, %f13429;
	mul.f32 	%f13431, %f13421, %f13420;
	fma.rn.f32 	%f13432, %f13431, %f13430, %f13412;
	mul.f32 	%f13433, %f13422, %f13420;
	fma.rn.f32 	%f13434, %f13433, %f13430, %f13414;
	mul.f32 	%f13435, %f13423, %f13420;
	fma.rn.f32 	%f13436, %f13435, %f13430, %f13416;
	ld.shared.v4.f32 	{%f13437, %f13438, %f13439, %f13440}, [_ZZ20simulate_interactionP6float4S0_fiE6others+10736];
	sub.f32 	%f13441, %f13437, %f13;
	sub.f32 	%f13442, %f13438, %f14;
	sub.f32 	%f13443, %f13439, %f15;
	mul.f32 	%f13444, %f13442, %f13442;
	fma.rn.f32 	%f13445, %f13441, %f13441, %f13444;
	fma.rn.f32 	%f13446, %f13443, %f13443, %f13445;
	add.f32 	%f13447, %f13446, 0f24E69595;
	rsqrt.approx.f32 	%f13448, %f13447;
	mul.f32 	%f13449, %f13448, %f13448;
	mul.f32 	%f13450, %f13448, %f13449;
	mul.f32 	%f13451, %f13441, %f13440;
	fma.rn.f32 	%f13452, %f13451, %f13450, %f13432;
	mul.f32 	%f13453, %f13442, %f13440;
	fma.rn.f32 	%f13454, %f13453, %f13450, %f13434;
	mul.f32 	%f13455, %f13443, %f13440;
	fma.rn.f32 	%f13456, %f13455, %f13450, %f13436;
	ld.shared.v4.f32 	{%f13457, %f13458, %f13459, %f13460}, [_ZZ20simulate_interactionP6float4S0_fiE6others+10752];
	sub.f32 	%f13461, %f13457, %f13;
	sub.f32 	%f13462, %f13458, %f14;
	sub.f32 	%f13463, %f13459, %f15;
	mul.f32 	%f13464, %f13462, %f13462;
	fma.rn.f32 	%f13465, %f13461, %f13461, %f13464;
	fma.rn.f32 	%f13466, %f13463, %f13463, %f13465;
	add.f32 	%f13467, %f13466, 0f24E69595;
	rsqrt.approx.f32 	%f13468, %f13467;
	mul.f32 	%f13469, %f13468, %f13468;
	mul.f32 	%f13470, %f13468, %f13469;
	mul.f32 	%f13471, %f13461, %f13460;
	fma.rn.f32 	%f13472, %f13471, %f13470, %f13452;
	mul.f32 	%f13473, %f13462, %f13460;
	fma.rn.f32 	%f13474, %f13473, %f13470, %f13454;
	mul.f32 	%f13475, %f13463, %f13460;
	fma.rn.f32 	%f13476, %f13475, %f13470, %f13456;
	ld.shared.v4.f32 	{%f13477, %f13478, %f13479, %f13480}, [_ZZ20simulate_interactionP6float4S0_fiE6others+10768];
	sub.f32 	%f13481, %f13477, %f13;
	sub.f32 	%f13482, %f13478, %f14;
	sub.f32 	%f13483, %f13479, %f15;
	mul.f32 	%f13484, %f13482, %f13482;
	fma.rn.f32 	%f13485, %f13481, %f13481, %f13484;
	fma.rn.f32 	%f13486, %f13483, %f13483, %f13485;
	add.f32 	%f13487, %f13486, 0f24E69595;
	rsqrt.approx.f32 	%f13488, %f13487;
	mul.f32 	%f13489, %f13488, %f13488;
	mul.f32 	%f13490, %f13488, %f13489;
	mul.f32 	%f13491, %f13481, %f13480;
	fma.rn.f32 	%f13492, %f13491, %f13490, %f13472;
	mul.f32 	%f13493, %f13482, %f13480;
	fma.rn.f32 	%f13494, %f13493, %f13490, %f13474;
	mul.f32 	%f13495, %f13483, %f13480;
	fma.rn.f32 	%f13496, %f13495, %f13490, %f13476;
	ld.shared.v4.f32 	{%f13497, %f13498, %f13499, %f13500}, [_ZZ20simulate_interactionP6float4S0_fiE6others+10784];
	sub.f32 	%f13501, %f13497, %f13;
	sub.f32 	%f13502, %f13498, %f14;
	sub.f32 	%f13503, %f13499, %f15;
	mul.f32 	%f13504, %f13502, %f13502;
	fma.rn.f32 	%f13505, %f13501, %f13501, %f13504;
	fma.rn.f32 	%f13506, %f13503, %f13503, %f13505;
	add.f32 	%f13507, %f13506, 0f24E69595;
	rsqrt.approx.f32 	%f13508, %f13507;
	mul.f32 	%f13509, %f13508, %f13508;
	mul.f32 	%f13510, %f13508, %f13509;
	mul.f32 	%f13511, %f13501, %f13500;
	fma.rn.f32 	%f13512, %f13511, %f13510, %f13492;
	mul.f32 	%f13513, %f13502, %f13500;
	fma.rn.f32 	%f13514, %f13513, %f13510, %f13494;
	mul.f32 	%f13515, %f13503, %f13500;
	fma.rn.f32 	%f13516, %f13515, %f13510, %f13496;
	ld.shared.v4.f32 	{%f13517, %f13518, %f13519, %f13520}, [_ZZ20simulate_interactionP6float4S0_fiE6others+10800];
	sub.f32 	%f13521, %f13517, %f13;
	sub.f32 	%f13522, %f13518, %f14;
	sub.f32 	%f13523, %f13519, %f15;
	mul.f32 	%f13524, %f13522, %f13522;
	fma.rn.f32 	%f13525, %f13521, %f13521, %f13524;
	fma.rn.f32 	%f13526, %f13523, %f13523, %f13525;
	add.f32 	%f13527, %f13526, 0f24E69595;
	rsqrt.approx.f32 	%f13528, %f13527;
	mul.f32 	%f13529, %f13528, %f13528;
	mul.f32 	%f13530, %f13528, %f13529;
	mul.f32 	%f13531, %f13521, %f13520;
	fma.rn.f32 	%f13532, %f13531, %f13530, %f13512;
	mul.f32 	%f13533, %f13522, %f13520;
	fma.rn.f32 	%f13534, %f13533, %f13530, %f13514;
	mul.f32 	%f13535, %f13523, %f13520;
	fma.rn.f32 	%f13536, %f13535, %f13530, %f13516;
	ld.shared.v4.f32 	{%f13537, %f13538, %f13539, %f13540}, [_ZZ20simulate_interactionP6float4S0_fiE6others+10816];
	sub.f32 	%f13541, %f13537, %f13;
	sub.f32 	%f13542, %f13538, %f14;
	sub.f32 	%f13543, %f13539, %f15;
	mul.f32 	%f13544, %f13542, %f13542;
	fma.rn.f32 	%f13545, %f13541, %f13541, %f13544;
	fma.rn.f32 	%f13546, %f13543, %f13543, %f13545;
	add.f32 	%f13547, %f13546, 0f24E69595;
	rsqrt.approx.f32 	%f13548, %f13547;
	mul.f32 	%f13549, %f13548, %f13548;
	mul.f32 	%f13550, %f13548, %f13549;
	mul.f32 	%f13551, %f13541, %f13540;
	fma.rn.f32 	%f13552, %f13551, %f13550, %f13532;
	mul.f32 	%f13553, %f13542, %f13540;
	fma.rn.f32 	%f13554, %f13553, %f13550, %f13534;
	mul.f32 	%f13555, %f13543, %f13540;
	fma.rn.f32 	%f13556, %f13555, %f13550, %f13536;
	ld.shared.v4.f32 	{%f13557, %f13558, %f13559, %f13560}, [_ZZ20simulate_interactionP6float4S0_fiE6others+10832];
	sub.f32 	%f13561, %f13557, %f13;
	sub.f32 	%f13562, %f13558, %f14;
	sub.f32 	%f13563, %f13559, %f15;
	mul.f32 	%f13564, %f13562, %f13562;
	fma.rn.f32 	%f13565, %f13561, %f13561, %f13564;
	fma.rn.f32 	%f13566, %f13563, %f13563, %f13565;
	add.f32 	%f13567, %f13566, 0f24E69595;
	rsqrt.approx.f32 	%f13568, %f13567;
	mul.f32 	%f13569, %f13568, %f13568;
	mul.f32 	%f13570, %f13568, %f13569;
	mul.f32 	%f13571, %f13561, %f13560;
	fma.rn.f32 	%f13572, %f13571, %f13570, %f13552;
	mul.f32 	%f13573, %f13562, %f13560;
	fma.rn.f32 	%f13574, %f13573, %f13570, %f13554;
	mul.f32 	%f13575, %f13563, %f13560;
	fma.rn.f32 	%f13576, %f13575, %f13570, %f13556;
	ld.shared.v4.f32 	{%f13577, %f13578, %f13579, %f13580}, [_ZZ20simulate_interactionP6float4S0_fiE6others+10848];
	sub.f32 	%f13581, %f13577, %f13;
	sub.f32 	%f13582, %f13578, %f14;
	sub.f32 	%f13583, %f13579, %f15;
	mul.f32 	%f13584, %f13582, %f13582;
	fma.rn.f32 	%f13585, %f13581, %f13581, %f13584;
	fma.rn.f32 	%f13586, %f13583, %f13583, %f13585;
	add.f32 	%f13587, %f13586, 0f24E69595;
	rsqrt.approx.f32 	%f13588, %f13587;
	mul.f32 	%f13589, %f13588, %f13588;
	mul.f32 	%f13590, %f13588, %f13589;
	mul.f32 	%f13591, %f13581, %f13580;
	fma.rn.f32 	%f13592, %f13591, %f13590, %f13572;
	mul.f32 	%f13593, %f13582, %f13580;
	fma.rn.f32 	%f13594, %f13593, %f13590, %f13574;
	mul.f32 	%f13595, %f13583, %f13580;
	fma.rn.f32 	%f13596, %f13595, %f13590, %f13576;
	ld.shared.v4.f32 	{%f13597, %f13598, %f13599, %f13600}, [_ZZ20simulate_interactionP6float4S0_fiE6others+10864];
	sub.f32 	%f13601, %f13597, %f13;
	sub.f32 	%f13602, %f13598, %f14;
	sub.f32 	%f13603, %f13599, %f15;
	mul.f32 	%f13604, %f13602, %f13602;
	fma.rn.f32 	%f13605, %f13601, %f13601, %f13604;
	fma.rn.f32 	%f13606, %f13603, %f13603, %f13605;
	add.f32 	%f13607, %f13606, 0f24E69595;
	rsqrt.approx.f32 	%f13608, %f13607;
	mul.f32 	%f13609, %f13608, %f13608;
	mul.f32 	%f13610, %f13608, %f13609;
	mul.f32 	%f13611, %f13601, %f13600;
	fma.rn.f32 	%f13612, %f13611, %f13610, %f13592;
	mul.f32 	%f13613, %f13602, %f13600;
	fma.rn.f32 	%f13614, %f13613, %f13610, %f13594;
	mul.f32 	%f13615, %f13603, %f13600;
	fma.rn.f32 	%f13616, %f13615, %f13610, %f13596;
	ld.shared.v4.f32 	{%f13617, %f13618, %f13619, %f13620}, [_ZZ20simulate_interactionP6float4S0_fiE6others+10880];
	sub.f32 	%f13621, %f13617, %f13;
	sub.f32 	%f13622, %f13618, %f14;
	sub.f32 	%f13623, %f13619, %f15;
	mul.f32 	%f13624, %f13622, %f13622;
	fma.rn.f32 	%f13625, %f13621, %f13621, %f13624;
	fma.rn.f32 	%f13626, %f13623, %f13623, %f13625;
	add.f32 	%f13627, %f13626, 0f24E69595;
	rsqrt.approx.f32 	%f13628, %f13627;
	mul.f32 	%f13629, %f13628, %f13628;
	mul.f32 	%f13630, %f13628, %f13629;
	mul.f32 	%f13631, %f13621, %f13620;
	fma.rn.f32 	%f13632, %f13631, %f13630, %f13612;
	mul.f32 	%f13633, %f13622, %f13620;
	fma.rn.f32 	%f13634, %f13633, %f13630, %f13614;
	mul.f32 	%f13635, %f13623, %f13620;
	fma.rn.f32 	%f13636, %f13635, %f13630, %f13616;
	ld.shared.v4.f32 	{%f13637, %f13638, %f13639, %f13640}, [_ZZ20simulate_interactionP6float4S0_fiE6others+10896];
	sub.f32 	%f13641, %f13637, %f13;
	sub.f32 	%f13642, %f13638, %f14;
	sub.f32 	%f13643, %f13639, %f15;
	mul.f32 	%f13644, %f13642, %f13642;
	fma.rn.f32 	%f13645, %f13641, %f13641, %f13644;
	fma.rn.f32 	%f13646, %f13643, %f13643, %f13645;
	add.f32 	%f13647, %f13646, 0f24E69595;
	rsqrt.approx.f32 	%f13648, %f13647;
	mul.f32 	%f13649, %f13648, %f13648;
	mul.f32 	%f13650, %f13648, %f13649;
	mul.f32 	%f13651, %f13641, %f13640;
	fma.rn.f32 	%f13652, %f13651, %f13650, %f13632;
	mul.f32 	%f13653, %f13642, %f13640;
	fma.rn.f32 	%f13654, %f13653, %f13650, %f13634;
	mul.f32 	%f13655, %f13643, %f13640;
	fma.rn.f32 	%f13656, %f13655, %f13650, %f13636;
	ld.shared.v4.f32 	{%f13657, %f13658, %f13659, %f13660}, [_ZZ20simulate_interactionP6float4S0_fiE6others+10912];
	sub.f32 	%f13661, %f13657, %f13;
	sub.f32 	%f13662, %f13658, %f14;
	sub.f32 	%f13663, %f13659, %f15;
	mul.f32 	%f13664, %f13662, %f13662;
	fma.rn.f32 	%f13665, %f13661, %f13661, %f13664;
	fma.rn.f32 	%f13666, %f13663, %f13663, %f13665;
	add.f32 	%f13667, %f13666, 0f24E69595;
	rsqrt.approx.f32 	%f13668, %f13667;
	mul.f32 	%f13669, %f13668, %f13668;
	mul.f32 	%f13670, %f13668, %f13669;
	mul.f32 	%f13671, %f13661, %f13660;
	fma.rn.f32 	%f13672, %f13671, %f13670, %f13652;
	mul.f32 	%f13673, %f13662, %f13660;
	fma.rn.f32 	%f13674, %f13673, %f13670, %f13654;
	mul.f32 	%f13675, %f13663, %f13660;
	fma.rn.f32 	%f13676, %f13675, %f13670, %f13656;
	ld.shared.v4.f32 	{%f13677, %f13678, %f13679, %f13680}, [_ZZ20simulate_interactionP6float4S0_fiE6others+10928];
	sub.f32 	%f13681, %f13677, %f13;
	sub.f32 	%f13682, %f13678, %f14;
	sub.f32 	%f13683, %f13679, %f15;
	mul.f32 	%f13684, %f13682, %f13682;
	fma.rn.f32 	%f13685, %f13681, %f13681, %f13684;
	fma.rn.f32 	%f13686, %f13683, %f13683, %f13685;
	add.f32 	%f13687, %f13686, 0f24E69595;
	rsqrt.approx.f32 	%f13688, %f13687;
	mul.f32 	%f13689, %f13688, %f13688;
	mul.f32 	%f13690, %f13688, %f13689;
	mul.f32 	%f13691, %f13681, %f13680;
	fma.rn.f32 	%f13692, %f13691, %f13690, %f13672;
	mul.f32 	%f13693, %f13682, %f13680;
	fma.rn.f32 	%f13694, %f13693, %f13690, %f13674;
	mul.f32 	%f13695, %f13683, %f13680;
	fma.rn.f32 	%f13696, %f13695, %f13690, %f13676;
	ld.shared.v4.f32 	{%f13697, %f13698, %f13699, %f13700}, [_ZZ20simulate_interactionP6float4S0_fiE6others+10944];
	sub.f32 	%f13701, %f13697, %f13;
	sub.f32 	%f13702, %f13698, %f14;
	sub.f32 	%f13703, %f13699, %f15;
	mul.f32 	%f13704, %f13702, %f13702;
	fma.rn.f32 	%f13705, %f13701, %f13701, %f13704;
	fma.rn.f32 	%f13706, %f13703, %f13703, %f13705;
	add.f32 	%f13707, %f13706, 0f24E69595;
	rsqrt.approx.f32 	%f13708, %f13707;
	mul.f32 	%f13709, %f13708, %f13708;
	mul.f32 	%f13710, %f13708, %f13709;
	mul.f32 	%f13711, %f13701, %f13700;
	fma.rn.f32 	%f13712, %f13711, %f13710, %f13692;
	mul.f32 	%f13713, %f13702, %f13700;
	fma.rn.f32 	%f13714, %f13713, %f13710, %f13694;
	mul.f32 	%f13715, %f13703, %f13700;
	fma.rn.f32 	%f13716, %f13715, %f13710, %f13696;
	ld.shared.v4.f32 	{%f13717, %f13718, %f13719, %f13720}, [_ZZ20simulate_interactionP6float4S0_fiE6others+10960];
	sub.f32 	%f13721, %f13717, %f13;
	sub.f32 	%f13722, %f13718, %f14;
	sub.f32 	%f13723, %f13719, %f15;
	mul.f32 	%f13724, %f13722, %f13722;
	fma.rn.f32 	%f13725, %f13721, %f13721, %f13724;
	fma.rn.f32 	%f13726, %f13723, %f13723, %f13725;
	add.f32 	%f13727, %f13726, 0f24E69595;
	rsqrt.approx.f32 	%f13728, %f13727;
	mul.f32 	%f13729, %f13728, %f13728;
	mul.f32 	%f13730, %f13728, %f13729;
	mul.f32 	%f13731, %f13721, %f13720;
	fma.rn.f32 	%f13732, %f13731, %f13730, %f13712;
	mul.f32 	%f13733, %f13722, %f13720;
	fma.rn.f32 	%f13734, %f13733, %f13730, %f13714;
	mul.f32 	%f13735, %f13723, %f13720;
	fma.rn.f32 	%f13736, %f13735, %f13730, %f13716;
	ld.shared.v4.f32 	{%f13737, %f13738, %f13739, %f13740}, [_ZZ20simulate_interactionP6float4S0_fiE6others+10976];
	sub.f32 	%f13741, %f13737, %f13;
	sub.f32 	%f13742, %f13738, %f14;
	sub.f32 	%f13743, %f13739, %f15;
	mul.f32 	%f13744, %f13742, %f13742;
	fma.rn.f32 	%f13745, %f13741, %f13741, %f13744;
	fma.rn.f32 	%f13746, %f13743, %f13743, %f13745;
	add.f32 	%f13747, %f13746, 0f24E69595;
	rsqrt.approx.f32 	%f13748, %f13747;
	mul.f32 	%f13749, %f13748, %f13748;
	mul.f32 	%f13750, %f13748, %f13749;
	mul.f32 	%f13751, %f13741, %f13740;
	fma.rn.f32 	%f13752, %f13751, %f13750, %f13732;
	mul.f32 	%f13753, %f13742, %f13740;
	fma.rn.f32 	%f13754, %f13753, %f13750, %f13734;
	mul.f32 	%f13755, %f13743, %f13740;
	fma.rn.f32 	%f13756, %f13755, %f13750, %f13736;
	ld.shared.v4.f32 	{%f13757, %f13758, %f13759, %f13760}, [_ZZ20simulate_interactionP6float4S0_fiE6others+10992];
	sub.f32 	%f13761, %f13757, %f13;
	sub.f32 	%f13762, %f13758, %f14;
	sub.f32 	%f13763, %f13759, %f15;
	mul.f32 	%f13764, %f13762, %f13762;
	fma.rn.f32 	%f13765, %f13761, %f13761, %f13764;
	fma.rn.f32 	%f13766, %f13763, %f13763, %f13765;
	add.f32 	%f13767, %f13766, 0f24E69595;
	rsqrt.approx.f32 	%f13768, %f13767;
	mul.f32 	%f13769, %f13768, %f13768;
	mul.f32 	%f13770, %f13768, %f13769;
	mul.f32 	%f13771, %f13761, %f13760;
	fma.rn.f32 	%f13772, %f13771, %f13770, %f13752;
	mul.f32 	%f13773, %f13762, %f13760;
	fma.rn.f32 	%f13774, %f13773, %f13770, %f13754;
	mul.f32 	%f13775, %f13763, %f13760;
	fma.rn.f32 	%f13776, %f13775, %f13770, %f13756;
	ld.shared.v4.f32 	{%f13777, %f13778, %f13779, %f13780}, [_ZZ20simulate_interactionP6float4S0_fiE6others+11008];
	sub.f32 	%f13781, %f13777, %f13;
	sub.f32 	%f13782, %f13778, %f14;
	sub.f32 	%f13783, %f13779, %f15;
	mul.f32 	%f13784, %f13782, %f13782;
	fma.rn.f32 	%f13785, %f13781, %f13781, %f13784;
	fma.rn.f32 	%f13786, %f13783, %f13783, %f13785;
	add.f32 	%f13787, %f13786, 0f24E69595;
	rsqrt.approx.f32 	%f13788, %f13787;
	mul.f32 	%f13789, %f13788, %f13788;
	mul.f32 	%f13790, %f13788, %f13789;
	mul.f32 	%f13791, %f13781, %f13780;
	fma.rn.f32 	%f13792, %f13791, %f13790, %f13772;
	mul.f32 	%f13793, %f13782, %f13780;
	fma.rn.f32 	%f13794, %f13793, %f13790, %f13774;
	mul.f32 	%f13795, %f13783, %f13780;
	fma.rn.f32 	%f13796, %f13795, %f13790, %f13776;
	ld.shared.v4.f32 	{%f13797, %f13798, %f13799, %f13800}, [_ZZ20simulate_interactionP6float4S0_fiE6others+11024];
	sub.f32 	%f13801, %f13797, %f13;
	sub.f32 	%f13802, %f13798, %f14;
	sub.f32 	%f13803, %f13799, %f15;
	mul.f32 	%f13804, %f13802, %f13802;
	fma.rn.f32 	%f13805, %f13801, %f13801, %f13804;
	fma.rn.f32 	%f13806, %f13803, %f13803, %f13805;
	add.f32 	%f13807, %f13806, 0f24E69595;
	rsqrt.approx.f32 	%f13808, %f13807;
	mul.f32 	%f13809, %f13808, %f13808;
	mul.f32 	%f13810, %f13808, %f13809;
	mul.f32 	%f13811, %f13801, %f13800;
	fma.rn.f32 	%f13812, %f13811, %f13810, %f13792;
	mul.f32 	%f13813, %f13802, %f13800;
	fma.rn.f32 	%f13814, %f13813, %f13810, %f13794;
	mul.f32 	%f13815, %f13803, %f13800;
	fma.rn.f32 	%f13816, %f13815, %f13810, %f13796;
	ld.shared.v4.f32 	{%f13817, %f13818, %f13819, %f13820}, [_ZZ20simulate_interactionP6float4S0_fiE6others+11040];
	sub.f32 	%f13821, %f13817, %f13;
	sub.f32 	%f13822, %f13818, %f14;
	sub.f32 	%f13823, %f13819, %f15;
	mul.f32 	%f13824, %f13822, %f13822;
	fma.rn.f32 	%f13825, %f13821, %f13821, %f13824;
	fma.rn.f32 	%f13826, %f13823, %f13823, %f13825;
	add.f32 	%f13827, %f13826, 0f24E69595;
	rsqrt.approx.f32 	%f13828, %f13827;
	mul.f32 	%f13829, %f13828, %f13828;
	mul.f32 	%f13830, %f13828, %f13829;
	mul.f32 	%f13831, %f13821, %f13820;
	fma.rn.f32 	%f13832, %f13831, %f13830, %f13812;
	mul.f32 	%f13833, %f13822, %f13820;
	fma.rn.f32 	%f13834, %f13833, %f13830, %f13814;
	mul.f32 	%f13835, %f13823, %f13820;
	fma.rn.f32 	%f13836, %f13835, %f13830, %f13816;
	ld.shared.v4.f32 	{%f13837, %f13838, %f13839, %f13840}, [_ZZ20simulate_interactionP6float4S0_fiE6others+11056];
	sub.f32 	%f13841, %f13837, %f13;
	sub.f32 	%f13842, %f13838, %f14;
	sub.f32 	%f13843, %f13839, %f15;
	mul.f32 	%f13844, %f13842, %f13842;
	fma.rn.f32 	%f13845, %f13841, %f13841, %f13844;
	fma.rn.f32 	%f13846, %f13843, %f13843, %f13845;
	add.f32 	%f13847, %f13846, 0f24E69595;
	rsqrt.approx.f32 	%f13848, %f13847;
	mul.f32 	%f13849, %f13848, %f13848;
	mul.f32 	%f13850, %f13848, %f13849;
	mul.f32 	%f13851, %f13841, %f13840;
	fma.rn.f32 	%f13852, %f13851, %f13850, %f13832;
	mul.f32 	%f13853, %f13842, %f13840;
	fma.rn.f32 	%f13854, %f13853, %f13850, %f13834;
	mul.f32 	%f13855, %f13843, %f13840;
	fma.rn.f32 	%f13856, %f13855, %f13850, %f13836;
	ld.shared.v4.f32 	{%f13857, %f13858, %f13859, %f13860}, [_ZZ20simulate_interactionP6float4S0_fiE6others+11072];
	sub.f32 	%f13861, %f13857, %f13;
	sub.f32 	%f13862, %f13858, %f14;
	sub.f32 	%f13863, %f13859, %f15;
	mul.f32 	%f13864, %f13862, %f13862;
	fma.rn.f32 	%f13865, %f13861, %f13861, %f13864;
	fma.rn.f32 	%f13866, %f13863, %f13863, %f13865;
	add.f32 	%f13867, %f13866, 0f24E69595;
	rsqrt.approx.f32 	%f13868, %f13867;
	mul.f32 	%f13869, %f13868, %f13868;
	mul.f32 	%f13870, %f13868, %f13869;
	mul.f32 	%f13871, %f13861, %f13860;
	fma.rn.f32 	%f13872, %f13871, %f13870, %f13852;
	mul.f32 	%f13873, %f13862, %f13860;
	fma.rn.f32 	%f13874, %f13873, %f13870, %f13854;
	mul.f32 	%f13875, %f13863, %f13860;
	fma.rn.f32 	%f13876, %f13875, %f13870, %f13856;
	ld.shared.v4.f32 	{%f13877, %f13878, %f13879, %f13880}, [_ZZ20simulate_interactionP6float4S0_fiE6others+11088];
	sub.f32 	%f13881, %f13877, %f13;
	sub.f32 	%f13882, %f13878, %f14;
	sub.f32 	%f13883, %f13879, %f15;
	mul.f32 	%f13884, %f13882, %f13882;
	fma.rn.f32 	%f13885, %f13881, %f13881, %f13884;
	fma.rn.f32 	%f13886, %f13883, %f13883, %f13885;
	add.f32 	%f13887, %f13886, 0f24E69595;
	rsqrt.approx.f32 	%f13888, %f13887;
	mul.f32 	%f13889, %f13888, %f13888;
	mul.f32 	%f13890, %f13888, %f13889;
	mul.f32 	%f13891, %f13881, %f13880;
	fma.rn.f32 	%f13892, %f13891, %f13890, %f13872;
	mul.f32 	%f13893, %f13882, %f13880;
	fma.rn.f32 	%f13894, %f13893, %f13890, %f13874;
	mul.f32 	%f13895, %f13883, %f13880;
	fma.rn.f32 	%f13896, %f13895, %f13890, %f13876;
	ld.shared.v4.f32 	{%f13897, %f13898, %f13899, %f13900}, [_ZZ20simulate_interactionP6float4S0_fiE6others+11104];
	sub.f32 	%f13901, %f13897, %f13;
	sub.f32 	%f13902, %f13898, %f14;
	sub.f32 	%f13903, %f13899, %f15;
	mul.f32 	%f13904, %f13902, %f13902;
	fma.rn.f32 	%f13905, %f13901, %f13901, %f13904;
	fma.rn.f32 	%f13906, %f13903, %f13903, %f13905;
	add.f32 	%f13907, %f13906, 0f24E69595;
	rsqrt.approx.f32 	%f13908, %f13907;
	mul.f32 	%f13909, %f13908, %f13908;
	mul.f32 	%f13910, %f13908, %f13909;
	mul.f32 	%f13911, %f13901, %f13900;
	fma.rn.f32 	%f13912, %f13911, %f13910, %f13892;
	mul.f32 	%f13913, %f13902, %f13900;
	fma.rn.f32 	%f13914, %f13913, %f13910, %f13894;
	mul.f32 	%f13915, %f13903, %f13900;
	fma.rn.f32 	%f13916, %f13915, %f13910, %f13896;
	ld.shared.v4.f32 	{%f13917, %f13918, %f13919, %f13920}, [_ZZ20simulate_interactionP6float4S0_fiE6others+11120];
	sub.f32 	%f13921, %f13917, %f13;
	sub.f32 	%f13922, %f13918, %f14;
	sub.f32 	%f13923, %f13919, %f15;
	mul.f32 	%f13924, %f13922, %f13922;
	fma.rn.f32 	%f13925, %f13921, %f13921, %f13924;
	fma.rn.f32 	%f13926, %f13923, %f13923, %f13925;
	add.f32 	%f13927, %f13926, 0f24E69595;
	rsqrt.approx.f32 	%f13928, %f13927;
	mul.f32 	%f13929, %f13928, %f13928;
	mul.f32 	%f13930, %f13928, %f13929;
	mul.f32 	%f13931, %f13921, %f13920;
	fma.rn.f32 	%f13932, %f13931, %f13930, %f13912;
	mul.f32 	%f13933, %f13922, %f13920;
	fma.rn.f32 	%f13934, %f13933, %f13930, %f13914;
	mul.f32 	%f13935, %f13923, %f13920;
	fma.rn.f32 	%f13936, %f13935, %f13930, %f13916;
	ld.shared.v4.f32 	{%f13937, %f13938, %f13939, %f13940}, [_ZZ20simulate_interactionP6float4S0_fiE6others+11136];
	sub.f32 	%f13941, %f13937, %f13;
	sub.f32 	%f13942, %f13938, %f14;
	sub.f32 	%f13943, %f13939, %f15;
	mul.f32 	%f13944, %f13942, %f13942;
	fma.rn.f32 	%f13945, %f13941, %f13941, %f13944;
	fma.rn.f32 	%f13946, %f13943, %f13943, %f13945;
	add.f32 	%f13947, %f13946, 0f24E69595;
	rsqrt.approx.f32 	%f13948, %f13947;
	mul.f32 	%f13949, %f13948, %f13948;
	mul.f32 	%f13950, %f13948, %f13949;
	mul.f32 	%f13951, %f13941, %f13940;
	fma.rn.f32 	%f13952, %f13951, %f13950, %f13932;
	mul.f32 	%f13953, %f13942, %f13940;
	fma.rn.f32 	%f13954, %f13953, %f13950, %f13934;
	mul.f32 	%f13955, %f13943, %f13940;
	fma.rn.f32 	%f13956, %f13955, %f13950, %f13936;
	ld.shared.v4.f32 	{%f13957, %f13958, %f13959, %f13960}, [_ZZ20simulate_interactionP6float4S0_fiE6others+11152];
	sub.f32 	%f13961, %f13957, %f13;
	sub.f32 	%f13962, %f13958, %f14;
	sub.f32 	%f13963, %f13959, %f15;
	mul.f32 	%f13964, %f13962, %f13962;
	fma.rn.f32 	%f13965, %f13961, %f13961, %f13964;
	fma.rn.f32 	%f13966, %f13963, %f13963, %f13965;
	add.f32 	%f13967, %f13966, 0f24E69595;
	rsqrt.approx.f32 	%f13968, %f13967;
	mul.f32 	%f13969, %f13968, %f13968;
	mul.f32 	%f13970, %f13968, %f13969;
	mul.f32 	%f13971, %f13961, %f13960;
	fma.rn.f32 	%f13972, %f13971, %f13970, %f13952;
	mul.f32 	%f13973, %f13962, %f13960;
	fma.rn.f32 	%f13974, %f13973, %f13970, %f13954;
	mul.f32 	%f13975, %f13963, %f13960;
	fma.rn.f32 	%f13976, %f13975, %f13970, %f13956;
	ld.shared.v4.f32 	{%f13977, %f13978, %f13979, %f13980}, [_ZZ20simulate_interactionP6float4S0_fiE6others+11168];
	sub.f32 	%f13981, %f13977, %f13;
	sub.f32 	%f13982, %f13978, %f14;
	sub.f32 	%f13983, %f13979, %f15;
	mul.f32 	%f13984, %f13982, %f13982;
	fma.rn.f32 	%f13985, %f13981, %f13981, %f13984;
	fma.rn.f32 	%f13986, %f13983, %f13983, %f13985;
	add.f32 	%f13987, %f13986, 0f24E69595;
	rsqrt.approx.f32 	%f13988, %f13987;
	mul.f32 	%f13989, %f13988, %f13988;
	mul.f32 	%f13990, %f13988, %f13989;
	mul.f32 	%f13991, %f13981, %f13980;
	fma.rn.f32 	%f13992, %f13991, %f13990, %f13972;
	mul.f32 	%f13993, %f13982, %f13980;
	fma.rn.f32 	%f13994, %f13993, %f13990, %f13974;
	mul.f32 	%f13995, %f13983, %f13980;
	fma.rn.f32 	%f13996, %f13995, %f13990, %f13976;
	ld.shared.v4.f32 	{%f13997, %f13998, %f13999, %f14000}, [_ZZ20simulate_interactionP6float4S0_fiE6others+11184];
	sub.f32 	%f14001, %f13997, %f13;
	sub.f32 	%f14002, %f13998, %f14;
	sub.f32 	%f14003, %f13999, %f15;
	mul.f32 	%f14004, %f14002, %f14002;
	fma.rn.f32 	%f14005, %f14001, %f14001, %f14004;
	fma.rn.f32 	%f14006, %f14003, %f14003, %f14005;
	add.f32 	%f14007, %f14006, 0f24E69595;
	rsqrt.approx.f32 	%f14008, %f14007;
	mul.f32 	%f14009, %f14008, %f14008;
	mul.f32 	%f14010, %f14008, %f14009;
	mul.f32 	%f14011, %f14001, %f14000;
	fma.rn.f32 	%f14012, %f14011, %f14010, %f13992;
	mul.f32 	%f14013, %f14002, %f14000;
	fma.rn.f32 	%f14014, %f14013, %f14010, %f13994;
	mul.f32 	%f14015, %f14003, %f14000;
	fma.rn.f32 	%f14016, %f14015, %f14010, %f13996;
	ld.shared.v4.f32 	{%f14017, %f14018, %f14019, %f14020}, [_ZZ20simulate_interactionP6float4S0_fiE6others+11200];
	sub.f32 	%f14021, %f14017, %f13;
	sub.f32 	%f14022, %f14018, %f14;
	sub.f32 	%f14023, %f14019, %f15;
	mul.f32 	%f14024, %f14022, %f14022;
	fma.rn.f32 	%f14025, %f14021, %f14021, %f14024;
	fma.rn.f32 	%f14026, %f14023, %f14023, %f14025;
	add.f32 	%f14027, %f14026, 0f24E69595;
	rsqrt.approx.f32 	%f14028, %f14027;
	mul.f32 	%f14029, %f14028, %f14028;
	mul.f32 	%f14030, %f14028, %f14029;
	mul.f32 	%f14031, %f14021, %f14020;
	fma.rn.f32 	%f14032, %f14031, %f14030, %f14012;
	mul.f32 	%f14033, %f14022, %f14020;
	fma.rn.f32 	%f14034, %f14033, %f14030, %f14014;
	mul.f32 	%f14035, %f14023, %f14020;
	fma.rn.f32 	%f14036, %f14035, %f14030, %f14016;
	ld.shared.v4.f32 	{%f14037, %f14038, %f14039, %f14040}, [_ZZ20simulate_interactionP6float4S0_fiE6others+11216];
	sub.f32 	%f14041, %f14037, %f13;
	sub.f32 	%f14042, %f14038, %f14;
	sub.f32 	%f14043, %f14039, %f15;
	mul.f32 	%f14044, %f14042, %f14042;
	fma.rn.f32 	%f14045, %f14041, %f14041, %f14044;
	fma.rn.f32 	%f14046, %f14043, %f14043, %f14045;
	add.f32 	%f14047, %f14046, 0f24E69595;
	rsqrt.approx.f32 	%f14048, %f14047;
	mul.f32 	%f14049, %f14048, %f14048;
	mul.f32 	%f14050, %f14048, %f14049;
	mul.f32 	%f14051, %f14041, %f14040;
	fma.rn.f32 	%f14052, %f14051, %f14050, %f14032;
	mul.f32 	%f14053, %f14042, %f14040;
	fma.rn.f32 	%f14054, %f14053, %f14050, %f14034;
	mul.f32 	%f14055, %f14043, %f14040;
	fma.rn.f32 	%f14056, %f14055, %f14050, %f14036;
	ld.shared.v4.f32 	{%f14057, %f14058, %f14059, %f14060}, [_ZZ20simulate_interactionP6float4S0_fiE6others+11232];
	sub.f32 	%f14061, %f14057, %f13;
	sub.f32 	%f14062, %f14058, %f14;
	sub.f32 	%f14063, %f14059, %f15;
	mul.f32 	%f14064, %f14062, %f14062;
	fma.rn.f32 	%f14065, %f14061, %f14061, %f14064;
	fma.rn.f32 	%f14066, %f14063, %f14063, %f14065;
	add.f32 	%f14067, %f14066, 0f24E69595;
	rsqrt.approx.f32 	%f14068, %f14067;
	mul.f32 	%f14069, %f14068, %f14068;
	mul.f32 	%f14070, %f14068, %f14069;
	mul.f32 	%f14071, %f14061, %f14060;
	fma.rn.f32 	%f14072, %f14071, %f14070, %f14052;
	mul.f32 	%f14073, %f14062, %f14060;
	fma.rn.f32 	%f14074, %f14073, %f14070, %f14054;
	mul.f32 	%f14075, %f14063, %f14060;
	fma.rn.f32 	%f14076, %f14075, %f14070, %f14056;
	ld.shared.v4.f32 	{%f14077, %f14078, %f14079, %f14080}, [_ZZ20simulate_interactionP6float4S0_fiE6others+11248];
	sub.f32 	%f14081, %f14077, %f13;
	sub.f32 	%f14082, %f14078, %f14;
	sub.f32 	%f14083, %f14079, %f15;
	mul.f32 	%f14084, %f14082, %f14082;
	fma.rn.f32 	%f14085, %f14081, %f14081, %f14084;
	fma.rn.f32 	%f14086, %f14083, %f14083, %f14085;
	add.f32 	%f14087, %f14086, 0f24E69595;
	rsqrt.approx.f32 	%f14088, %f14087;
	mul.f32 	%f14089, %f14088, %f14088;
	mul.f32 	%f14090, %f14088, %f14089;
	mul.f32 	%f14091, %f14081, %f14080;
	fma.rn.f32 	%f14092, %f14091, %f14090, %f14072;
	mul.f32 	%f14093, %f14082, %f14080;
	fma.rn.f32 	%f14094, %f14093, %f14090, %f14074;
	mul.f32 	%f14095, %f14083, %f14080;
	fma.rn.f32 	%f14096, %f14095, %f14090, %f14076;
	ld.shared.v4.f32 	{%f14097, %f14098, %f14099, %f14100}, [_ZZ20simulate_interactionP6float4S0_fiE6others+11264];
	sub.f32 	%f14101, %f14097, %f13;
	sub.f32 	%f14102, %f14098, %f14;
	sub.f32 	%f14103, %f14099, %f15;
	mul.f32 	%f14104, %f14102, %f14102;
	fma.rn.f32 	%f14105, %f14101, %f14101, %f14104;
	fma.rn.f32 	%f14106, %f14103, %f14103, %f14105;
	add.f32 	%f14107, %f14106, 0f24E69595;
	rsqrt.approx.f32 	%f14108, %f14107;
	mul.f32 	%f14109, %f14108, %f14108;
	mul.f32 	%f14110, %f14108, %f14109;
	mul.f32 	%f14111, %f14101, %f14100;
	fma.rn.f32 	%f14112, %f14111, %f14110, %f14092;
	mul.f32 	%f14113, %f14102, %f14100;
	fma.rn.f32 	%f14114, %f14113, %f14110, %f14094;
	mul.f32 	%f14115, %f14103, %f14100;
	fma.rn.f32 	%f14116, %f14115, %f14110, %f14096;
	ld.shared.v4.f32 	{%f14117, %f14118, %f14119, %f14120}, [_ZZ20simulate_interactionP6float4S0_fiE6others+11280];
	sub.f32 	%f14121, %f14117, %f13;
	sub.f32 	%f14122, %f14118, %f14;
	sub.f32 	%f14123, %f14119, %f15;
	mul.f32 	%f14124, %f14122, %f14122;
	fma.rn.f32 	%f14125, %f14121, %f14121, %f14124;
	fma.rn.f32 	%f14126, %f14123, %f14123, %f14125;
	add.f32 	%f14127, %f14126, 0f24E69595;
	rsqrt.approx.f32 	%f14128, %f14127;
	mul.f32 	%f14129, %f14128, %f14128;
	mul.f32 	%f14130, %f14128, %f14129;
	mul.f32 	%f14131, %f14121, %f14120;
	fma.rn.f32 	%f14132, %f14131, %f14130, %f14112;
	mul.f32 	%f14133, %f14122, %f14120;
	fma.rn.f32 	%f14134, %f14133, %f14130, %f14114;
	mul.f32 	%f14135, %f14123, %f14120;
	fma.rn.f32 	%f14136, %f14135, %f14130, %f14116;
	ld.shared.v4.f32 	{%f14137, %f14138, %f14139, %f14140}, [_ZZ20simulate_interactionP6float4S0_fiE6others+11296];
	sub.f32 	%f14141, %f14137, %f13;
	sub.f32 	%f14142, %f14138, %f14;
	sub.f32 	%f14143, %f14139, %f15;
	mul.f32 	%f14144, %f14142, %f14142;
	fma.rn.f32 	%f14145, %f14141, %f14141, %f14144;
	fma.rn.f32 	%f14146, %f14143, %f14143, %f14145;
	add.f32 	%f14147, %f14146, 0f24E69595;
	rsqrt.approx.f32 	%f14148, %f14147;
	mul.f32 	%f14149, %f14148, %f14148;
	mul.f32 	%f14150, %f14148, %f14149;
	mul.f32 	%f14151, %f14141, %f14140;
	fma.rn.f32 	%f14152, %f14151, %f14150, %f14132;
	mul.f32 	%f14153, %f14142, %f14140;
	fma.rn.f32 	%f14154, %f14153, %f14150, %f14134;
	mul.f32 	%f14155, %f14143, %f14140;
	fma.rn.f32 	%f14156, %f14155, %f14150, %f14136;
	ld.shared.v4.f32 	{%f14157, %f14158, %f14159, %f14160}, [_ZZ20simulate_interactionP6float4S0_fiE6others+11312];
	sub.f32 	%f14161, %f14157, %f13;
	sub.f32 	%f14162, %f14158, %f14;
	sub.f32 	%f14163, %f14159, %f15;
	mul.f32 	%f14164, %f14162, %f14162;
	fma.rn.f32 	%f14165, %f14161, %f14161, %f14164;
	fma.rn.f32 	%f14166, %f14163, %f14163, %f14165;
	add.f32 	%f14167, %f14166, 0f24E69595;
	rsqrt.approx.f32 	%f14168, %f14167;
	mul.f32 	%f14169, %f14168, %f14168;
	mul.f32 	%f14170, %f14168, %f14169;
	mul.f32 	%f14171, %f14161, %f14160;
	fma.rn.f32 	%f14172, %f14171, %f14170, %f14152;
	mul.f32 	%f14173, %f14162, %f14160;
	fma.rn.f32 	%f14174, %f14173, %f14170, %f14154;
	mul.f32 	%f14175, %f14163, %f14160;
	fma.rn.f32 	%f14176, %f14175, %f14170, %f14156;
	ld.shared.v4.f32 	{%f14177, %f14178, %f14179, %f14180}, [_ZZ20simulate_interactionP6float4S0_fiE6others+11328];
	sub.f32 	%f14181, %f14177, %f13;
	sub.f32 	%f14182, %f14178, %f14;
	sub.f32 	%f14183, %f14179, %f15;
	mul.f32 	%f14184, %f14182, %f14182;
	fma.rn.f32 	%f14185, %f14181, %f14181, %f14184;
	fma.rn.f32 	%f14186, %f14183, %f14183, %f14185;
	add.f32 	%f14187, %f14186, 0f24E69595;
	rsqrt.approx.f32 	%f14188, %f14187;
	mul.f32 	%f14189, %f14188, %f14188;
	mul.f32 	%f14190, %f14188, %f14189;
	mul.f32 	%f14191, %f14181, %f14180;
	fma.rn.f32 	%f14192, %f14191, %f14190, %f14172;
	mul.f32 	%f14193, %f14182, %f14180;
	fma.rn.f32 	%f14194, %f14193, %f14190, %f14174;
	mul.f32 	%f14195, %f14183, %f14180;
	fma.rn.f32 	%f14196, %f14195, %f14190, %f14176;
	ld.shared.v4.f32 	{%f14197, %f14198, %f14199, %f14200}, [_ZZ20simulate_interactionP6float4S0_fiE6others+11344];
	sub.f32 	%f14201, %f14197, %f13;
	sub.f32 	%f14202, %f14198, %f14;
	sub.f32 	%f14203, %f14199, %f15;
	mul.f32 	%f14204, %f14202, %f14202;
	fma.rn.f32 	%f14205, %f14201, %f14201, %f14204;
	fma.rn.f32 	%f14206, %f14203, %f14203, %f14205;
	add.f32 	%f14207, %f14206, 0f24E69595;
	rsqrt.approx.f32 	%f14208, %f14207;
	mul.f32 	%f14209, %f14208, %f14208;
	mul.f32 	%f14210, %f14208, %f14209;
	mul.f32 	%f14211, %f14201, %f14200;
	fma.rn.f32 	%f14212, %f14211, %f14210, %f14192;
	mul.f32 	%f14213, %f14202, %f14200;
	fma.rn.f32 	%f14214, %f14213, %f14210, %f14194;
	mul.f32 	%f14215, %f14203, %f14200;
	fma.rn.f32 	%f14216, %f14215, %f14210, %f14196;
	ld.shared.v4.f32 	{%f14217, %f14218, %f14219, %f14220}, [_ZZ20simulate_interactionP6float4S0_fiE6others+11360];
	sub.f32 	%f14221, %f14217, %f13;
	sub.f32 	%f14222, %f14218, %f14;
	sub.f32 	%f14223, %f14219, %f15;
	mul.f32 	%f14224, %f14222, %f14222;
	fma.rn.f32 	%f14225, %f14221, %f14221, %f14224;
	fma.rn.f32 	%f14226, %f14223, %f14223, %f14225;
	add.f32 	%f14227, %f14226, 0f24E69595;
	rsqrt.approx.f32 	%f14228, %f14227;
	mul.f32 	%f14229, %f14228, %f14228;
	mul.f32 	%f14230, %f14228, %f14229;
	mul.f32 	%f14231, %f14221, %f14220;
	fma.rn.f32 	%f14232, %f14231, %f14230, %f14212;
	mul.f32 	%f14233, %f14222, %f14220;
	fma.rn.f32 	%f14234, %f14233, %f14230, %f14214;
	mul.f32 	%f14235, %f14223, %f14220;
	fma.rn.f32 	%f14236, %f14235, %f14230, %f14216;
	ld.shared.v4.f32 	{%f14237, %f14238, %f14239, %f14240}, [_ZZ20simulate_interactionP6float4S0_fiE6others+11376];
	sub.f32 	%f14241, %f14237, %f13;
	sub.f32 	%f14242, %f14238, %f14;
	sub.f32 	%f14243, %f14239, %f15;
	mul.f32 	%f14244, %f14242, %f14242;
	fma.rn.f32 	%f14245, %f14241, %f14241, %f14244;
	fma.rn.f32 	%f14246, %f14243, %f14243, %f14245;
	add.f32 	%f14247, %f14246, 0f24E69595;
	rsqrt.approx.f32 	%f14248, %f14247;
	mul.f32 	%f14249, %f14248, %f14248;
	mul.f32 	%f14250, %f14248, %f14249;
	mul.f32 	%f14251, %f14241, %f14240;
	fma.rn.f32 	%f14252, %f14251, %f14250, %f14232;
	mul.f32 	%f14253, %f14242, %f14240;
	fma.rn.f32 	%f14254, %f14253, %f14250, %f14234;
	mul.f32 	%f14255, %f14243, %f14240;
	fma.rn.f32 	%f14256, %f14255, %f14250, %f14236;
	ld.shared.v4.f32 	{%f14257, %f14258, %f14259, %f14260}, [_ZZ20simulate_interactionP6float4S0_fiE6others+11392];
	sub.f32 	%f14261, %f14257, %f13;
	sub.f32 	%f14262, %f14258, %f14;
	sub.f32 	%f14263, %f14259, %f15;
	mul.f32 	%f14264, %f14262, %f14262;
	fma.rn.f32 	%f14265, %f14261, %f14261, %f14264;
	fma.rn.f32 	%f14266, %f14263, %f14263, %f14265;
	add.f32 	%f14267, %f14266, 0f24E69595;
	rsqrt.approx.f32 	%f14268, %f14267;
	mul.f32 	%f14269, %f14268, %f14268;
	mul.f32 	%f14270, %f14268, %f14269;
	mul.f32 	%f14271, %f14261, %f14260;
	fma.rn.f32 	%f14272, %f14271, %f14270, %f14252;
	mul.f32 	%f14273, %f14262, %f14260;
	fma.rn.f32 	%f14274, %f14273, %f14270, %f14254;
	mul.f32 	%f14275, %f14263, %f14260;
	fma.rn.f32 	%f14276, %f14275, %f14270, %f14256;
	ld.shared.v4.f32 	{%f14277, %f14278, %f14279, %f14280}, [_ZZ20simulate_interactionP6float4S0_fiE6others+11408];
	sub.f32 	%f14281, %f14277, %f13;
	sub.f32 	%f14282, %f14278, %f14;
	sub.f32 	%f14283, %f14279, %f15;
	mul.f32 	%f14284, %f14282, %f14282;
	fma.rn.f32 	%f14285, %f14281, %f14281, %f14284;
	fma.rn.f32 	%f14286, %f14283, %f14283, %f14285;
	add.f32 	%f14287, %f14286, 0f24E69595;
	rsqrt.approx.f32 	%f14288, %f14287;
	mul.f32 	%f14289, %f14288, %f14288;
	mul.f32 	%f14290, %f14288, %f14289;
	mul.f32 	%f14291, %f14281, %f14280;
	fma.rn.f32 	%f14292, %f14291, %f14290, %f14272;
	mul.f32 	%f14293, %f14282, %f14280;
	fma.rn.f32 	%f14294, %f14293, %f14290, %f14274;
	mul.f32 	%f14295, %f14283, %f14280;
	fma.rn.f32 	%f14296, %f14295, %f14290, %f14276;
	ld.shared.v4.f32 	{%f14297, %f14298, %f14299, %f14300}, [_ZZ20simulate_interactionP6float4S0_fiE6others+11424];
	sub.f32 	%f14301, %f14297, %f13;
	sub.f32 	%f14302, %f14298, %f14;
	sub.f32 	%f14303, %f14299, %f15;
	mul.f32 	%f14304, %f14302, %f14302;
	fma.rn.f32 	%f14305, %f14301, %f14301, %f14304;
	fma.rn.f32 	%f14306, %f14303, %f14303, %f14305;
	add.f32 	%f14307, %f14306, 0f24E69595;
	rsqrt.approx.f32 	%f14308, %f14307;
	mul.f32 	%f14309, %f14308, %f14308;
	mul.f32 	%f14310, %f14308, %f14309;
	mul.f32 	%f14311, %f14301, %f14300;
	fma.rn.f32 	%f14312, %f14311, %f14310, %f14292;
	mul.f32 	%f14313, %f14302, %f14300;
	fma.rn.f32 	%f14314, %f14313, %f14310, %f14294;
	mul.f32 	%f14315, %f14303, %f14300;
	fma.rn.f32 	%f14316, %f14315, %f14310, %f14296;
	ld.shared.v4.f32 	{%f14317, %f14318, %f14319, %f14320}, [_ZZ20simulate_interactionP6float4S0_fiE6others+11440];
	sub.f32 	%f14321, %f14317, %f13;
	sub.f32 	%f14322, %f14318, %f14;
	sub.f32 	%f14323, %f14319, %f15;
	mul.f32 	%f14324, %f14322, %f14322;
	fma.rn.f32 	%f14325, %f14321, %f14321, %f14324;
	fma.rn.f32 	%f14326, %f14323, %f14323, %f14325;
	add.f32 	%f14327, %f14326, 0f24E69595;
	rsqrt.approx.f32 	%f14328, %f14327;
	mul.f32 	%f14329, %f14328, %f14328;
	mul.f32 	%f14330, %f14328, %f14329;
	mul.f32 	%f14331, %f14321, %f14320;
	fma.rn.f32 	%f14332, %f14331, %f14330, %f14312;
	mul.f32 	%f14333, %f14322, %f14320;
	fma.rn.f32 	%f14334, %f14333, %f14330, %f14314;
	mul.f32 	%f14335, %f14323, %f14320;
	fma.rn.f32 	%f14336, %f14335, %f14330, %f14316;
	ld.shared.v4.f32 	{%f14337, %f14338, %f14339, %f14340}, [_ZZ20simulate_interactionP6float4S0_fiE6others+11456];
	sub.f32 	%f14341, %f14337, %f13;
	sub.f32 	%f14342, %f14338, %f14;
	sub.f32 	%f14343, %f14339, %f15;
	mul.f32 	%f14344, %f14342, %f14342;
	fma.rn.f32 	%f14345, %f14341, %f14341, %f14344;
	fma.rn.f32 	%f14346, %f14343, %f14343, %f14345;
	add.f32 	%f14347, %f14346, 0f24E69595;
	rsqrt.approx.f32 	%f14348, %f14347;
	mul.f32 	%f14349, %f14348, %f14348;
	mul.f32 	%f14350, %f14348, %f14349;
	mul.f32 	%f14351, %f14341, %f14340;
	fma.rn.f32 	%f14352, %f14351, %f14350, %f14332;
	mul.f32 	%f14353, %f14342, %f14340;
	fma.rn.f32 	%f14354, %f14353, %f14350, %f14334;
	mul.f32 	%f14355, %f14343, %f14340;
	fma.rn.f32 	%f14356, %f14355, %f14350, %f14336;
	ld.shared.v4.f32 	{%f14357, %f14358, %f14359, %f14360}, [_ZZ20simulate_interactionP6float4S0_fiE6others+11472];
	sub.f32 	%f14361, %f14357, %f13;
	sub.f32 	%f14362, %f14358, %f14;
	sub.f32 	%f14363, %f14359, %f15;
	mul.f32 	%f14364, %f14362, %f14362;
	fma.rn.f32 	%f14365, %f14361, %f14361, %f14364;
	fma.rn.f32 	%f14366, %f14363, %f14363, %f14365;
	add.f32 	%f14367, %f14366, 0f24E69595;
	rsqrt.approx.f32 	%f14368, %f14367;
	mul.f32 	%f14369, %f14368, %f14368;
	mul.f32 	%f14370, %f14368, %f14369;
	mul.f32 	%f14371, %f14361, %f14360;
	fma.rn.f32 	%f14372, %f14371, %f14370, %f14352;
	mul.f32 	%f14373, %f14362, %f14360;
	fma.rn.f32 	%f14374, %f14373, %f14370, %f14354;
	mul.f32 	%f14375, %f14363, %f14360;
	fma.rn.f32 	%f14376, %f14375, %f14370, %f14356;
	ld.shared.v4.f32 	{%f14377, %f14378, %f14379, %f14380}, [_ZZ20simulate_interactionP6float4S0_fiE6others+11488];
	sub.f32 	%f14381, %f14377, %f13;
	sub.f32 	%f14382, %f14378, %f14;
	sub.f32 	%f14383, %f14379, %f15;
	mul.f32 	%f14384, %f14382, %f14382;
	fma.rn.f32 	%f14385, %f14381, %f14381, %f14384;
	fma.rn.f32 	%f14386, %f14383, %f14383, %f14385;
	add.f32 	%f14387, %f14386, 0f24E69595;
	rsqrt.approx.f32 	%f14388, %f14387;
	mul.f32 	%f14389, %f14388, %f14388;
	mul.f32 	%f14390, %f14388, %f14389;
	mul.f32 	%f14391, %f14381, %f14380;
	fma.rn.f32 	%f14392, %f14391, %f14390, %f14372;
	mul.f32 	%f14393, %f14382, %f14380;
	fma.rn.f32 	%f14394, %f14393, %f14390, %f14374;
	mul.f32 	%f14395, %f14383, %f14380;
	fma.rn.f32 	%f14396, %f14395, %f14390, %f14376;
	ld.shared.v4.f32 	{%f14397, %f14398, %f14399, %f14400}, [_ZZ20simulate_interactionP6float4S0_fiE6others+11504];
	sub.f32 	%f14401, %f14397, %f13;
	sub.f32 	%f14402, %f14398, %f14;
	sub.f32 	%f14403, %f14399, %f15;
	mul.f32 	%f14404, %f14402, %f14402;
	fma.rn.f32 	%f14405, %f14401, %f14401, %f14404;
	fma.rn.f32 	%f14406, %f14403, %f14403, %f14405;
	add.f32 	%f14407, %f14406, 0f24E69595;
	rsqrt.approx.f32 	%f14408, %f14407;
	mul.f32 	%f14409, %f14408, %f14408;
	mul.f32 	%f14410, %f14408, %f14409;
	mul.f32 	%f14411, %f14401, %f14400;
	fma.rn.f32 	%f14412, %f14411, %f14410, %f14392;
	mul.f32 	%f14413, %f14402, %f14400;
	fma.rn.f32 	%f14414, %f14413, %f14410, %f14394;
	mul.f32 	%f14415, %f14403, %f14400;
	fma.rn.f32 	%f14416, %f14415, %f14410, %f14396;
	ld.shared.v4.f32 	{%f14417, %f14418, %f14419, %f14420}, [_ZZ20simulate_interactionP6float4S0_fiE6others+11520];
	sub.f32 	%f14421, %f14417, %f13;
	sub.f32 	%f14422, %f14418, %f14;
	sub.f32 	%f14423, %f14419, %f15;
	mul.f32 	%f14424, %f14422, %f14422;
	fma.rn.f32 	%f14425, %f14421, %f14421, %f14424;
	fma.rn.f32 	%f14426, %f14423, %f14423, %f14425;
	add.f32 	%f14427, %f14426, 0f24E69595;
	rsqrt.approx.f32 	%f14428, %f14427;
	mul.f32 	%f14429, %f14428, %f14428;
	mul.f32 	%f14430, %f14428, %f14429;
	mul.f32 	%f14431, %f14421, %f14420;
	fma.rn.f32 	%f14432, %f14431, %f14430, %f14412;
	mul.f32 	%f14433, %f14422, %f14420;
	fma.rn.f32 	%f14434, %f14433, %f14430, %f14414;
	mul.f32 	%f14435, %f14423, %f14420;
	fma.rn.f32 	%f14436, %f14435, %f14430, %f14416;
	ld.shared.v4.f32 	{%f14437, %f14438, %f14439, %f14440}, [_ZZ20simulate_interactionP6float4S0_fiE6others+11536];
	sub.f32 	%f14441, %f14437, %f13;
	sub.f32 	%f14442, %f14438, %f14;
	sub.f32 	%f14443, %f14439, %f15;
	mul.f32 	%f14444, %f14442, %f14442;
	fma.rn.f32 	%f14445, %f14441, %f14441, %f14444;
	fma.rn.f32 	%f14446, %f14443, %f14443, %f14445;
	add.f32 	%f14447, %f14446, 0f24E69595;
	rsqrt.approx.f32 	%f14448, %f14447;
	mul.f32 	%f14449, %f14448, %f14448;
	mul.f32 	%f14450, %f14448, %f14449;
	mul.f32 	%f14451, %f14441, %f14440;
	fma.rn.f32 	%f14452, %f14451, %f14450, %f14432;
	mul.f32 	%f14453, %f14442, %f14440;
	fma.rn.f32 	%f14454, %f14453, %f14450, %f14434;
	mul.f32 	%f14455, %f14443, %f14440;
	fma.rn.f32 	%f14456, %f14455, %f14450, %f14436;
	ld.shared.v4.f32 	{%f14457, %f14458, %f14459, %f14460}, [_ZZ20simulate_interactionP6float4S0_fiE6others+11552];
	sub.f32 	%f14461, %f14457, %f13;
	sub.f32 	%f14462, %f14458, %f14;
	sub.f32 	%f14463, %f14459, %f15;
	mul.f32 	%f14464, %f14462, %f14462;
	fma.rn.f32 	%f14465, %f14461, %f14461, %f14464;
	fma.rn.f32 	%f14466, %f14463, %f14463, %f14465;
	add.f32 	%f14467, %f14466, 0f24E69595;
	rsqrt.approx.f32 	%f14468, %f14467;
	mul.f32 	%f14469, %f14468, %f14468;
	mul.f32 	%f14470, %f14468, %f14469;
	mul.f32 	%f14471, %f14461, %f14460;
	fma.rn.f32 	%f14472, %f14471, %f14470, %f14452;
	mul.f32 	%f14473, %f14462, %f14460;
	fma.rn.f32 	%f14474, %f14473, %f14470, %f14454;
	mul.f32 	%f14475, %f14463, %f14460;
	fma.rn.f32 	%f14476, %f14475, %f14470, %f14456;
	ld.shared.v4.f32 	{%f14477, %f14478, %f14479, %f14480}, [_ZZ20simulate_interactionP6float4S0_fiE6others+11568];
	sub.f32 	%f14481, %f14477, %f13;
	sub.f32 	%f14482, %f14478, %f14;
	sub.f32 	%f14483, %f14479, %f15;
	mul.f32 	%f14484, %f14482, %f14482;
	fma.rn.f32 	%f14485, %f14481, %f14481, %f14484;
	fma.rn.f32 	%f14486, %f14483, %f14483, %f14485;
	add.f32 	%f14487, %f14486, 0f24E69595;
	rsqrt.approx.f32 	%f14488, %f14487;
	mul.f32 	%f14489, %f14488, %f14488;
	mul.f32 	%f14490, %f14488, %f14489;
	mul.f32 	%f14491, %f14481, %f14480;
	fma.rn.f32 	%f14492, %f14491, %f14490, %f14472;
	mul.f32 	%f14493, %f14482, %f14480;
	fma.rn.f32 	%f14494, %f14493, %f14490, %f14474;
	mul.f32 	%f14495, %f14483, %f14480;
	fma.rn.f32 	%f14496, %f14495, %f14490, %f14476;
	ld.shared.v4.f32 	{%f14497, %f14498, %f14499, %f14500}, [_ZZ20simulate_interactionP6float4S0_fiE6others+11584];
	sub.f32 	%f14501, %f14497, %f13;
	sub.f32 	%f14502, %f14498, %f14;
	sub.f32 	%f14503, %f14499, %f15;
	mul.f32 	%f14504, %f14502, %f14502;
	fma.rn.f32 	%f14505, %f14501, %f14501, %f14504;
	fma.rn.f32 	%f14506, %f14503, %f14503, %f14505;
	add.f32 	%f14507, %f14506, 0f24E69595;
	rsqrt.approx.f32 	%f14508, %f14507;
	mul.f32 	%f14509, %f14508, %f14508;
	mul.f32 	%f14510, %f14508, %f14509;
	mul.f32 	%f14511, %f14501, %f14500;
	fma.rn.f32 	%f14512, %f14511, %f14510, %f14492;
	mul.f32 	%f14513, %f14502, %f14500;
	fma.rn.f32 	%f14514, %f14513, %f14510, %f14494;
	mul.f32 	%f14515, %f14503, %f14500;
	fma.rn.f32 	%f14516, %f14515, %f14510, %f14496;
	ld.shared.v4.f32 	{%f14517, %f14518, %f14519, %f14520}, [_ZZ20simulate_interactionP6float4S0_fiE6others+11600];
	sub.f32 	%f14521, %f14517, %f13;
	sub.f32 	%f14522, %f14518, %f14;
	sub.f32 	%f14523, %f14519, %f15;
	mul.f32 	%f14524, %f14522, %f14522;
	fma.rn.f32 	%f14525, %f14521, %f14521, %f14524;
	fma.rn.f32 	%f14526, %f14523, %f14523, %f14525;
	add.f32 	%f14527, %f14526, 0f24E69595;
	rsqrt.approx.f32 	%f14528, %f14527;
	mul.f32 	%f14529, %f14528, %f14528;
	mul.f32 	%f14530, %f14528, %f14529;
	mul.f32 	%f14531, %f14521, %f14520;
	fma.rn.f32 	%f14532, %f14531, %f14530, %f14512;
	mul.f32 	%f14533, %f14522, %f14520;
	fma.rn.f32 	%f14534, %f14533, %f14530, %f14514;
	mul.f32 	%f14535, %f14523, %f14520;
	fma.rn.f32 	%f14536, %f14535, %f14530, %f14516;
	ld.shared.v4.f32 	{%f14537, %f14538, %f14539, %f14540}, [_ZZ20simulate_interactionP6float4S0_fiE6others+11616];
	sub.f32 	%f14541, %f14537, %f13;
	sub.f32 	%f14542, %f14538, %f14;
	sub.f32 	%f14543, %f14539, %f15;
	mul.f32 	%f14544, %f14542, %f14542;
	fma.rn.f32 	%f14545, %f14541, %f14541, %f14544;
	fma.rn.f32 	%f14546, %f14543, %f14543, %f14545;
	add.f32 	%f14547, %f14546, 0f24E69595;
	rsqrt.approx.f32 	%f14548, %f14547;
	mul.f32 	%f14549, %f14548, %f14548;
	mul.f32 	%f14550, %f14548, %f14549;
	mul.f32 	%f14551, %f14541, %f14540;
	fma.rn.f32 	%f14552, %f14551, %f14550, %f14532;
	mul.f32 	%f14553, %f14542, %f14540;
	fma.rn.f32 	%f14554, %f14553, %f14550, %f14534;
	mul.f32 	%f14555, %f14543, %f14540;
	fma.rn.f32 	%f14556, %f14555, %f14550, %f14536;
	ld.shared.v4.f32 	{%f14557, %f14558, %f14559, %f14560}, [_ZZ20simulate_interactionP6float4S0_fiE6others+11632];
	sub.f32 	%f14561, %f14557, %f13;
	sub.f32 	%f14562, %f14558, %f14;
	sub.f32 	%f14563, %f14559, %f15;
	mul.f32 	%f14564, %f14562, %f14562;
	fma.rn.f32 	%f14565, %f14561, %f14561, %f14564;
	fma.rn.f32 	%f14566, %f14563, %f14563, %f14565;
	add.f32 	%f14567, %f14566, 0f24E69595;
	rsqrt.approx.f32 	%f14568, %f14567;
	mul.f32 	%f14569, %f14568, %f14568;
	mul.f32 	%f14570, %f14568, %f14569;
	mul.f32 	%f14571, %f14561, %f14560;
	fma.rn.f32 	%f14572, %f14571, %f14570, %f14552;
	mul.f32 	%f14573, %f14562, %f14560;
	fma.rn.f32 	%f14574, %f14573, %f14570, %f14554;
	mul.f32 	%f14575, %f14563, %f14560;
	fma.rn.f32 	%f14576, %f14575, %f14570, %f14556;
	ld.shared.v4.f32 	{%f14577, %f14578, %f14579, %f14580}, [_ZZ20simulate_interactionP6float4S0_fiE6others+11648];
	sub.f32 	%f14581, %f14577, %f13;
	sub.f32 	%f14582, %f14578, %f14;
	sub.f32 	%f14583, %f14579, %f15;
	mul.f32 	%f14584, %f14582, %f14582;
	fma.rn.f32 	%f14585, %f14581, %f14581, %f14584;
	fma.rn.f32 	%f14586, %f14583, %f14583, %f14585;
	add.f32 	%f14587, %f14586, 0f24E69595;
	rsqrt.approx.f32 	%f14588, %f14587;
	mul.f32 	%f14589, %f14588, %f14588;
	mul.f32 	%f14590, %f14588, %f14589;
	mul.f32 	%f14591, %f14581, %f14580;
	fma.rn.f32 	%f14592, %f14591, %f14590, %f14572;
	mul.f32 	%f14593, %f14582, %f14580;
	fma.rn.f32 	%f14594, %f14593, %f14590, %f14574;
	mul.f32 	%f14595, %f14583, %f14580;
	fma.rn.f32 	%f14596, %f14595, %f14590, %f14576;
	ld.shared.v4.f32 	{%f14597, %f14598, %f14599, %f14600}, [_ZZ20simulate_interactionP6float4S0_fiE6others+11664];
	sub.f32 	%f14601, %f14597, %f13;
	sub.f32 	%f14602, %f14598, %f14;
	sub.f32 	%f14603, %f14599, %f15;
	mul.f32 	%f14604, %f14602, %f14602;
	fma.rn.f32 	%f14605, %f14601, %f14601, %f14604;
	fma.rn.f32 	%f14606, %f14603, %f14603, %f14605;
	add.f32 	%f14607, %f14606, 0f24E69595;
	rsqrt.approx.f32 	%f14608, %f14607;
	mul.f32 	%f14609, %f14608, %f14608;
	mul.f32 	%f14610, %f14608, %f14609;
	mul.f32 	%f14611, %f14601, %f14600;
	fma.rn.f32 	%f14612, %f14611, %f14610, %f14592;
	mul.f32 	%f14613, %f14602, %f14600;
	fma.rn.f32 	%f14614, %f14613, %f14610, %f14594;
	mul.f32 	%f14615, %f14603, %f14600;
	fma.rn.f32 	%f14616, %f14615, %f14610, %f14596;
	ld.shared.v4.f32 	{%f14617, %f14618, %f14619, %f14620}, [_ZZ20simulate_interactionP6float4S0_fiE6others+11680];
	sub.f32 	%f14621, %f14617, %f13;
	sub.f32 	%f14622, %f14618, %f14;
	sub.f32 	%f14623, %f14619, %f15;
	mul.f32 	%f14624, %f14622, %f14622;
	fma.rn.f32 	%f14625, %f14621, %f14621, %f14624;
	fma.rn.f32 	%f14626, %f14623, %f14623, %f14625;
	add.f32 	%f14627, %f14626, 0f24E69595;
	rsqrt.approx.f32 	%f14628, %f14627;
	mul.f32 	%f14629, %f14628, %f14628;
	mul.f32 	%f14630, %f14628, %f14629;
	mul.f32 	%f14631, %f14621, %f14620;
	fma.rn.f32 	%f14632, %f14631, %f14630, %f14612;
	mul.f32 	%f14633, %f14622, %f14620;
	fma.rn.f32 	%f14634, %f14633, %f14630, %f14614;
	mul.f32 	%f14635, %f14623, %f14620;
	fma.rn.f32 	%f14636, %f14635, %f14630, %f14616;
	ld.shared.v4.f32 	{%f14637, %f14638, %f14639, %f14640}, [_ZZ20simulate_interactionP6float4S0_fiE6others+11696];
	sub.f32 	%f14641, %f14637, %f13;
	sub.f32 	%f14642, %f14638, %f14;
	sub.f32 	%f14643, %f14639, %f15;
	mul.f32 	%f14644, %f14642, %f14642;
	fma.rn.f32 	%f14645, %f14641, %f14641, %f14644;
	fma.rn.f32 	%f14646, %f14643, %f14643, %f14645;
	add.f32 	%f14647, %f14646, 0f24E69595;
	rsqrt.approx.f32 	%f14648, %f14647;
	mul.f32 	%f14649, %f14648, %f14648;
	mul.f32 	%f14650, %f14648, %f14649;
	mul.f32 	%f14651, %f14641, %f14640;
	fma.rn.f32 	%f14652, %f14651, %f14650, %f14632;
	mul.f32 	%f14653, %f14642, %f14640;
	fma.rn.f32 	%f14654, %f14653, %f14650, %f14634;
	mul.f32 	%f14655, %f14643, %f14640;
	fma.rn.f32 	%f14656, %f14655, %f14650, %f14636;
	ld.shared.v4.f32 	{%f14657, %f14658, %f14659, %f14660}, [_ZZ20simulate_interactionP6float4S0_fiE6others+11712];
	sub.f32 	%f14661, %f14657, %f13;
	sub.f32 	%f14662, %f14658, %f14;
	sub.f32 	%f14663, %f14659, %f15;
	mul.f32 	%f14664, %f14662, %f14662;
	fma.rn.f32 	%f14665, %f14661, %f14661, %f14664;
	fma.rn.f32 	%f14666, %f14663, %f14663, %f14665;
	add.f32 	%f14667, %f14666, 0f24E69595;
	rsqrt.approx.f32 	%f14668, %f14667;
	mul.f32 	%f14669, %f14668, %f14668;
	mul.f32 	%f14670, %f14668, %f14669;
	mul.f32 	%f14671, %f14661, %f14660;
	fma.rn.f32 	%f14672, %f14671, %f14670, %f14652;
	mul.f32 	%f14673, %f14662, %f14660;
	fma.rn.f32 	%f14674, %f14673, %f14670, %f14654;
	mul.f32 	%f14675, %f14663, %f14660;
	fma.rn.f32 	%f14676, %f14675, %f14670, %f14656;
	ld.shared.v4.f32 	{%f14677, %f14678, %f14679, %f14680}, [_ZZ20simulate_interactionP6float4S0_fiE6others+11728];
	sub.f32 	%f14681, %f14677, %f13;
	sub.f32 	%f14682, %f14678, %f14;
	sub.f32 	%f14683, %f14679, %f15;
	mul.f32 	%f14684, %f14682, %f14682;
	fma.rn.f32 	%f14685, %f14681, %f14681, %f14684;
	fma.rn.f32 	%f14686, %f14683, %f14683, %f14685;
	add.f32 	%f14687, %f14686, 0f24E69595;
	rsqrt.approx.f32 	%f14688, %f14687;
	mul.f32 	%f14689, %f14688, %f14688;
	mul.f32 	%f14690, %f14688, %f14689;
	mul.f32 	%f14691, %f14681, %f14680;
	fma.rn.f32 	%f14692, %f14691, %f14690, %f14672;
	mul.f32 	%f14693, %f14682, %f14680;
	fma.rn.f32 	%f14694, %f14693, %f14690, %f14674;
	mul.f32 	%f14695, %f14683, %f14680;
	fma.rn.f32 	%f14696, %f14695, %f14690, %f14676;
	ld.shared.v4.f32 	{%f14697, %f14698, %f14699, %f14700}, [_ZZ20simulate_interactionP6float4S0_fiE6others+11744];
	sub.f32 	%f14701, %f14697, %f13;
	sub.f32 	%f14702, %f14698, %f14;
	sub.f32 	%f14703, %f14699, %f15;
	mul.f32 	%f14704, %f14702, %f14702;
	fma.rn.f32 	%f14705, %f14701, %f14701, %f14704;
	fma.rn.f32 	%f14706, %f14703, %f14703, %f14705;
	add.f32 	%f14707, %f14706, 0f24E69595;
	rsqrt.approx.f32 	%f14708, %f14707;
	mul.f32 	%f14709, %f14708, %f14708;
	mul.f32 	%f14710, %f14708, %f14709;
	mul.f32 	%f14711, %f14701, %f14700;
	fma.rn.f32 	%f14712, %f14711, %f14710, %f14692;
	mul.f32 	%f14713, %f14702, %f14700;
	fma.rn.f32 	%f14714, %f14713, %f14710, %f14694;
	mul.f32 	%f14715, %f14703, %f14700;
	fma.rn.f32 	%f14716, %f14715, %f14710, %f14696;
	ld.shared.v4.f32 	{%f14717, %f14718, %f14719, %f14720}, [_ZZ20simulate_interactionP6float4S0_fiE6others+11760];
	sub.f32 	%f14721, %f14717, %f13;
	sub.f32 	%f14722, %f14718, %f14;
	sub.f32 	%f14723, %f14719, %f15;
	mul.f32 	%f14724, %f14722, %f14722;
	fma.rn.f32 	%f14725, %f14721, %f14721, %f14724;
	fma.rn.f32 	%f14726, %f14723, %f14723, %f14725;
	add.f32 	%f14727, %f14726, 0f24E69595;
	rsqrt.approx.f32 	%f14728, %f14727;
	mul.f32 	%f14729, %f14728, %f14728;
	mul.f32 	%f14730, %f14728, %f14729;
	mul.f32 	%f14731, %f14721, %f14720;
	fma.rn.f32 	%f14732, %f14731, %f14730, %f14712;
	mul.f32 	%f14733, %f14722, %f14720;
	fma.rn.f32 	%f14734, %f14733, %f14730, %f14714;
	mul.f32 	%f14735, %f14723, %f14720;
	fma.rn.f32 	%f14736, %f14735, %f14730, %f14716;
	ld.shared.v4.f32 	{%f14737, %f14738, %f14739, %f14740}, [_ZZ20simulate_interactionP6float4S0_fiE6others+11776];
	sub.f32 	%f14741, %f14737, %f13;
	sub.f32 	%f14742, %f14738, %f14;
	sub.f32 	%f14743, %f14739, %f15;
	mul.f32 	%f14744, %f14742, %f14742;
	fma.rn.f32 	%f14745, %f14741, %f14741, %f14744;
	fma.rn.f32 	%f14746, %f14743, %f14743, %f14745;
	add.f32 	%f14747, %f14746, 0f24E69595;
	rsqrt.approx.f32 	%f14748, %f14747;
	mul.f32 	%f14749, %f14748, %f14748;
	mul.f32 	%f14750, %f14748, %f14749;
	mul.f32 	%f14751, %f14741, %f14740;
	fma.rn.f32 	%f14752, %f14751, %f14750, %f14732;
	mul.f32 	%f14753, %f14742, %f14740;
	fma.rn.f32 	%f14754, %f14753, %f14750, %f14734;
	mul.f32 	%f14755, %f14743, %f14740;
	fma.rn.f32 	%f14756, %f14755, %f14750, %f14736;
	ld.shared.v4.f32 	{%f14757, %f14758, %f14759, %f14760}, [_ZZ20simulate_interactionP6float4S0_fiE6others+11792];
	sub.f32 	%f14761, %f14757, %f13;
	sub.f32 	%f14762, %f14758, %f14;
	sub.f32 	%f14763, %f14759, %f15;
	mul.f32 	%f14764, %f14762, %f14762;
	fma.rn.f32 	%f14765, %f14761, %f14761, %f14764;
	fma.rn.f32 	%f14766, %f14763, %f14763, %f14765;
	add.f32 	%f14767, %f14766, 0f24E69595;
	rsqrt.approx.f32 	%f14768, %f14767;
	mul.f32 	%f14769, %f14768, %f14768;
	mul.f32 	%f14770, %f14768, %f14769;
	mul.f32 	%f14771, %f14761, %f14760;
	fma.rn.f32 	%f14772, %f14771, %f14770, %f14752;
	mul.f32 	%f14773, %f14762, %f14760;
	fma.rn.f32 	%f14774, %f14773, %f14770, %f14754;
	mul.f32 	%f14775, %f14763, %f14760;
	fma.rn.f32 	%f14776, %f14775, %f14770, %f14756;
	ld.shared.v4.f32 	{%f14777, %f14778, %f14779, %f14780}, [_ZZ20simulate_interactionP6float4S0_fiE6others+11808];
	sub.f32 	%f14781, %f14777, %f13;
	sub.f32 	%f14782, %f14778, %f14;
	sub.f32 	%f14783, %f14779, %f15;
	mul.f32 	%f14784, %f14782, %f14782;
	fma.rn.f32 	%f14785, %f14781, %f14781, %f14784;
	fma.rn.f32 	%f14786, %f14783, %f14783, %f14785;
	add.f32 	%f14787, %f14786, 0f24E69595;
	rsqrt.approx.f32 	%f14788, %f14787;
	mul.f32 	%f14789, %f14788, %f14788;
	mul.f32 	%f14790, %f14788, %f14789;
	mul.f32 	%f14791, %f14781, %f14780;
	fma.rn.f32 	%f14792, %f14791, %f14790, %f14772;
	mul.f32 	%f14793, %f14782, %f14780;
	fma.rn.f32 	%f14794, %f14793, %f14790, %f14774;
	mul.f32 	%f14795, %f14783, %f14780;
	fma.rn.f32 	%f14796, %f14795, %f14790, %f14776;
	ld.shared.v4.f32 	{%f14797, %f14798, %f14799, %f14800}, [_ZZ20simulate_interactionP6float4S0_fiE6others+11824];
	sub.f32 	%f14801, %f14797, %f13;
	sub.f32 	%f14802, %f14798, %f14;
	sub.f32 	%f14803, %f14799, %f15;
	mul.f32 	%f14804, %f14802, %f14802;
	fma.rn.f32 	%f14805, %f14801, %f14801, %f14804;
	fma.rn.f32 	%f14806, %f14803, %f14803, %f14805;
	add.f32 	%f14807, %f14806, 0f24E69595;
	rsqrt.approx.f32 	%f14808, %f14807;
	mul.f32 	%f14809, %f14808, %f14808;
	mul.f32 	%f14810, %f14808, %f14809;
	mul.f32 	%f14811, %f14801, %f14800;
	fma.rn.f32 	%f14812, %f14811, %f14810, %f14792;
	mul.f32 	%f14813, %f14802, %f14800;
	fma.rn.f32 	%f14814, %f14813, %f14810, %f14794;
	mul.f32 	%f14815, %f14803, %f14800;
	fma.rn.f32 	%f14816, %f14815, %f14810, %f14796;
	ld.shared.v4.f32 	{%f14817, %f14818, %f14819, %f14820}, [_ZZ20simulate_interactionP6float4S0_fiE6others+11840];
	sub.f32 	%f14821, %f14817, %f13;
	sub.f32 	%f14822, %f14818, %f14;
	sub.f32 	%f14823, %f14819, %f15;
	mul.f32 	%f14824, %f14822, %f14822;
	fma.rn.f32 	%f14825, %f14821, %f14821, %f14824;
	fma.rn.f32 	%f14826, %f14823, %f14823, %f14825;
	add.f32 	%f14827, %f14826, 0f24E69595;
	rsqrt.approx.f32 	%f14828, %f14827;
	mul.f32 	%f14829, %f14828, %f14828;
	mul.f32 	%f14830, %f14828, %f14829;
	mul.f32 	%f14831, %f14821, %f14820;
	fma.rn.f32 	%f14832, %f14831, %f14830, %f14812;
	mul.f32 	%f14833, %f14822, %f14820;
	fma.rn.f32 	%f14834, %f14833, %f14830, %f14814;
	mul.f32 	%f14835, %f14823, %f14820;
	fma.rn.f32 	%f14836, %f14835, %f14830, %f14816;
	ld.shared.v4.f32 	{%f14837, %f14838, %f14839, %f14840}, [_ZZ20simulate_interactionP6float4S0_fiE6others+11856];
	sub.f32 	%f14841, %f14837, %f13;
	sub.f32 	%f14842, %f14838, %f14;
	sub.f32 	%f14843, %f14839, %f15;
	mul.f32 	%f14844, %f14842, %f14842;
	fma.rn.f32 	%f14845, %f14841, %f14841, %f14844;
	fma.rn.f32 	%f14846, %f14843, %f14843, %f14845;
	add.f32 	%f14847, %f14846, 0f24E69595;
	rsqrt.approx.f32 	%f14848, %f14847;
	mul.f32 	%f14849, %f14848, %f14848;
	mul.f32 	%f14850, %f14848, %f14849;
	mul.f32 	%f14851, %f14841, %f14840;
	fma.rn.f32 	%f14852, %f14851, %f14850, %f14832;
	mul.f32 	%f14853, %f14842, %f14840;
	fma.rn.f32 	%f14854, %f14853, %f14850, %f14834;
	mul.f32 	%f14855, %f14843, %f14840;
	fma.rn.f32 	%f14856, %f14855, %f14850, %f14836;
	ld.shared.v4.f32 	{%f14857, %f14858, %f14859, %f14860}, [_ZZ20simulate_interactionP6float4S0_fiE6others+11872];
	sub.f32 	%f14861, %f14857, %f13;
	sub.f32 	%f14862, %f14858, %f14;
	sub.f32 	%f14863, %f14859, %f15;
	mul.f32 	%f14864, %f14862, %f14862;
	fma.rn.f32 	%f14865, %f14861, %f14861, %f14864;
	fma.rn.f32 	%f14866, %f14863, %f14863, %f14865;
	add.f32 	%f14867, %f14866, 0f24E69595;
	rsqrt.approx.f32 	%f14868, %f14867;
	mul.f32 	%f14869, %f14868, %f14868;
	mul.f32 	%f14870, %f14868, %f14869;
	mul.f32 	%f14871, %f14861, %f14860;
	fma.rn.f32 	%f14872, %f14871, %f14870, %f14852;
	mul.f32 	%f14873, %f14862, %f14860;
	fma.rn.f32 	%f14874, %f14873, %f14870, %f14854;
	mul.f32 	%f14875, %f14863, %f14860;
	fma.rn.f32 	%f14876, %f14875, %f14870, %f14856;
	ld.shared.v4.f32 	{%f14877, %f14878, %f14879, %f14880}, [_ZZ20simulate_interactionP6float4S0_fiE6others+11888];
	sub.f32 	%f14881, %f14877, %f13;
	sub.f32 	%f14882, %f14878, %f14;
	sub.f32 	%f14883, %f14879, %f15;
	mul.f32 	%f14884, %f14882, %f14882;
	fma.rn.f32 	%f14885, %f14881, %f14881, %f14884;
	fma.rn.f32 	%f14886, %f14883, %f14883, %f14885;
	add.f32 	%f14887, %f14886, 0f24E69595;
	rsqrt.approx.f32 	%f14888, %f14887;
	mul.f32 	%f14889, %f14888, %f14888;
	mul.f32 	%f14890, %f14888, %f14889;
	mul.f32 	%f14891, %f14881, %f14880;
	fma.rn.f32 	%f14892, %f14891, %f14890, %f14872;
	mul.f32 	%f14893, %f14882, %f14880;
	fma.rn.f32 	%f14894, %f14893, %f14890, %f14874;
	mul.f32 	%f14895, %f14883, %f14880;
	fma.rn.f32 	%f14896, %f14895, %f14890, %f14876;
	ld.shared.v4.f32 	{%f14897, %f14898, %f14899, %f14900}, [_ZZ20simulate_interactionP6float4S0_fiE6others+11904];
	sub.f32 	%f14901, %f14897, %f13;
	sub.f32 	%f14902, %f14898, %f14;
	sub.f32 	%f14903, %f14899, %f15;
	mul.f32 	%f14904, %f14902, %f14902;
	fma.rn.f32 	%f14905, %f14901, %f14901, %f14904;
	fma.rn.f32 	%f14906, %f14903, %f14903, %f14905;
	add.f32 	%f14907, %f14906, 0f24E69595;
	rsqrt.approx.f32 	%f14908, %f14907;
	mul.f32 	%f14909, %f14908, %f14908;
	mul.f32 	%f14910, %f14908, %f14909;
	mul.f32 	%f14911, %f14901, %f14900;
	fma.rn.f32 	%f14912, %f14911, %f14910, %f14892;
	mul.f32 	%f14913, %f14902, %f14900;
	fma.rn.f32 	%f14914, %f14913, %f14910, %f14894;
	mul.f32 	%f14915, %f14903, %f14900;
	fma.rn.f32 	%f14916, %f14915, %f14910, %f14896;
	ld.shared.v4.f32 	{%f14917, %f14918, %f14919, %f14920}, [_ZZ20simulate_interactionP6float4S0_fiE6others+11920];
	sub.f32 	%f14921, %f14917, %f13;
	sub.f32 	%f14922, %f14918, %f14;
	sub.f32 	%f14923, %f14919, %f15;
	mul.f32 	%f14924, %f14922, %f14922;
	fma.rn.f32 	%f14925, %f14921, %f14921, %f14924;
	fma.rn.f32 	%f14926, %f14923, %f14923, %f14925;
	add.f32 	%f14927, %f14926, 0f24E69595;
	rsqrt.approx.f32 	%f14928, %f14927;
	mul.f32 	%f14929, %f14928, %f14928;
	mul.f32 	%f14930, %f14928, %f14929;
	mul.f32 	%f14931, %f14921, %f14920;
	fma.rn.f32 	%f14932, %f14931, %f14930, %f14912;
	mul.f32 	%f14933, %f14922, %f14920;
	fma.rn.f32 	%f14934, %f14933, %f14930, %f14914;
	mul.f32 	%f14935, %f14923, %f14920;
	fma.rn.f32 	%f14936, %f14935, %f14930, %f14916;
	ld.shared.v4.f32 	{%f14937, %f14938, %f14939, %f14940}, [_ZZ20simulate_interactionP6float4S0_fiE6others+11936];
	sub.f32 	%f14941, %f14937, %f13;
	sub.f32 	%f14942, %f14938, %f14;
	sub.f32 	%f14943, %f14939, %f15;
	mul.f32 	%f14944, %f14942, %f14942;
	fma.rn.f32 	%f14945, %f14941, %f14941, %f14944;
	fma.rn.f32 	%f14946, %f14943, %f14943, %f14945;
	add.f32 	%f14947, %f14946, 0f24E69595;
	rsqrt.approx.f32 	%f14948, %f14947;
	mul.f32 	%f14949, %f14948, %f14948;
	mul.f32 	%f14950, %f14948, %f14949;
	mul.f32 	%f14951, %f14941, %f14940;
	fma.rn.f32 	%f14952, %f14951, %f14950, %f14932;
	mul.f32 	%f14953, %f14942, %f14940;
	fma.rn.f32 	%f14954, %f14953, %f14950, %f14934;
	mul.f32 	%f14955, %f14943, %f14940;
	fma.rn.f32 	%f14956, %f14955, %f14950, %f14936;
	ld.shared.v4.f32 	{%f14957, %f14958, %f14959, %f14960}, [_ZZ20simulate_interactionP6float4S0_fiE6others+11952];
	sub.f32 	%f14961, %f14957, %f13;
	sub.f32 	%f14962, %f14958, %f14;
	sub.f32 	%f14963, %f14959, %f15;
	mul.f32 	%f14964, %f14962, %f14962;
	fma.rn.f32 	%f14965, %f14961, %f14961, %f14964;
	fma.rn.f32 	%f14966, %f14963, %f14963, %f14965;
	add.f32 	%f14967, %f14966, 0f24E69595;
	rsqrt.approx.f32 	%f14968, %f14967;
	mul.f32 	%f14969, %f14968, %f14968;
	mul.f32 	%f14970, %f14968, %f14969;
	mul.f32 	%f14971, %f14961, %f14960;
	fma.rn.f32 	%f14972, %f14971, %f14970, %f14952;
	mul.f32 	%f14973, %f14962, %f14960;
	fma.rn.f32 	%f14974, %f14973, %f14970, %f14954;
	mul.f32 	%f14975, %f14963, %f14960;
	fma.rn.f32 	%f14976, %f14975, %f14970, %f14956;
	ld.shared.v4.f32 	{%f14977, %f14978, %f14979, %f14980}, [_ZZ20simulate_interactionP6float4S0_fiE6others+11968];
	sub.f32 	%f14981, %f14977, %f13;
	sub.f32 	%f14982, %f14978, %f14;
	sub.f32 	%f14983, %f14979, %f15;
	mul.f32 	%f14984, %f14982, %f14982;
	fma.rn.f32 	%f14985, %f14981, %f14981, %f14984;
	fma.rn.f32 	%f14986, %f14983, %f14983, %f14985;
	add.f32 	%f14987, %f14986, 0f24E69595;
	rsqrt.approx.f32 	%f14988, %f14987;
	mul.f32 	%f14989, %f14988, %f14988;
	mul.f32 	%f14990, %f14988, %f14989;
	mul.f32 	%f14991, %f14981, %f14980;
	fma.rn.f32 	%f14992, %f14991, %f14990, %f14972;
	mul.f32 	%f14993, %f14982, %f14980;
	fma.rn.f32 	%f14994, %f14993, %f14990, %f14974;
	mul.f32 	%f14995, %f14983, %f14980;
	fma.rn.f32 	%f14996, %f14995, %f14990, %f14976;
	ld.shared.v4.f32 	{%f14997, %f14998, %f14999, %f15000}, [_ZZ20simulate_interactionP6float4S0_fiE6others+11984];
	sub.f32 	%f15001, %f14997, %f13;
	sub.f32 	%f15002, %f14998, %f14;
	sub.f32 	%f15003, %f14999, %f15;
	mul.f32 	%f15004, %f15002, %f15002;
	fma.rn.f32 	%f15005, %f15001, %f15001, %f15004;
	fma.rn.f32 	%f15006, %f15003, %f15003, %f15005;
	add.f32 	%f15007, %f15006, 0f24E69595;
	rsqrt.approx.f32 	%f15008, %f15007;
	mul.f32 	%f15009, %f15008, %f15008;
	mul.f32 	%f15010, %f15008, %f15009;
	mul.f32 	%f15011, %f15001, %f15000;
	fma.rn.f32 	%f15012, %f15011, %f15010, %f14992;
	mul.f32 	%f15013, %f15002, %f15000;
	fma.rn.f32 	%f15014, %f15013, %f15010, %f14994;
	mul.f32 	%f15015, %f15003, %f15000;
	fma.rn.f32 	%f15016, %f15015, %f15010, %f14996;
	ld.shared.v4.f32 	{%f15017, %f15018, %f15019, %f15020}, [_ZZ20simulate_interactionP6float4S0_fiE6others+12000];
	sub.f32 	%f15021, %f15017, %f13;
	sub.f32 	%f15022, %f15018, %f14;
	sub.f32 	%f15023, %f15019, %f15;
	mul.f32 	%f15024, %f15022, %f15022;
	fma.rn.f32 	%f15025, %f15021, %f15021, %f15024;
	fma.rn.f32 	%f15026, %f15023, %f15023, %f15025;
	add.f32 	%f15027, %f15026, 0f24E69595;
	rsqrt.approx.f32 	%f15028, %f15027;
	mul.f32 	%f15029, %f15028, %f15028;
	mul.f32 	%f15030, %f15028, %f15029;
	mul.f32 	%f15031, %f15021, %f15020;
	fma.rn.f32 	%f15032, %f15031, %f15030, %f15012;
	mul.f32 	%f15033, %f15022, %f15020;
	fma.rn.f32 	%f15034, %f15033, %f15030, %f15014;
	mul.f32 	%f15035, %f15023, %f15020;
	fma.rn.f32 	%f15036, %f15035, %f15030, %f15016;
	ld.shared.v4.f32 	{%f15037, %f15038, %f15039, %f15040}, [_ZZ20simulate_interactionP6float4S0_fiE6others+12016];
	sub.f32 	%f15041, %f15037, %f13;
	sub.f32 	%f15042, %f15038, %f14;
	sub.f32 	%f15043, %f15039, %f15;
	mul.f32 	%f15044, %f15042, %f15042;
	fma.rn.f32 	%f15045, %f15041, %f15041, %f15044;
	fma.rn.f32 	%f15046, %f15043, %f15043, %f15045;
	add.f32 	%f15047, %f15046, 0f24E69595;
	rsqrt.approx.f32 	%f15048, %f15047;
	mul.f32 	%f15049, %f15048, %f15048;
	mul.f32 	%f15050, %f15048, %f15049;
	mul.f32 	%f15051, %f15041, %f15040;
	fma.rn.f32 	%f15052, %f15051, %f15050, %f15032;
	mul.f32 	%f15053, %f15042, %f15040;
	fma.rn.f32 	%f15054, %f15053, %f15050, %f15034;
	mul.f32 	%f15055, %f15043, %f15040;
	fma.rn.f32 	%f15056, %f15055, %f15050, %f15036;
	ld.shared.v4.f32 	{%f15057, %f15058, %f15059, %f15060}, [_ZZ20simulate_interactionP6float4S0_fiE6others+12032];
	sub.f32 	%f15061, %f15057, %f13;
	sub.f32 	%f15062, %f15058, %f14;
	sub.f32 	%f15063, %f15059, %f15;
	mul.f32 	%f15064, %f15062, %f15062;
	fma.rn.f32 	%f15065, %f15061, %f15061, %f15064;
	fma.rn.f32 	%f15066, %f15063, %f15063, %f15065;
	add.f32 	%f15067, %f15066, 0f24E69595;
	rsqrt.approx.f32 	%f15068, %f15067;
	mul.f32 	%f15069, %f15068, %f15068;
	mul.f32 	%f15070, %f15068, %f15069;
	mul.f32 	%f15071, %f15061, %f15060;
	fma.rn.f32 	%f15072, %f15071, %f15070, %f15052;
	mul.f32 	%f15073, %f15062, %f15060;
	fma.rn.f32 	%f15074, %f15073, %f15070, %f15054;
	mul.f32 	%f15075, %f15063, %f15060;
	fma.rn.f32 	%f15076, %f15075, %f15070, %f15056;
	ld.shared.v4.f32 	{%f15077, %f15078, %f15079, %f15080}, [_ZZ20simulate_interactionP6float4S0_fiE6others+12048];
	sub.f32 	%f15081, %f15077, %f13;
	sub.f32 	%f15082, %f15078, %f14;
	sub.f32 	%f15083, %f15079, %f15;
	mul.f32 	%f15084, %f15082, %f15082;
	fma.rn.f32 	%f15085, %f15081, %f15081, %f15084;
	fma.rn.f32 	%f15086, %f15083, %f15083, %f15085;
	add.f32 	%f15087, %f15086, 0f24E69595;
	rsqrt.approx.f32 	%f15088, %f15087;
	mul.f32 	%f15089, %f15088, %f15088;
	mul.f32 	%f15090, %f15088, %f15089;
	mul.f32 	%f15091, %f15081, %f15080;
	fma.rn.f32 	%f15092, %f15091, %f15090, %f15072;
	mul.f32 	%f15093, %f15082, %f15080;
	fma.rn.f32 	%f15094, %f15093, %f15090, %f15074;
	mul.f32 	%f15095, %f15083, %f15080;
	fma.rn.f32 	%f15096, %f15095, %f15090, %f15076;
	ld.shared.v4.f32 	{%f15097, %f15098, %f15099, %f15100}, [_ZZ20simulate_interactionP6float4S0_fiE6others+12064];
	sub.f32 	%f15101, %f15097, %f13;
	sub.f32 	%f15102, %f15098, %f14;
	sub.f32 	%f15103, %f15099, %f15;
	mul.f32 	%f15104, %f15102, %f15102;
	fma.rn.f32 	%f15105, %f15101, %f15101, %f15104;
	fma.rn.f32 	%f15106, %f15103, %f15103, %f15105;
	add.f32 	%f15107, %f15106, 0f24E69595;
	rsqrt.approx.f32 	%f15108, %f15107;
	mul.f32 	%f15109, %f15108, %f15108;
	mul.f32 	%f15110, %f15108, %f15109;
	mul.f32 	%f15111, %f15101, %f15100;
	fma.rn.f32 	%f15112, %f15111, %f15110, %f15092;
	mul.f32 	%f15113, %f15102, %f15100;
	fma.rn.f32 	%f15114, %f15113, %f15110, %f15094;
	mul.f32 	%f15115, %f15103, %f15100;
	fma.rn.f32 	%f15116, %f15115, %f15110, %f15096;
	ld.shared.v4.f32 	{%f15117, %f15118, %f15119, %f15120}, [_ZZ20simulate_interactionP6float4S0_fiE6others+12080];
	sub.f32 	%f15121, %f15117, %f13;
	sub.f32 	%f15122, %f15118, %f14;
	sub.f32 	%f15123, %f15119, %f15;
	mul.f32 	%f15124, %f15122, %f15122;
	fma.rn.f32 	%f15125, %f15121, %f15121, %f15124;
	fma.rn.f32 	%f15126, %f15123, %f15123, %f15125;
	add.f32 	%f15127, %f15126, 0f24E69595;
	rsqrt.approx.f32 	%f15128, %f15127;
	mul.f32 	%f15129, %f15128, %f15128;
	mul.f32 	%f15130, %f15128, %f15129;
	mul.f32 	%f15131, %f15121, %f15120;
	fma.rn.f32 	%f15132, %f15131, %f15130, %f15112;
	mul.f32 	%f15133, %f15122, %f15120;
	fma.rn.f32 	%f15134, %f15133, %f15130, %f15114;
	mul.f32 	%f15135, %f15123, %f15120;
	fma.rn.f32 	%f15136, %f15135, %f15130, %f15116;
	ld.shared.v4.f32 	{%f15137, %f15138, %f15139, %f15140}, [_ZZ20simulate_interactionP6float4S0_fiE6others+12096];
	sub.f32 	%f15141, %f15137, %f13;
	sub.f32 	%f15142, %f15138, %f14;
	sub.f32 	%f15143, %f15139, %f15;
	mul.f32 	%f15144, %f15142, %f15142;
	fma.rn.f32 	%f15145, %f15141, %f15141, %f15144;
	fma.rn.f32 	%f15146, %f15143, %f15143, %f15145;
	add.f32 	%f15147, %f15146, 0f24E69595;
	rsqrt.approx.f32 	%f15148, %f15147;
	mul.f32 	%f15149, %f15148, %f15148;
	mul.f32 	%f15150, %f15148, %f15149;
	mul.f32 	%f15151, %f15141, %f15140;
	fma.rn.f32 	%f15152, %f15151, %f15150, %f15132;
	mul.f32 	%f15153, %f15142, %f15140;
	fma.rn.f32 	%f15154, %f15153, %f15150, %f15134;
	mul.f32 	%f15155, %f15143, %f15140;
	fma.rn.f32 	%f15156, %f15155, %f15150, %f15136;
	ld.shared.v4.f32 	{%f15157, %f15158, %f15159, %f15160}, [_ZZ20simulate_interactionP6float4S0_fiE6others+12112];
	sub.f32 	%f15161, %f15157, %f13;
	sub.f32 	%f15162, %f15158, %f14;
	sub.f32 	%f15163, %f15159, %f15;
	mul.f32 	%f15164, %f15162, %f15162;
	fma.rn.f32 	%f15165, %f15161, %f15161, %f15164;
	fma.rn.f32 	%f15166, %f15163, %f15163, %f15165;
	add.f32 	%f15167, %f15166, 0f24E69595;
	rsqrt.approx.f32 	%f15168, %f15167;
	mul.f32 	%f15169, %f15168, %f15168;
	mul.f32 	%f15170, %f15168, %f15169;
	mul.f32 	%f15171, %f15161, %f15160;
	fma.rn.f32 	%f15172, %f15171, %f15170, %f15152;
	mul.f32 	%f15173, %f15162, %f15160;
	fma.rn.f32 	%f15174, %f15173, %f15170, %f15154;
	mul.f32 	%f15175, %f15163, %f15160;
	fma.rn.f32 	%f15176, %f15175, %f15170, %f15156;
	ld.shared.v4.f32 	{%f15177, %f15178, %f15179, %f15180}, [_ZZ20simulate_interactionP6float4S0_fiE6others+12128];
	sub.f32 	%f15181, %f15177, %f13;
	sub.f32 	%f15182, %f15178, %f14;
	sub.f32 	%f15183, %f15179, %f15;
	mul.f32 	%f15184, %f15182, %f15182;
	fma.rn.f32 	%f15185, %f15181, %f15181, %f15184;
	fma.rn.f32 	%f15186, %f15183, %f15183, %f15185;
	add.f32 	%f15187, %f15186, 0f24E69595;
	rsqrt.approx.f32 	%f15188, %f15187;
	mul.f32 	%f15189, %f15188, %f15188;
	mul.f32 	%f15190, %f15188, %f15189;
	mul.f32 	%f15191, %f15181, %f15180;
	fma.rn.f32 	%f15192, %f15191, %f15190, %f15172;
	mul.f32 	%f15193, %f15182, %f15180;
	fma.rn.f32 	%f15194, %f15193, %f15190, %f15174;
	mul.f32 	%f15195, %f15183, %f15180;
	fma.rn.f32 	%f15196, %f15195, %f15190, %f15176;
	ld.shared.v4.f32 	{%f15197, %f15198, %f15199, %f15200}, [_ZZ20simulate_interactionP6float4S0_fiE6others+12144];
	sub.f32 	%f15201, %f15197, %f13;
	sub.f32 	%f15202, %f15198, %f14;
	sub.f32 	%f15203, %f15199, %f15;
	mul.f32 	%f15204, %f15202, %f15202;
	fma.rn.f32 	%f15205, %f15201, %f15201, %f15204;
	fma.rn.f32 	%f15206, %f15203, %f15203, %f15205;
	add.f32 	%f15207, %f15206, 0f24E69595;
	rsqrt.approx.f32 	%f15208, %f15207;
	mul.f32 	%f15209, %f15208, %f15208;
	mul.f32 	%f15210, %f15208, %f15209;
	mul.f32 	%f15211, %f15201, %f15200;
	fma.rn.f32 	%f15212, %f15211, %f15210, %f15192;
	mul.f32 	%f15213, %f15202, %f15200;
	fma.rn.f32 	%f15214, %f15213, %f15210, %f15194;
	mul.f32 	%f15215, %f15203, %f15200;
	fma.rn.f32 	%f15216, %f15215, %f15210, %f15196;
	ld.shared.v4.f32 	{%f15217, %f15218, %f15219, %f15220}, [_ZZ20simulate_interactionP6float4S0_fiE6others+12160];
	sub.f32 	%f15221, %f15217, %f13;
	sub.f32 	%f15222, %f15218, %f14;
	sub.f32 	%f15223, %f15219, %f15;
	mul.f32 	%f15224, %f15222, %f15222;
	fma.rn.f32 	%f15225, %f15221, %f15221, %f15224;
	fma.rn.f32 	%f15226, %f15223, %f15223, %f15225;
	add.f32 	%f15227, %f15226, 0f24E69595;
	rsqrt.approx.f32 	%f15228, %f15227;
	mul.f32 	%f15229, %f15228, %f15228;
	mul.f32 	%f15230, %f15228, %f15229;
	mul.f32 	%f15231, %f15221, %f15220;
	fma.rn.f32 	%f15232, %f15231, %f15230, %f15212;
	mul.f32 	%f15233, %f15222, %f15220;
	fma.rn.f32 	%f15234, %f15233, %f15230, %f15214;
	mul.f32 	%f15235, %f15223, %f15220;
	fma.rn.f32 	%f15236, %f15235, %f15230, %f15216;
	ld.shared.v4.f32 	{%f15237, %f15238, %f15239, %f15240}, [_ZZ20simulate_interactionP6float4S0_fiE6others+12176];
	sub.f32 	%f15241, %f15237, %f13;
	sub.f32 	%f15242, %f15238, %f14;
	sub.f32 	%f15243, %f15239, %f15;
	mul.f32 	%f15244, %f15242, %f15242;
	fma.rn.f32 	%f15245, %f15241, %f15241, %f15244;
	fma.rn.f32 	%f15246, %f15243, %f15243, %f15245;
	add.f32 	%f15247, %f15246, 0f24E69595;
	rsqrt.approx.f32 	%f15248, %f15247;
	mul.f32 	%f15249, %f15248, %f15248;
	mul.f32 	%f15250, %f15248, %f15249;
	mul.f32 	%f15251, %f15241, %f15240;
	fma.rn.f32 	%f15252, %f15251, %f15250, %f15232;
	mul.f32 	%f15253, %f15242, %f15240;
	fma.rn.f32 	%f15254, %f15253, %f15250, %f15234;
	mul.f32 	%f15255, %f15243, %f15240;
	fma.rn.f32 	%f15256, %f15255, %f15250, %f15236;
	ld.shared.v4.f32 	{%f15257, %f15258, %f15259, %f15260}, [_ZZ20simulate_interactionP6float4S0_fiE6others+12192];
	sub.f32 	%f15261, %f15257, %f13;
	sub.f32 	%f15262, %f15258, %f14;
	sub.f32 	%f15263, %f15259, %f15;
	mul.f32 	%f15264, %f15262, %f15262;
	fma.rn.f32 	%f15265, %f15261, %f15261, %f15264;
	fma.rn.f32 	%f15266, %f15263, %f15263, %f15265;
	add.f32 	%f15267, %f15266, 0f24E69595;
	rsqrt.approx.f32 	%f15268, %f15267;
	mul.f32 	%f15269, %f15268, %f15268;
	mul.f32 	%f15270, %f15268, %f15269;
	mul.f32 	%f15271, %f15261, %f15260;
	fma.rn.f32 	%f15272, %f15271, %f15270, %f15252;
	mul.f32 	%f15273, %f15262, %f15260;
	fma.rn.f32 	%f15274, %f15273, %f15270, %f15254;
	mul.f32 	%f15275, %f15263, %f15260;
	fma.rn.f32 	%f15276, %f15275, %f15270, %f15256;
	ld.shared.v4.f32 	{%f15277, %f15278, %f15279, %f15280}, [_ZZ20simulate_interactionP6float4S0_fiE6others+12208];
	sub.f32 	%f15281, %f15277, %f13;
	sub.f32 	%f15282, %f15278, %f14;
	sub.f32 	%f15283, %f15279, %f15;
	mul.f32 	%f15284, %f15282, %f15282;
	fma.rn.f32 	%f15285, %f15281, %f15281, %f15284;
	fma.rn.f32 	%f15286, %f15283, %f15283, %f15285;
	add.f32 	%f15287, %f15286, 0f24E69595;
	rsqrt.approx.f32 	%f15288, %f15287;
	mul.f32 	%f15289, %f15288, %f15288;
	mul.f32 	%f15290, %f15288, %f15289;
	mul.f32 	%f15291, %f15281, %f15280;
	fma.rn.f32 	%f15292, %f15291, %f15290, %f15272;
	mul.f32 	%f15293, %f15282, %f15280;
	fma.rn.f32 	%f15294, %f15293, %f15290, %f15274;
	mul.f32 	%f15295, %f15283, %f15280;
	fma.rn.f32 	%f15296, %f15295, %f15290, %f15276;
	ld.shared.v4.f32 	{%f15297, %f15298, %f15299, %f15300}, [_ZZ20simulate_interactionP6float4S0_fiE6others+12224];
	sub.f32 	%f15301, %f15297, %f13;
	sub.f32 	%f15302, %f15298, %f14;
	sub.f32 	%f15303, %f15299, %f15;
	mul.f32 	%f15304, %f15302, %f15302;
	fma.rn.f32 	%f15305, %f15301, %f15301, %f15304;
	fma.rn.f32 	%f15306, %f15303, %f15303, %f15305;
	add.f32 	%f15307, %f15306, 0f24E69595;
	rsqrt.approx.f32 	%f15308, %f15307;
	mul.f32 	%f15309, %f15308, %f15308;
	mul.f32 	%f15310, %f15308, %f15309;
	mul.f32 	%f15311, %f15301, %f15300;
	fma.rn.f32 	%f15312, %f15311, %f15310, %f15292;
	mul.f32 	%f15313, %f15302, %f15300;
	fma.rn.f32 	%f15314, %f15313, %f15310, %f15294;
	mul.f32 	%f15315, %f15303, %f15300;
	fma.rn.f32 	%f15316, %f15315, %f15310, %f15296;
	ld.shared.v4.f32 	{%f15317, %f15318, %f15319, %f15320}, [_ZZ20simulate_interactionP6float4S0_fiE6others+12240];
	sub.f32 	%f15321, %f15317, %f13;
	sub.f32 	%f15322, %f15318, %f14;
	sub.f32 	%f15323, %f15319, %f15;
	mul.f32 	%f15324, %f15322, %f15322;
	fma.rn.f32 	%f15325, %f15321, %f15321, %f15324;
	fma.rn.f32 	%f15326, %f15323, %f15323, %f15325;
	add.f32 	%f15327, %f15326, 0f24E69595;
	rsqrt.approx.f32 	%f15328, %f15327;
	mul.f32 	%f15329, %f15328, %f15328;
	mul.f32 	%f15330, %f15328, %f15329;
	mul.f32 	%f15331, %f15321, %f15320;
	fma.rn.f32 	%f15332, %f15331, %f15330, %f15312;
	mul.f32 	%f15333, %f15322, %f15320;
	fma.rn.f32 	%f15334, %f15333, %f15330, %f15314;
	mul.f32 	%f15335, %f15323, %f15320;
	fma.rn.f32 	%f15336, %f15335, %f15330, %f15316;
	ld.shared.v4.f32 	{%f15337, %f15338, %f15339, %f15340}, [_ZZ20simulate_interactionP6float4S0_fiE6others+12256];
	sub.f32 	%f15341, %f15337, %f13;
	sub.f32 	%f15342, %f15338, %f14;
	sub.f32 	%f15343, %f15339, %f15;
	mul.f32 	%f15344, %f15342, %f15342;
	fma.rn.f32 	%f15345, %f15341, %f15341, %f15344;
	fma.rn.f32 	%f15346, %f15343, %f15343, %f15345;
	add.f32 	%f15347, %f15346, 0f24E69595;
	rsqrt.approx.f32 	%f15348, %f15347;
	mul.f32 	%f15349, %f15348, %f15348;
	mul.f32 	%f15350, %f15348, %f15349;
	mul.f32 	%f15351, %f15341, %f15340;
	fma.rn.f32 	%f15352, %f15351, %f15350, %f15332;
	mul.f32 	%f15353, %f15342, %f15340;
	fma.rn.f32 	%f15354, %f15353, %f15350, %f15334;
	mul.f32 	%f15355, %f15343, %f15340;
	fma.rn.f32 	%f15356, %f15355, %f15350, %f15336;
	ld.shared.v4.f32 	{%f15357, %f15358, %f15359, %f15360}, [_ZZ20simulate_interactionP6float4S0_fiE6others+12272];
	sub.f32 	%f15361, %f15357, %f13;
	sub.f32 	%f15362, %f15358, %f14;
	sub.f32 	%f15363, %f15359, %f15;
	mul.f32 	%f15364, %f15362, %f15362;
	fma.rn.f32 	%f15365, %f15361, %f15361, %f15364;
	fma.rn.f32 	%f15366, %f15363, %f15363, %f15365;
	add.f32 	%f15367, %f15366, 0f24E69595;
	rsqrt.approx.f32 	%f15368, %f15367;
	mul.f32 	%f15369, %f15368, %f15368;
	mul.f32 	%f15370, %f15368, %f15369;
	mul.f32 	%f15371, %f15361, %f15360;
	fma.rn.f32 	%f15411, %f15371, %f15370, %f15352;
	mul.f32 	%f15372, %f15362, %f15360;
	fma.rn.f32 	%f15410, %f15372, %f15370, %f15354;
	mul.f32 	%f15373, %f15363, %f15360;
	fma.rn.f32 	%f15409, %f15373, %f15370, %f15356;
	bar.sync 	0;
	add.s32 	%r16, %r16, 1;
	setp.ne.s32 	%p2, %r16, 0;
	add.s32 	%r15, %r15, %r1;
	@%p2 bra 	$L__BB0_2;
	.pragma "used_bytes_mask 4095";
	ld.global.v4.f32 	{%f15374, %f15375, %f15376, %f15377}, [%rd2];
	mul.f32 	%f15378, %f15375, %f15375;
	fma.rn.f32 	%f15379, %f15374, %f15374, %f15378;
	fma.rn.f32 	%f15380, %f15376, %f15376, %f15379;
	add.f32 	%f15381, %f15380, 0f24E69595;
	rsqrt.approx.f32 	%f15382, %f15381;
	mul.f32 	%f15383, %f15382, %f15382;
	mul.f32 	%f15384, %f15382, %f15383;
	mul.f32 	%f15385, %f15374, 0f459C4000;
	mul.f32 	%f15386, %f15385, %f15384;
	sub.f32 	%f15387, %f15411, %f15386;
	mul.f32 	%f15388, %f15375, 0f459C4000;
	mul.f32 	%f15389, %f15388, %f15384;
	sub.f32 	%f15390, %f15410, %f15389;
	mul.f32 	%f15391, %f15376, 0f459C4000;
	mul.f32 	%f15392, %f15391, %f15384;
	sub.f32 	%f15393, %f15409, %f15392;
	mul.f32 	%f15394, %f7, 0f2E92ACC3;
	cvta.to.global.u64 	%rd8, %rd3;
	add.s64 	%rd10, %rd8, %rd5;
	.pragma "used_bytes_mask 4095";
	ld.global.v4.f32 	{%f15395, %f15396, %f15397, %f15398}, [%rd10];
	fma.rn.f32 	%f15399, %f15394, %f15387, %f15395;
	fma.rn.f32 	%f15400, %f15394, %f15390, %f15396;
	st.global.v2.f32 	[%rd10], {%f15399, %f15400};
	fma.rn.f32 	%f15401, %f15394, %f15393, %f15397;
	st.global.f32 	[%rd10+8], %f15401;
	.pragma "used_bytes_mask 4095";
	ld.global.v4.f32 	{%f15402, %f15403, %f15404, %f15405}, [%rd2];
	fma.rn.f32 	%f15406, %f7, %f15399, %f15402;
	fma.rn.f32 	%f15407, %f7, %f15400, %f15403;
	st.global.v2.f32 	[%rd2], {%f15406, %f15407};
	fma.rn.f32 	%f15408, %f7, %f15401, %f15404;
	st.global.f32 	[%rd2+8], %f15408;
$L__BB0_4:
	ret;

}


// ===== COMPILED SASS (sm_100) =====

	.target	sm_100

	.elftype	@"ET_EXEC"


//--------------------- .note.nv.tkinfo           --------------------------
	.section	.note.nv.tkinfo,"",@"SHT_NOTE"
	.sectionflags	@"SHF_NOTE_NV_TKINFO"
	.tkinfo
        /*0018*/ 	.word	0x00000002
        /*0030*/ 	.string	""
        /*0030*/ 	.string	"ptxas"
        /*0030*/ 	.string	"Cuda compilation tools, release 13.0, V13.0.88"
        /*0030*/ 	.string	"Build cuda_13.0.r13.0/compiler.36424714_0"
        /*0030*/ 	.string	"-arch sm_100 -m 64 "



//--------------------- .note.nv.cuinfo           --------------------------
	.section	.note.nv.cuinfo,"",@"SHT_NOTE"
	.sectionflags	@"SHF_NOTE_NV_CUINFO"
        /*0018*/ 	.short	0x0002
        /*001a*/ 	.short	0x0064
        /*001c*/ 	.short	0x0082
	.zero		2


//--------------------- .nv.info                  --------------------------
	.section	.nv.info,"",@"SHT_CUDA_INFO"
	.align	4


	//----- nvinfo : EIATTR_REGCOUNT
	.align		4
        /*0000*/ 	.byte	0x04, 0x2f
        /*0002*/ 	.short	(.L_1 - .L_0)
	.align		4
.L_0:
        /*0004*/ 	.word	index@(_Z20simulate_interactionP6float4S0_fi)
        /*0008*/ 	.word	0x00000020


	//----- nvinfo : EIATTR_FRAME_SIZE
	.align		4
.L_1:
        /*000c*/ 	.byte	0x04, 0x11
        /*000e*/ 	.short	(.L_3 - .L_2)
	.align		4
.L_2:
        /*0010*/ 	.word	index@(_Z20simulate_interactionP6float4S0_fi)
        /*0014*/ 	.word	0x00000000


	//----- nvinfo : EIATTR_MIN_STACK_SIZE
	.align		4
.L_3:
        /*0018*/ 	.byte	0x04, 0x12
        /*001a*/ 	.short	(.L_5 - .L_4)
	.align		4
.L_4:
        /*001c*/ 	.word	index@(_Z20simulate_interactionP6float4S0_fi)
        /*0020*/ 	.word	0x00000000
.L_5:


//--------------------- .nv.compat                --------------------------
	.section	.nv.compat,"",@"SHT_CUDA_COMPAT_INFO"
	.align	4
        /*0000*/ 	.byte	0x02, 0x09, 0x00, 0x00, 0x02, 0x02, 0x01, 0x00, 0x02, 0x05, 0x05, 0x00, 0x03, 0x07, 0x01, 0x01
        /*0010*/ 	.byte	0x02, 0x03, 0x00, 0x00, 0x02, 0x06, 0x01, 0x00, 0x04, 0x0b, 0x08, 0x00, 0x01, 0x00, 0x00, 0x00
        /*0020*/ 	.byte	0x00, 0x00, 0x00, 0x00


//--------------------- .nv.info._Z20simulate_interactionP6float4S0_fi --------------------------
	.section	.nv.info._Z20simulate_interactionP6float4S0_fi,"",@"SHT_CUDA_INFO"
	.sectionflags	@""
	.align	4


	//----- nvinfo : EIATTR_CUDA_API_VERSION
	.align		4
        /*0000*/ 	.byte	0x04, 0x37
        /*0002*/ 	.short	(.L_7 - .L_6)
.L_6:
        /*0004*/ 	.word	0x00000082


	//----- nvinfo : EIATTR_KPARAM_INFO
	.align		4
.L_7:
        /*0008*/ 	.byte	0x04, 0x17
        /*000a*/ 	.short	(.L_9 - .L_8)
.L_8:
        /*000c*/ 	.word	0x00000000
        /*0010*/ 	.short	0x0003
        /*0012*/ 	.short	0x0014
        /*0014*/ 	.byte	0x00, 0xf0, 0x11, 0x00


	//----- nvinfo : EIATTR_KPARAM_INFO
	.align		4
.L_9:
        /*0018*/ 	.byte	0x04, 0x17
        /*001a*/ 	.short	(.L_11 - .L_10)
.L_10:
        /*001c*/ 	.word	0x00000000
        /*0020*/ 	.short	0x0002
        /*0022*/ 	.short	0x0010
        /*0024*/ 	.byte	0x00, 0xf0, 0x11, 0x00


	//----- nvinfo : EIATTR_KPARAM_INFO
	.align		4
.L_11:
        /*0028*/ 	.byte	0x04, 0x17
        /*002a*/ 	.short	(.L_13 - .L_12)
.L_12:
        /*002c*/ 	.word	0x00000000
        /*0030*/ 	.short	0x0001
        /*0032*/ 	.short	0x0008
        /*0034*/ 	.byte	0x00, 0xf5, 0x21, 0x00


	//----- nvinfo : EIATTR_KPARAM_INFO
	.align		4
.L_13:
        /*0038*/ 	.byte	0x04, 0x17
        /*003a*/ 	.short	(.L_15 - .L_14)
.L_14:
        /*003c*/ 	.word	0x00000000
        /*0040*/ 	.short	0x0000
        /*0042*/ 	.short	0x0000
        /*0044*/ 	.byte	0x00, 0xf5, 0x21, 0x00


	//----- nvinfo : EIATTR_SPARSE_MMA_MASK
	.align		4
.L_15:
        /*0048*/ 	.byte	0x03, 0x50
        /*004a*/ 	.short	0x0000


	//----- nvinfo : EIATTR_MAXREG_COUNT
	.align		4
        /*004c*/ 	.byte	0x03, 0x1b
        /*004e*/ 	.short	0x00ff


	//----- nvinfo : EIATTR_NUM_BARRIERS
	.align		4
        /*0050*/ 	.byte	0x02, 0x4c
        /*0052*/ 	.byte	0x01
	.zero		1


	//----- nvinfo : EIATTR_MERCURY_ISA_VERSION
	.align		4
        /*0054*/ 	.byte	0x03, 0x5f
        /*0056*/ 	.short	0x0101


	//----- nvinfo : EIATTR_UNUSED_LOAD_BYTE_OFFSET
	.align		4
        /*0058*/ 	.byte	0x04, 0x44
        /*005a*/ 	.short	(.L_17 - .L_16)


	//   ....[0]....
.L_16:
        /*005c*/ 	.word	0x00000170
        /*0060*/ 	.word	0x00000fff


	//   ....[1]....
        /*0064*/ 	.word	0x0003c1d0
        /*0068*/ 	.word	0x00000fff


	//   ....[2]....
        /*006c*/ 	.word	0x0003c200
        /*0070*/ 	.word	0x00000fff


	//   ....[3]....
        /*0074*/ 	.word	0x0003c380
        /*0078*/ 	.word	0x00000fff


	//----- nvinfo : EIATTR_VRC_CTA_INIT_COUNT
	.align		4
.L_17:
        /*007c*/ 	.byte	0x02, 0x4a
	.zero		1
	.zero		1


	//----- nvinfo : EIATTR_EXIT_INSTR_OFFSETS
	.align		4
        /*0080*/ 	.byte	0x04, 0x1c
        /*0082*/ 	.short	(.L_19 - .L_18)


	//   ....[0]....
.L_18:
        /*0084*/ 	.word	0x00000070


	//   ....[1]....
        /*0088*/ 	.word	0x0003c3e0


	//----- nvinfo : EIATTR_CBANK_PARAM_SIZE
	.align		4
.L_19:
        /*008c*/ 	.byte	0x03, 0x19
        /*008e*/ 	.short	0x0018


	//----- nvinfo : EIATTR_PARAM_CBANK
	.align		4
        /*0090*/ 	.byte	0x04, 0x0a
        /*0092*/ 	.short	(.L_21 - .L_20)
	.align		4
.L_20:
        /*0094*/ 	.word	index@(.nv.constant0._Z20simulate_interactionP6float4S0_fi)
        /*0098*/ 	.short	0x0380
        /*009a*/ 	.short	0x0018


	//----- nvinfo : EIATTR_SW_WAR
	.align		4
.L_21:
        /*009c*/ 	.byte	0x04, 0x36
        /*009e*/ 	.short	(.L_23 - .L_22)
.L_22:
        /*00a0*/ 	.word	0x00000008
.L_23:


//--------------------- .nv.callgraph             --------------------------
	.section	.nv.callgraph,"",@"SHT_CUDA_CALLGRAPH"
	.align	4
	.sectionentsize	8
	.align		4
        /*0000*/ 	.word	0x00000000
	.align		4
        /*0004*/ 	.word	0xffffffff
	.align		4
        /*0008*/ 	.word	0x00000000
	.align		4
        /*000c*/ 	.word	0xfffffffe
	.align		4
        /*0010*/ 	.word	0x00000000
	.align		4
        /*0014*/ 	.word	0xfffffffd
	.align		4
        /*0018*/ 	.word	0x00000000
	.align		4
        /*001c*/ 	.word	0xfffffffc


//--------------------- .text._Z20simulate_interactionP6float4S0_fi --------------------------
	.section	.text._Z20simulate_interactionP6float4S0_fi,"ax",@progbits
	.align	128
        .global         _Z20simulate_interactionP6float4S0_fi
        .type           _Z20simulate_interactionP6float4S0_fi,@function
        .size           _Z20simulate_interactionP6float4S0_fi,(.L_x_2 - _Z20simulate_interactionP6float4S0_fi)
        .other          _Z20simulate_interactionP6float4S0_fi,@"STO_CUDA_ENTRY STV_DEFAULT"
_Z20simulate_interactionP6float4S0_fi:
.text._Z20simulate_interactionP6float4S0_fi:
[----:B------:R-:W-:Y:S01]  /*0000*/  LDC R1, c[0x0][0x37c] ;  /* 0x0000df00ff017b82 */ /* 0x000fe20000000800 */
[----:B------:R-:W0:Y:S01]  /*0010*/  S2R R3, SR_CTAID.X ;  /* 0x0000000000037919 */ /* 0x000e220000002500 */
[----:B------:R-:W0:Y:S01]  /*0020*/  LDCU UR7, c[0x0][0x360] ;  /* 0x00006c00ff0777ac */ /* 0x000e220008000800 */
[----:B------:R-:W0:Y:S01]  /*0030*/  S2R R2, SR_TID.X ;  /* 0x0000000000027919 */ /* 0x000e220000002100 */
[----:B------:R-:W1:Y:S01]  /*0040*/  LDCU UR4, c[0x0][0x394] ;  /* 0x00007280ff0477ac */ /* 0x000e620008000800 */
[----:B0-----:R-:W-:-:S05]  /*0050*/  IMAD R3, R3, UR7, R2 ;  /* 0x0000000703037c24 */ /* 0x001fca000f8e0202 */
[----:B-1----:R-:W-:-:S13]  /*0060*/  ISETP.GE.AND P0, PT, R3, UR4, PT ;  /* 0x0000000403007c0c */ /* 0x002fda000bf06270 */
[----:B------:R-:W-:Y:S05]  /*0070*/  @P0 EXIT ;  /* 0x000000000000094d */ /* 0x000fea0003800000 */
[----:B------:R-:W0:Y:S01]  /*0080*/  S2UR UR5, SR_CgaCtaId ;  /* 0x00000000000579c3 */ /* 0x000e220000008800 */
[----:B------:R-:W1:Y:S01]  /*0090*/  LDCU UR6, c[0x0][0x370] ;  /* 0x00006e00ff0677ac */ /* 0x000e620008000800 */
[----:B------:R-:W-:Y:S01]  /*00a0*/  HFMA2 R28, -RZ, RZ, 0, 0 ;  /* 0x00000000ff1c7431 */ /* 0x000fe200000001ff */
[----:B------:R-:W-:Y:S01]  /*00b0*/  CS2R R24, SRZ ;  /* 0x0000000000187805 */ /* 0x000fe2000001ff00 */
[----:B------:R-:W-:Y:S01]  /*00c0*/  UMOV UR4, 0x400 ;  /* 0x0000040000047882 */ /* 0x000fe20000000000 */
[----:B------:R-:W2:Y:S03]  /*00d0*/  LDCU.64 UR8, c[0x0][0x358] ;  /* 0x00006b00ff0877ac */ /* 0x000ea60008000a00 */
[----:B------:R-:W3:Y:S01]  /*00e0*/  LDC.64 R20, c[0x0][0x380] ;  /* 0x0000e000ff147b82 */ /* 0x000ee20000000a00 */
[----:B0-----:R-:W-:Y:S02]  /*00f0*/  ULEA UR4, UR5, UR4, 0x18 ;  /* 0x0000000405047291 */ /* 0x001fe4000f8ec0ff */
[----:B-1----:R-:W-:-:S04]  /*0100*/  UIADD3 UR5, UPT, UPT, -UR6, URZ, URZ ;  /* 0x000000ff06057290 */ /* 0x002fc8000fffe1ff */
[----:B------:R-:W-:Y:S01]  /*0110*/  LEA R0, R2, UR4, 0x4 ;  /* 0x0000000402007c11 */ /* 0x000fe2000f8e20ff */
[----:B--23--:R-:W-:-:S07]  /*0120*/  IMAD.WIDE R22, R3, 0x10, R20 ;  /* 0x0000001003167825 */ /* 0x00cfce00078e0214 */
.L_x_0:
[----:B------:R-:W-:-:S06]  /*0130*/  IMAD.WIDE.U32 R16, R2, 0x10, R20 ;  /* 0x0000001002107825 */ /* 0x000fcc00078e0014 */
[----:B------:R-:W2:Y:S04]  /*0140*/  LDG.E.128 R16, desc[UR8][R16.64] ;  /* 0x0000000810107981 */ /* 0x000ea8000c1e1d00 */
[----:B--2---:R-:W-:Y:S01]  /*0150*/  STS.128 [R0], R16 ;  /* 0x0000001000007388 */ /* 0x004fe20000000c00 */
[----:B------:R-:W-:Y:S06]  /*0160*/  BAR.SYNC.DEFER_BLOCKING 0x0 ;  /* 0x0000000000007b1d */ /* 0x000fec0000010000 */
[----:B------:R-:W2:Y:S04]  /*0170*/  LDG.E.128 R8, desc[UR8][R22.64] ;  /* 0x0000000816087981 */ /* 0x000ea8000c1e1d00 */
[----:B------:R-:W2:Y:S04]  /*0180*/  LDS.128 R4, [UR4] ;  /* 0x00000004ff047984 */ /* 0x000ea80008000c00 */
[----:B------:R-:W0:Y:S01]  /*0190*/  LDS.128 R12, [UR4+0x10] ;  /* 0x00001004ff0c7984 */ /* 0x000e220008000c00 */
[C---:B--2---:R-:W-:Y:S01]  /*01a0*/  FADD R5, -R9.reuse, R5 ;  /* 0x0000000509057221 */ /* 0x044fe20000000100 */
[----:B------:R-:W-:Y:S01]  /*01b0*/  FADD R4, -R8, R4 ;  /* 0x0000000408047221 */ /* 0x000fe20000000100 */
[----:B------:R-:W-:Y:S01]  /*01c0*/  FADD R6, -R10, R6 ;  /* 0x000000060a067221 */ /* 0x000fe20000000100 */
[----:B0-----:R-:W-:Y:S01]  /*01d0*/  FADD R26, -R9, R13 ;  /* 0x0000000d091a7221 */ /* 0x001fe20000000100 */
[----:B------:R-:W-:Y:S01]  /*01e0*/  FMUL R11, R5, R5 ;  /* 0x00000005050b7220 */ /* 0x000fe20000400000 */
[----:B------:R-:W-:Y:S01]  /*01f0*/  FADD R18, -R8, R12 ;  /* 0x0000000c08127221 */ /* 0x000fe20000000100 */
[----:B------:R-:W-:Y:S01]  /*0200*/  FADD R14, -R10, R14 ;  /* 0x0000000e0a0e7221 */ /* 0x000fe20000000100 */
[----:B------:R-:W-:Y:S01]  /*0210*/  FMUL R19, R7, R6 ;  /* 0x0000000607137220 */ /* 0x000fe20000400000 */
[----:B------:R-:W-:-:S04]  /*0220*/  FFMA R11, R4, R4, R11 ;  /* 0x00000004040b7223 */ /* 0x000fc8000000000b */
[----:B------:R-:W-:-:S04]  /*0230*/  FFMA R11, R6, R6, R11 ;  /* 0x00000006060b7223 */ /* 0x000fc8000000000b */
[----:B------:R-:W-:Y:S01]  /*0240*/  FADD R16, R11, 1.0000000168623835264e-16 ;  /* 0x24e695950b107421 */ /* 0x000fe20000000000 */
[----:B------:R-:W-:-:S04]  /*0250*/  FMUL R11, R26, R26 ;  /* 0x0000001a1a0b7220 */ /* 0x000fc80000400000 */
[----:B------:R-:W-:Y:S01]  /*0260*/  FSETP.GEU.AND P0, PT, |R16|, 1.175494350822287508e-38, PT ;  /* 0x008000001000780b */ /* 0x000fe20003f0e200 */
[-C--:B------:R-:W-:Y:S01]  /*0270*/  FFMA R11, R18, R18.reuse, R11 ;  /* 0x00000012120b7223 */ /* 0x080fe2000000000b */
[----:B------:R-:W-:-:S03]  /*0280*/  FMUL R18, R15, R18 ;  /* 0x000000120f127220 */ /* 0x000fc60000400000 */
[----:B------:R-:W-:-:S04]  /*0290*/  FFMA R11, R14, R14, R11 ;  /* 0x0000000e0e0b7223 */ /* 0x000fc8000000000b */
[----:B------:R-:W-:Y:S01]  /*02a0*/  FADD R13, R11, 1.0000000168623835264e-16 ;  /* 0x24e695950b0d7421 */ /* 0x000fe20000000000 */
[----:B------:R-:W-:-:S03]  /*02b0*/  FMUL R11, R7, R4 ;  /* 0x00000004070b7220 */ /* 0x000fc60000400000 */
[----:B------:R-:W-:-:S04]  /*02c0*/  @!P0 FMUL R16, R16, 16777216 ;  /* 0x4b80000010108820 */ /* 0x000fc80000400000 */
[----:B------:R0:W1:Y:S02]  /*02d0*/  MUFU.RSQ R17, R16 ;  /* 0x0000001000117308 */ /* 0x0000640000001400 */
[----:B0-----:R-:W-:Y:S02]  /*02e0*/  FMUL R16, R7, R5 ;  /* 0x0000000507107220 */ /* 0x001fe40000400000 */
[----:B------:R-:W0:Y:S01]  /*02f0*/  LDS.128 R4, [UR4+0x20] ;  /* 0x00002004ff047984 */ /* 0x000e220008000c00 */
[----:B-1----:R-:W-:Y:S01]  /*0300*/  @!P0 FMUL R17, R17, 4096 ;  /* 0x4580000011118820 */ /* 0x002fe20000400000 */
[----:B------:R-:W-:-:S03]  /*0310*/  FSETP.GEU.AND P0, PT, |R13|, 1.175494350822287508e-38, PT ;  /* 0x008000000d00780b */ /* 0x000fc60003f0e200 */
[----:B------:R-:W-:-:S04]  /*0320*/  FMUL R12, R17, R17 ;  /* 0x00000011110c7220 */ /* 0x000fc80000400000 */
[----:B------:R-:W-:-:S04]  /*0330*/  FMUL R17, R17, R12 ;  /* 0x0000000c11117220 */ /* 0x000fc80000400000 */
[C---:B------:R-:W-:Y:S01]  /*0340*/  FFMA R28, R17.reuse, R11, R28 ;  /* 0x0000000b111c7223 */ /* 0x040fe2000000001c */
[----:B------:R-:W-:Y:S01]  /*0350*/  FFMA R16, R17, R16, R25 ;  /* 0x0000001011107223 */ /* 0x000fe20000000019 */
[----:B------:R-:W-:Y:S01]  /*0360*/  @!P0 FMUL R13, R13, 16777216 ;  /* 0x4b8000000d0d8820 */ /* 0x000fe20000400000 */
[----:B------:R-:W-:Y:S01]  /*0370*/  FFMA R17, R17, R19, R24 ;  /* 0x0000001311117223 */ /* 0x000fe20000000018 */
[C---:B------:R-:W-:Y:S01]  /*0380*/  FMUL R11, R15.reuse, R26 ;  /* 0x0000001a0f0b7220 */ /* 0x040fe20000400000 */
[----:B------:R-:W-:Y:S01]  /*0390*/  FMUL R24, R15, R14 ;  /* 0x0000000e0f187220 */ /* 0x000fe20000400000 */
[----:B------:R-:W1:Y:S01]  /*03a0*/  MUFU.RSQ R12, R13 ;  /* 0x0000000d000c7308 */ /* 0x000e620000001400 */
[----:B0-----:R-:W-:Y:S01]  /*03b0*/  FADD R26, -R9, R5 ;  /* 0x00000005091a7221 */ /* 0x001fe20000000100 */
[----:B-1----:R-:W-:Y:S01]  /*03c0*/  @!P0 FMUL R12, R12, 4096 ;  /* 0x458000000c0c8820 */ /* 0x002fe20000400000 */
[----:B------:R-:W-:Y:S01]  /*03d0*/  FADD R4, -R8, R4 ;  /* 0x0000000408047221 */ /* 0x000fe20000000100 */
[----:B------:R-:W-:-:S02]  /*03e0*/  FADD R6, -R10, R6 ;  /* 0x000000060a067221 */ /* 0x000fc40000000100 */
[C---:B------:R-:W-:Y:S02]  /*03f0*/  FMUL R19, R12.reuse, R12 ;  /* 0x0000000c0c137220 */ /* 0x040fe40000400000 */
[C---:B------:R-:W-:Y:S02]  /*0400*/  FMUL R29, R7.reuse, R6 ;  /* 0x00000006071d7220 */ /* 0x040fe40000400000 */
[----:B------:R-:W-:Y:S01]  /*0410*/  FMUL R5, R12, R19 ;  /* 0x000000130c057220 */ /* 0x000fe20000400000 */
[-C--:B------:R-:W-:Y:S01]  /*0420*/  FMUL R19, R26, R26.reuse ;  /* 0x0000001a1a137220 */ /* 0x080fe20000400000 */
[----:B------:R-:W0:Y:S01]  /*0430*/  LDS.128 R12, [UR4+0x30] ;  /* 0x00003004ff0c7984 */ /* 0x000e220008000c00 */
[----:B------:R-:W-:Y:S01]  /*0440*/  FMUL R26, R7, R26 ;  /* 0x0000001a071a7220 */ /* 0x000fe20000400000 */
[C---:B------:R-:W-:Y:S01]  /*0450*/  FFMA R11, R5.reuse, R11, R16 ;  /* 0x0000000b050b7223 */ /* 0x040fe20000000010 */
[----:B------:R-:W-:Y:S01]  /*0460*/  FFMA R19, R4, R4, R19 ;  /* 0x0000000404137223 */ /* 0x000fe20000000013 */
[----:B------:R-:W-:Y:S01]  /*0470*/  FFMA R24, R5, R24, R17 ;  /* 0x0000001805187223 */ /* 0x000fe20000000011 */
[----:B------:R-:W-:-:S02]  /*0480*/  FMUL R16, R7, R4 ;  /* 0x0000000407107220 */ /* 0x000fc40000400000 */
[----:B------:R-:W-:-:S04]  /*0490*/  FFMA R19, R6, R6, R19 ;  /* 0x0000000606137223 */ /* 0x000fc80000000013 */
[----:B------:R-:W-:Y:S01]  /*04a0*/  FADD R27, R19, 1.0000000168623835264e-16 ;  /* 0x24e69595131b7421 */ /* 0x000fe20000000000 */
[----:B------:R-:W-:Y:S02]  /*04b0*/  FFMA R19, R5, R18, R28 ;  /* 0x0000001205137223 */ /* 0x000fe4000000001c */
[----:B------:R-:W1:Y:S02]  /*04c0*/  LDS.128 R4, [UR4+0x40] ;  /* 0x00004004ff047984 */ /* 0x000e640008000c00 */
[----:B------:R-:W-:-:S13]  /*04d0*/  FSETP.GEU.AND P0, PT, |R27|, 1.175494350822287508e-38, PT ;  /* 0x008000001b00780b */ /* 0x000fda0003f0e200 */
[----:B------:R-:W-:-:S04]  /*04e0*/  @!P0 FMUL R27, R27, 16777216 ;  /* 0x4b8000001b1b8820 */ /* 0x000fc80000400000 */
[----:B------:R-:W2:Y:S01]  /*04f0*/  MUFU.RSQ R25, R27 ;  /* 0x0000001b00197308 */ /* 0x000ea20000001400 */
[----:B0-----:R-:W-:Y:S01]  /*0500*/  FADD R18, -R9, R13 ;  /* 0x0000000d09127221 */ /* 0x001fe20000000100 */
[----:B------:R-:W-:Y:S01]  /*0510*/  FADD R12, -R8, R12 ;  /* 0x0000000c080c7221 */ /* 0x000fe20000000100 */
[----:B------:R-:W-:Y:S02]  /*0520*/  FADD R14, -R10, R14 ;  /* 0x0000000e0a0e7221 */ /* 0x000fe40000000100 */
[-C--:B------:R-:W-:Y:S01]  /*0530*/  FMUL R13, R18, R18.reuse ;  /* 0x00000012120d7220 */ /* 0x080fe20000400000 */
[----:B------:R-:W-:-:S03]  /*0540*/  FMUL R18, R15, R18 ;  /* 0x000000120f127220 */ /* 0x000fc60000400000 */
[----:B------:R-:W-:Y:S01]  /*0550*/  FFMA R13, R12, R12, R13 ;  /* 0x0000000c0c0d7223 */ /* 0x000fe2000000000d */
[----:B--2---:R-:W-:-:S03]  /*0560*/  @!P0 FMUL R25, R25, 4096 ;  /* 0x4580000019198820 */ /* 0x004fc60000400000 */
[----:B------:R-:W-:Y:S01]  /*0570*/  FFMA R13, R14, R14, R13 ;  /* 0x0000000e0e0d7223 */ /* 0x000fe2000000000d */
[----:B------:R-:W-:Y:S01]  /*0580*/  FMUL R28, R25, R25 ;  /* 0x00000019191c7220 */ /* 0x000fe20000400000 */
[----:B-1----:R-:W-:Y:S02]  /*0590*/  FADD R4, -R8, R4 ;  /* 0x0000000408047221 */ /* 0x002fe40000000100 */
[----:B------:R-:W-:Y:S01]  /*05a0*/  FADD R27, R13, 1.0000000168623835264e-16 ;  /* 0x24e695950d1b7421 */ /* 0x000fe20000000000 */
[----:B------:R-:W-:Y:S01]  /*05b0*/  FADD R6, -R10, R6 ;  /* 0x000000060a067221 */ /* 0x000fe20000000100 */
[----:B------:R-:W-:-:S03]  /*05c0*/  FMUL R28, R25, R28 ;  /* 0x0000001c191c7220 */ /* 0x000fc60000400000 */
[----:B------:R-:W-:Y:S01]  /*05d0*/  FSETP.GEU.AND P0, PT, |R27|, 1.175494350822287508e-38, PT ;  /* 0x008000001b00780b */ /* 0x000fe20003f0e200 */
[C---:B------:R-:W-:Y:S01]  /*05e0*/  FFMA R17, R28.reuse, R26, R11 ;  /* 0x0000001a1c117223 */ /* 0x040fe2000000000b */
[----:B------:R-:W-:Y:S01]  /*05f0*/  FMUL R26, R15, R12 ;  /* 0x0000000c0f1a7220 */ /* 0x000fe20000400000 */
[C---:B------:R-:W-:Y:S01]  /*0600*/  FFMA R16, R28.reuse, R16, R19 ;  /* 0x000000101c107223 */ /* 0x040fe20000000013 */
[----:B------:R-:W-:Y:S01]  /*0610*/  FFMA R11, R28, R29, R24 ;  /* 0x0000001d1c0b7223 */ /* 0x000fe20000000018 */
[----:B------:R-:W-:Y:S01]  /*0620*/  FADD R28, -R9, R5 ;  /* 0x00000005091c7221 */ /* 0x000fe20000000100 */
[----:B------:R-:W-:-:S03]  /*0630*/  FMUL R24, R15, R14 ;  /* 0x0000000e0f187220 */ /* 0x000fc60000400000 */
[-C--:B------:R-:W-:Y:S01]  /*0640*/  FMUL R19, R28, R28.reuse ;  /* 0x0000001c1c137220 */ /* 0x080fe20000400000 */
[----:B------:R-:W-:-:S03]  /*0650*/  FMUL R28, R7, R28 ;  /* 0x0000001c071c7220 */ /* 0x000fc60000400000 */
[----:B------:R-:W-:Y:S01]  /*0660*/  @!P0 FMUL R27, R27, 16777216 ;  /* 0x4b8000001b1b8820 */ /* 0x000fe20000400000 */
[----:B------:R-:W-:-:S03]  /*0670*/  FFMA R19, R4, R4, R19 ;  /* 0x0000000404137223 */ /* 0x000fc60000000013 */
[----:B------:R0:W1:Y:S01]  /*0680*/  MUFU.RSQ R13, R27 ;  /* 0x0000001b000d7308 */ /* 0x0000620000001400 */
[----:B------:R-:W-:-:S04]  /*0690*/  FFMA R19, R6, R6, R19 ;  /* 0x0000000606137223 */ /* 0x000fc80000000013 */
[----:B------:R-:W-:Y:S01]  /*06a0*/  FADD R25, R19, 1.0000000168623835264e-16 ;  /* 0x24e6959513197421 */ /* 0x000fe20000000000 */
[----:B0-----:R-:W-:Y:S01]  /*06b0*/  FMUL R27, R7, R6 ;  /* 0x00000006071b7220 */ /* 0x001fe20000400000 */
[----:B-1----:R-:W-:-:S03]  /*06c0*/  @!P0 FMUL R13, R13, 4096 ;  /* 0x458000000d0d8820 */ /* 0x002fc60000400000 */
[----:B------:R-:W-:Y:S01]  /*06d0*/  FSETP.GEU.AND P0, PT, |R25|, 1.175494350822287508e-38, PT ;  /* 0x008000001900780b */ /* 0x000fe20003f0e200 */
[----:B------:R-:W-:-:S04]  /*06e0*/  FMUL R12, R13, R13 ;  /* 0x0000000d0d0c7220 */ /* 0x000fc80000400000 */
[----:B------:R-:W-:Y:S02]  /*06f0*/  FMUL R5, R13, R12 ;  /* 0x0000000c0d057220 */ /* 0x000fe40000400000 */
[----:B------:R-:W0:Y:S02]  /*0700*/  LDS.128 R12, [UR4+0x50] ;  /* 0x00005004ff0c7984 */ /* 0x000e240008000c00 */
[C---:B------:R-:W-:Y:S01]  /*0710*/  FFMA R26, R5.reuse, R26, R16 ;  /* 0x0000001a051a7223 */ /* 0x040fe20000000010 */
[----:B------:R-:W-:-:S03]  /*0720*/  FFMA R24, R5, R24, R11 ;  /* 0x0000001805187223 */ /* 0x000fc6000000000b */
[----:B------:R-:W-:Y:S01]  /*0730*/  @!P0 FMUL R25, R25, 16777216 ;  /* 0x4b80000019198820 */ /* 0x000fe20000400000 */
[----:B------:R-:W-:Y:S01]  /*0740*/  FFMA R17, R5, R18, R17 ;  /* 0x0000001205117223 */ /* 0x000fe20000000011 */
[----:B------:R-:W-:Y:S02]  /*0750*/  FMUL R11, R7, R4 ;  /* 0x00000004070b7220 */ /* 0x000fe40000400000 */
[----:B------:R-:W1:Y:S01]  /*0760*/  MUFU.RSQ R19, R25 ;  /* 0x0000001900137308 */ /* 0x000e620000001400 */
[----:B------:R-:W2:Y:S01]  /*0770*/  LDS.128 R4, [UR4+0x60] ;  /* 0x00006004ff047984 */ /* 0x000ea20008000c00 */
[----:B-1----:R-:W-:-:S04]  /*0780*/  @!P0 FMUL R19, R19, 4096 ;  /* 0x4580000013138820 */ /* 0x002fc80000400000 */
[----:B------:R-:W-:-:S04]  /*0790*/  FMUL R18, R19, R19 ;  /* 0x0000001313127220 */ /* 0x000fc80000400000 */
[----:B------:R-:W-:-:S04]  /*07a0*/  FMUL R19, R19, R18 ;  /* 0x0000001213137220 */ /* 0x000fc80000400000 */
[C---:B------:R-:W-:Y:S01]  /*07b0*/  FFMA R26, R19.reuse, R11, R26 ;  /* 0x0000000b131a7223 */ /* 0x040fe2000000001a */
[C---:B------:R-:W-:Y:S01]  /*07c0*/  FFMA R11, R19.reuse, R28, R17 ;  /* 0x0000001c130b7223 */ /* 0x040fe20000000011 */
[----:B------:R-:W-:Y:S01]  /*07d0*/  FFMA R17, R19, R27, R24 ;  /* 0x0000001b13117223 */ /* 0x000fe20000000018 */
[----:B0-----:R-:W-:Y:S01]  /*07e0*/  FADD R16, -R9, R13 ;  /* 0x0000000d09107221 */ /* 0x001fe20000000100 */
[----:B------:R-:W-:Y:S01]  /*07f0*/  FADD R12, -R8, R12 ;  /* 0x0000000c080c7221 */ /* 0x000fe20000000100 */
[----:B------:R-:W-:Y:S02]  /*0800*/  FADD R14, -R10, R14 ;  /* 0x0000000e0a0e7221 */ /* 0x000fe40000000100 */
[----:B------:R-:W-:Y:S01]  /*0810*/  FMUL R13, R16, R16 ;  /* 0x00000010100d7220 */ /* 0x000fe20000400000 */
[C---:B------:R-:W-:Y:S01]  /*0820*/  FMUL R24, R15.reuse, R12 ;  /* 0x0000000c0f187220 */ /* 0x040fe20000400000 */
[C---:B------:R-:W-:Y:S01]  /*0830*/  FMUL R16, R15.reuse, R16 ;  /* 0x000000100f107220 */ /* 0x040fe20000400000 */
[----:B------:R-:W-:Y:S01]  /*0840*/  FMUL R18, R15, R14 ;  /* 0x0000000e0f127220 */ /* 0x000fe20000400000 */
[----:B------:R-:W-:Y:S01]  /*0850*/  FFMA R13, R12, R12, R13 ;  /* 0x0000000c0c0d7223 */ /* 0x000fe2000000000d */
[----:B--2---:R-:W-:Y:S01]  /*0860*/  FADD R28, -R9, R5 ;  /* 0x00000005091c7221 */ /* 0x004fe20000000100 */
[----:B------:R-:W-:Y:S01]  /*0870*/  FADD R4, -R8, R4 ;  /* 0x0000000408047221 */ /* 0x000fe20000000100 */
[----:B------:R-:W-:Y:S01]  /*0880*/  FADD R6, -R10, R6 ;  /* 0x000000060a067221 */ /* 0x000fe20000000100 */
[----:B------:R-:W-:Y:S01]  /*0890*/  FFMA R13, R14, R14, R13 ;  /* 0x0000000e0e0d7223 */ /* 0x000fe2000000000d */
[----:B------:R-:W-:-:S02]  /*08a0*/  FMUL R19, R28, R28 ;  /* 0x0000001c1c137220 */ /* 0x000fc40000400000 */
[----:B------:R-:W-:Y:S01]  /*08b0*/  FMUL R27, R7, R6 ;  /* 0x00000006071b7220 */ /* 0x000fe20000400000 */
[----:B------:R-:W-:Y:S01]  /*08c0*/  FADD R25, R13, 1.0000000168623835264e-16 ;  /* 0x24e695950d197421 */ /* 0x000fe20000000000 */
[----:B------:R-:W-:-:S04]  /*08d0*/  FFMA R19, R4, R4, R19 ;  /* 0x0000000404137223 */ /* 0x000fc80000000013 */
[----:B------:R-:W-:Y:S01]  /*08e0*/  FSETP.GEU.AND P0, PT, |R25|, 1.175494350822287508e-38, PT ;  /* 0x008000001900780b */ /* 0x000fe20003f0e200 */
[----:B------:R-:W-:-:S12]  /*08f0*/  FFMA R19, R6, R6, R19 ;  /* 0x0000000606137223 */ /* 0x000fd80000000013 */
[----:B------:R-:W-:-:S04]  /*0900*/  @!P0 FMUL R25, R25, 16777216 ;  /* 0x4b80000019198820 */ /* 0x000fc80000400000 */
[----:B------:R0:W1:Y:S02]  /*0910*/  MUFU.RSQ R13, R25 ;  /* 0x00000019000d7308 */ /* 0x0000640000001400 */
[----:B0-----:R-:W-:Y:S01]  /*0920*/  FADD R25, R19, 1.0000000168623835264e-16 ;  /* 0x24e6959513197421 */ /* 0x001fe20000000000 */
[----:B-1----:R-:W-:-:S04]  /*0930*/  @!P0 FMUL R13, R13, 4096 ;  /* 0x458000000d0d8820 */ /* 0x002fc80000400000 */
        /* <DEDUP_REMOVED lines=8> */
[C---:B------:R-:W-:Y:S01]  /*09c0*/  FMUL R17, R7.reuse, R4 ;  /* 0x0000000407117220 */ /* 0x040fe20000400000 */
[----:B------:R-:W-:Y:S01]  /*09d0*/  FMUL R18, R7, R28 ;  /* 0x0000001c07127220 */ /* 0x000fe20000400000 */
[----:B------:R-:W1:Y:S02]  /*09e0*/  MUFU.RSQ R19, R25 ;  /* 0x0000001900137308 */ /* 0x000e640000001400 */
[----:B-1----:R-:W-:-:S04]  /*09f0*/  @!P0 FMUL R19, R19, 4096 ;  /* 0x4580000013138820 */ /* 0x002fc80000400000 */
[----:B------:R-:W-:-:S04]  /*0a00*/  FMUL R5, R19, R19 ;  /* 0x0000001313057220 */ /* 0x000fc80000400000 */
[----:B------:R-:W-:Y:S02]  /*0a10*/  FMUL R19, R19, R5 ;  /* 0x0000000513137220 */ /* 0x000fe40000400000 */
[----:B------:R-:W1:Y:S02]  /*0a20*/  LDS.128 R4, [UR4+0x80] ;  /* 0x00008004ff047984 */ /* 0x000e640008000c00 */
        /* <DEDUP_REMOVED lines=10> */
[----:B------:R-:W-:-:S04]  /*0ad0*/  FFMA R13, R12, R12, R13 ;  /* 0x0000000c0c0d7223 */ /* 0x000fc8000000000d */
[----:B------:R-:W-:-:S04]  /*0ae0*/  FFMA R13, R14, R14, R13 ;  /* 0x0000000e0e0d7223 */ /* 0x000fc8000000000d */
[----:B------:R-:W-:-:S05]  /*0af0*/  FADD R25, R13, 1.0000000168623835264e-16 ;  /* 0x24e695950d197421 */ /* 0x000fca0000000000 */
[----:B------:R-:W-:-:S13]  /*0b00*/  FSETP.GEU.AND P0, PT, |R25|, 1.175494350822287508e-38, PT ;  /* 0x008000001900780b */ /* 0x000fda0003f0e200 */
[----:B------:R-:W-:Y:S01]  /*0b10*/  @!P0 FMUL R25, R25, 16777216 ;  /* 0x4b80000019198820 */ /* 0x000fe20000400000 */
[----:B-1----:R-:W-:Y:S01]  /*0b20*/  FADD R26, -R9, R5 ;  /* 0x00000005091a7221 */ /* 0x002fe20000000100 */
[----:B------:R-:W-:Y:S01]  /*0b30*/  FADD R4, -R8, R4 ;  /* 0x0000000408047221 */ /* 0x000fe20000000100 */
[----:B------:R-:W-:Y:S01]  /*0b40*/  FADD R6, -R10, R6 ;  /* 0x000000060a067221 */ /* 0x000fe20000000100 */
[----:B------:R0:W1:Y:S01]  /*0b50*/  MUFU.RSQ R13, R25 ;  /* 0x00000019000d7308 */ /* 0x0000620000001400 */
[----:B------:R-:W-:Y:S01]  /*0b60*/  FMUL R19, R26, R26 ;  /* 0x0000001a1a137220 */ /* 0x000fe20000400000 */
[----:B------:R-:W-:-:S03]  /*0b70*/  FMUL R27, R7, R4 ;  /* 0x00000004071b7220 */ /* 0x000fc60000400000 */
[----:B------:R-:W-:-:S04]  /*0b80*/  FFMA R19, R4, R4, R19 ;  /* 0x0000000404137223 */ /* 0x000fc80000000013 */
[----:B------:R-:W-:-:S04]  /*0b90*/  FFMA R19, R6, R6, R19 ;  /* 0x0000000606137223 */ /* 0x000fc80000000013 */
        /* <DEDUP_REMOVED lines=35> */
[----:B------:R-:W0:Y:S01]  /*0dd0*/  MUFU.RSQ R13, R25 ;  /* 0x00000019000d7308 */ /* 0x000e220000001400 */
[-C--:B------:R-:W-:Y:S01]  /*0de0*/  FMUL R19, R26, R26.reuse ;  /* 0x0000001a1a137220 */ /* 0x080fe20000400000 */
[C---:B------:R-:W-:Y:S01]  /*0df0*/  FMUL R26, R7.reuse, R26 ;  /* 0x0000001a071a7220 */ /* 0x040fe20000400000 */
[----:B------:R-:W-:Y:S02]  /*0e00*/  FMUL R29, R7, R6 ;  /* 0x00000006071d7220 */ /* 0x000fe40000400000 */
[----:B------:R-:W-:-:S04]  /*0e10*/  FFMA R19, R4, R4, R19 ;  /* 0x0000000404137223 */ /* 0x000fc80000000013 */
[----:B------:R-:W-:-:S04]  /*0e20*/  FFMA R19, R6, R6, R19 ;  /* 0x0000000606137223 */ /* 0x000fc80000000013 */
[----:B------:R-:W-:Y:S01]  /*0e30*/  FADD R27, R19, 1.0000000168623835264e-16 ;  /* 0x24e69595131b7421 */ /* 0x000fe20000000000 */
[----:B0-----:R-:W-:-:S04]  /*0e40*/  @!P0 FMUL R13, R13, 4096 ;  /* 0x458000000d0d8820 */ /* 0x001fc80000400000 */
        /* <DEDUP_REMOVED lines=29> */
[-C--:B------:R-:W-:Y:S01]  /*1020*/  FMUL R19, R28, R28.reuse ;  /* 0x0000001c1c137220 */ /* 0x080fe20000400000 */
[----:B------:R-:W-:-:S02]  /*1030*/  FMUL R28, R7, R28 ;  /* 0x0000001c071c7220 */ /* 0x000fc40000400000 */
[----:B------:R-:W-:Y:S01]  /*1040*/  FADD R27, R13, 1.0000000168623835264e-16 ;  /* 0x24e695950d1b7421 */ /* 0x000fe20000000000 */
[----:B------:R-:W-:-:S04]  /*1050*/  FFMA R19, R4, R4, R19 ;  /* 0x0000000404137223 */ /* 0x000fc80000000013 */
[----:B------:R-:W-:Y:S01]  /*1060*/  FSETP.GEU.AND P0, PT, |R27|, 1.175494350822287508e-38, PT ;  /* 0x008000001b00780b */ /* 0x000fe20003f0e200 */
[----:B------:R-:W-:-:S04]  /*1070*/  FFMA R19, R6, R6, R19 ;  /* 0x0000000606137223 */ /* 0x000fc80000000013 */
[----:B------:R-:W-:-:S08]  /*1080*/  FADD R25, R19, 1.0000000168623835264e-16 ;  /* 0x24e6959513197421 */ /* 0x000fd00000000000 */
[----:B------:R-:W-:-:S04]  /*1090*/  @!P0 FMUL R27, R27, 16777216 ;  /* 0x4b8000001b1b8820 */ /* 0x000fc80000400000 */
[----:B------:R0:W1:Y:S02]  /*10a0*/  MUFU.RSQ R13, R27 ;  /* 0x0000001b000d7308 */ /* 0x0000640000001400 */
[----:B0-----:R-:W-:Y:S01]  /*10b0*/  FMUL R27, R7, R6 ;  /* 0x00000006071b7220 */ /* 0x001fe20000400000 */
[----:B-1----:R-:W-:Y:S01]  /*10c0*/  @!P0 FMUL R13, R13, 4096 ;  /* 0x458000000d0d8820 */ /* 0x002fe20000400000 */
[----:B------:R-:W-:-:S03]  /*10d0*/  FSETP.GEU.AND P0, PT, |R25|, 1.175494350822287508e-38, PT ;  /* 0x008000001900780b */ /* 0x000fc60003f0e200 */
[----:B------:R-:W-:-:S04]  /*10e0*/  FMUL R12, R13, R13 ;  /* 0x0000000d0d0c7220 */ /* 0x000fc80000400000 */
[----:B------:R-:W-:Y:S02]  /*10f0*/  FMUL R5, R13, R12 ;  /* 0x0000000c0d057220 */ /* 0x000fe40000400000 */
[----:B------:R-:W0:Y:S02]  /*1100*/  LDS.128 R12, [UR4+0xd0] ;  /* 0x0000d004ff0c7984 */ /* 0x000e240008000c00 */
[C---:B------:R-:W-:Y:S01]  /*1110*/  FFMA R26, R5.reuse, R26, R16 ;  /* 0x0000001a051a7223 */ /* 0x040fe20000000010 */
[----:B------:R-:W-:Y:S01]  /*1120*/  FFMA R24, R5, R24, R17 ;  /* 0x0000001805187223 */ /* 0x000fe20000000011 */
        /* <DEDUP_REMOVED lines=23> */
[----:B------:R-:W-:Y:S01]  /*12a0*/  FMUL R19, R28, R28 ;  /* 0x0000001c1c137220 */ /* 0x000fe20000400000 */
[C---:B------:R-:W-:Y:S01]  /*12b0*/  FMUL R27, R7.reuse, R4 ;  /* 0x00000004071b7220 */ /* 0x040fe20000400000 */
        /* <DEDUP_REMOVED lines=79> */
[----:B------:R-:W-:-:S02]  /*17b0*/  FMUL R27, R7, R4 ;  /* 0x00000004071b7220 */ /* 0x000fc40000400000 */
        /* <DEDUP_REMOVED lines=11722> */
[----:B------:R-:W-:-:S04]  /*2f460*/  FMUL R19, R26, R26 ;  /* 0x0000001a1a137220 */ /* 0x000fc80000400000 */
        /* <DEDUP_REMOVED lines=13> */
[C---:B------:R-:W-:Y:S01]  /*2f540*/  FMUL R24, R7.reuse, R4 ;  /* 0x0000000407187220 */ /* 0x040fe20000400000 */
[----:B------:R-:W1:Y:S01]  /*2f550*/  MUFU.RSQ R25, R27 ;  /* 0x0000001b00197308 */ /* 0x000e620000001400 */
[----:B------:R-:W-:Y:S02]  /*2f560*/  FMUL R26, R7, R6 ;  /* 0x00000006071a7220 */ /* 0x000fe40000400000 */
        /* <DEDUP_REMOVED lines=15> */
[----:B--2---:R-:W-:-:S03]  /*2f660*/  FADD R26, -R9, R5 ;  /* 0x00000005091a7221 */ /* 0x004fc60000000100 */
[----:B------:R-:W-:Y:S01]  /*2f670*/  FFMA R13, R14, R14, R13 ;  /* 0x0000000e0e0d7223 */ /* 0x000fe2000000000d */
[----:B------:R-:W-:Y:S01]  /*2f680*/  FADD R4, -R8, R4 ;  /* 0x0000000408047221 */ /* 0x000fe20000000100 */
[----:B------:R-:W-:Y:S01]  /*2f690*/  FADD R6, -R10, R6 ;  /* 0x000000060a067221 */ /* 0x000fe20000000100 */
[-C--:B------:R-:W-:Y:S01]  /*2f6a0*/  FMUL R5, R26, R26.reuse ;  /* 0x0000001a1a057220 */ /* 0x080fe20000400000 */
[----:B------:R-:W-:Y:S01]  /*2f6b0*/  FADD R13, R13, 1.0000000168623835264e-16 ;  /* 0x24e695950d0d7421 */ /* 0x000fe20000000000 */
[----:B------:R-:W-:Y:S02]  /*2f6c0*/  FMUL R26, R7, R26 ;  /* 0x0000001a071a7220 */ /* 0x000fe40000400000 */
[----:B------:R-:W-:Y:S02]  /*2f6d0*/  FFMA R5, R4, R4, R5 ;  /* 0x0000000404057223 */ /* 0x000fe40000000005 */
[----:B------:R-:W-:Y:S02]  /*2f6e0*/  FSETP.GEU.AND P0, PT, |R13|, 1.175494350822287508e-38, PT ;  /* 0x008000000d00780b */ /* 0x000fe40003f0e200 */
[----:B------:R-:W-:-:S11]  /*2f6f0*/  FFMA R5, R6, R6, R5 ;  /* 0x0000000606057223 */ /* 0x000fd60000000005 */
[----:B------:R-:W-:-:S04]  /*2f700*/  @!P0 FMUL R13, R13, 16777216 ;  /* 0x4b8000000d0d8820 */ /* 0x000fc80000400000 */
[----:B------:R0:W1:Y:S02]  /*2f710*/  MUFU.RSQ R28, R13 ;  /* 0x0000000d001c7308 */ /* 0x0000640000001400 */
[----:B0-----:R-:W0:Y:S01]  /*2f720*/  LDS.128 R12, [UR4+0x25f0] ;  /* 0x0025f004ff0c7984 */ /* 0x001e220008000c00 */
[----:B-1----:R-:W-:-:S04]  /*2f730*/  @!P0 FMUL R28, R28, 4096 ;  /* 0x458000001c1c8820 */ /* 0x002fc80000400000 */
[----:B------:R-:W-:-:S04]  /*2f740*/  FMUL R25, R28, R28 ;  /* 0x0000001c1c197220 */ /* 0x000fc80000400000 */
[----:B------:R-:W-:Y:S01]  /*2f750*/  FMUL R28, R28, R25 ;  /* 0x000000191c1c7220 */ /* 0x000fe20000400000 */
[----:B------:R-:W-:-:S03]  /*2f760*/  FADD R25, R5, 1.0000000168623835264e-16 ;  /* 0x24e6959505197421 */ /* 0x000fc60000000000 */
[C---:B------:R-:W-:Y:S01]  /*2f770*/  FFMA R27, R28.reuse, R27, R19 ;  /* 0x0000001b1c1b7223 */ /* 0x040fe20000000013 */
[C---:B------:R-:W-:Y:S01]  /*2f780*/  FFMA R11, R28.reuse, R18, R11 ;  /* 0x000000121c0b7223 */ /* 0x040fe2000000000b */
[----:B------:R-:W-:Y:S01]  /*2f790*/  FSETP.GEU.AND P0, PT, |R25|, 1.175494350822287508e-38, PT ;  /* 0x008000001900780b */ /* 0x000fe20003f0e200 */
[----:B------:R-:W-:Y:S01]  /*2f7a0*/  FFMA R24, R28, R24, R17 ;  /* 0x000000181c187223 */ /* 0x000fe20000000011 */
[C---:B------:R-:W-:Y:S01]  /*2f7b0*/  FMUL R18, R7.reuse, R4 ;  /* 0x0000000407127220 */ /* 0x040fe20000400000 */
[----:B------:R-:W-:-:S10]  /*2f7c0*/  FMUL R19, R7, R6 ;  /* 0x0000000607137220 */ /* 0x000fd40000400000 */
[----:B------:R-:W-:-:S04]  /*2f7d0*/  @!P0 FMUL R25, R25, 16777216 ;  /* 0x4b80000019198820 */ /* 0x000fc80000400000 */
[----:B------:R-:W1:Y:S01]  /*2f7e0*/  MUFU.RSQ R5, R25 ;  /* 0x0000001900057308 */ /* 0x000e620000001400 */
[----:B0-----:R-:W-:Y:S01]  /*2f7f0*/  FADD R16, -R9, R13 ;  /* 0x0000000d09107221 */ /* 0x001fe20000000100 */
[----:B------:R-:W-:Y:S01]  /*2f800*/  FADD R12, -R8, R12 ;  /* 0x0000000c080c7221 */ /* 0x000fe20000000100 */
[----:B------:R-:W-:Y:S02]  /*2f810*/  FADD R14, -R10, R14 ;  /* 0x0000000e0a0e7221 */ /* 0x000fe40000000100 */
[-C--:B------:R-:W-:Y:S01]  /*2f820*/  FMUL R13, R16, R16.reuse ;  /* 0x00000010100d7220 */ /* 0x080fe20000400000 */
[----:B------:R-:W-:-:S03]  /*2f830*/  FMUL R16, R15, R16 ;  /* 0x000000100f107220 */ /* 0x000fc60000400000 */
[----:B------:R-:W-:-:S04]  /*2f840*/  FFMA R13, R12, R12, R13 ;  /* 0x0000000c0c0d7223 */ /* 0x000fc8000000000d */
[----:B------:R-:W-:Y:S01]  /*2f850*/  FFMA R13, R14, R14, R13 ;  /* 0x0000000e0e0d7223 */ /* 0x000fe2000000000d */
[----:B-1----:R-:W-:-:S03]  /*2f860*/  @!P0 FMUL R5, R5, 4096 ;  /* 0x4580000005058820 */ /* 0x002fc60000400000 */
[----:B------:R-:W-:Y:S01]  /*2f870*/  FADD R13, R13, 1.0000000168623835264e-16 ;  /* 0x24e695950d0d7421 */ /* 0x000fe20000000000 */
[----:B------:R-:W-:-:S04]  /*2f880*/  FMUL R28, R5, R5 ;  /* 0x00000005051c7220 */ /* 0x000fc80000400000 */
[----:B------:R-:W-:Y:S01]  /*2f890*/  FSETP.GEU.AND P0, PT, |R13|, 1.175494350822287508e-38, PT ;  /* 0x008000000d00780b */ /* 0x000fe20003f0e200 */
[----:B------:R-:W-:Y:S02]  /*2f8a0*/  FMUL R25, R5, R28 ;  /* 0x0000001c05197220 */ /* 0x000fe40000400000 */
[----:B------:R-:W0:Y:S02]  /*2f8b0*/  LDS.128 R4, [UR4+0x2600] ;  /* 0x00260004ff047984 */ /* 0x000e240008000c00 */
[C---:B------:R-:W-:Y:S01]  /*2f8c0*/  FFMA R17, R25.reuse, R26, R11 ;  /* 0x0000001a19117223 */ /* 0x040fe2000000000b */
[C---:B------:R-:W-:Y:S01]  /*2f8d0*/  FFMA R27, R25.reuse, R18, R27 ;  /* 0x00000012191b7223 */ /* 0x040fe2000000001b */
[----:B------:R-:W-:Y:S01]  /*2f8e0*/  FFMA R11, R25, R19, R24 ;  /* 0x00000013190b7223 */ /* 0x000fe20000000018 */
[C---:B------:R-:W-:Y:S01]  /*2f8f0*/  FMUL R19, R15.reuse, R12 ;  /* 0x0000000c0f137220 */ /* 0x040fe20000400000 */
[----:B------:R-:W-:-:S04]  /*2f900*/  FMUL R18, R15, R14 ;  /* 0x0000000e0f127220 */ /* 0x000fc80000400000 */
[----:B------:R-:W-:-:S04]  /*2f910*/  @!P0 FMUL R13, R13, 16777216 ;  /* 0x4b8000000d0d8820 */ /* 0x000fc80000400000 */
[----:B------:R1:W2:Y:S02]  /*2f920*/  MUFU.RSQ R28, R13 ;  /* 0x0000000d001c7308 */ /* 0x0002a40000001400 */
[----:B-1----:R-:W1:Y:S01]  /*2f930*/  LDS.128 R12, [UR4+0x2610] ;  /* 0x00261004ff0c7984 */ /* 0x002e620008000c00 */
[----:B--2---:R-:W-:-:S04]  /*2f940*/  @!P0 FMUL R28, R28, 4096 ;  /* 0x458000001c1c8820 */ /* 0x004fc80000400000 */
[----:B------:R-:W-:-:S04]  /*2f950*/  FMUL R25, R28, R28 ;  /* 0x0000001c1c197220 */ /* 0x000fc80000400000 */
[----:B------:R-:W-:Y:S01]  /*2f960*/  FMUL R28, R28, R25 ;  /* 0x000000191c1c7220 */ /* 0x000fe20000400000 */
[----:B0-----:R-:W-:Y:S01]  /*2f970*/  FADD R26, -R9, R5 ;  /* 0x00000005091a7221 */ /* 0x001fe20000000100 */
[----:B------:R-:W-:Y:S01]  /*2f980*/  FADD R5, -R8, R4 ;  /* 0x0000000408057221 */ /* 0x000fe20000000100 */
[----:B------:R-:W-:Y:S02]  /*2f990*/  FADD R6, -R10, R6 ;  /* 0x000000060a067221 */ /* 0x000fe40000000100 */
[----:B------:R-:W-:-:S04]  /*2f9a0*/  FMUL R4, R26, R26 ;  /* 0x0000001a1a047220 */ /* 0x000fc80000400000 */
[----:B------:R-:W-:Y:S01]  /*2f9b0*/  FFMA R25, R5, R5, R4 ;  /* 0x0000000505197223 */ /* 0x000fe20000000004 */
[----:B------:R-:W-:Y:S01]  /*2f9c0*/  FFMA R4, R28, R19, R27 ;  /* 0x000000131c047223 */ /* 0x000fe2000000001b */
[C---:B------:R-:W-:Y:S01]  /*2f9d0*/  FMUL R5, R7.reuse, R5 ;  /* 0x0000000507057220 */ /* 0x040fe20000400000 */
[C---:B------:R-:W-:Y:S01]  /*2f9e0*/  FMUL R27, R7.reuse, R26 ;  /* 0x0000001a071b7220 */ /* 0x040fe20000400000 */
[-C--:B------:R-:W-:Y:S01]  /*2f9f0*/  FFMA R25, R6, R6.reuse, R25 ;  /* 0x0000000606197223 */ /* 0x080fe20000000019 */
[----:B------:R-:W-:-:S03]  /*2fa00*/  FMUL R7, R7, R6 ;  /* 0x0000000607077220 */ /* 0x000fc60000400000 */
[----:B------:R-:W-:-:S05]  /*2fa10*/  FADD R29, R25, 1.0000000168623835264e-16 ;  /* 0x24e69595191d7421 */ /* 0x000fca0000000000 */
[----:B------:R-:W-:Y:S01]  /*2fa20*/  FSETP.GEU.AND P0, PT, |R29|, 1.175494350822287508e-38, PT ;  /* 0x008000001d00780b */ /* 0x000fe20003f0e200 */
[----:B-1----:R-:W-:Y:S01]  /*2fa30*/  FADD R24, -R9, R13 ;  /* 0x0000000d09187221 */ /* 0x002fe20000000100 */
[----:B------:R-:W-:Y:S01]  /*2fa40*/  FADD R12, -R8, R12 ;  /* 0x0000000c080c7221 */ /* 0x000fe20000000100 */
[----:B------:R-:W-:Y:S02]  /*2fa50*/  FADD R14, -R10, R14 ;  /* 0x0000000e0a0e7221 */ /* 0x000fe40000000100 */
[-C--:B------:R-:W-:Y:S01]  /*2fa60*/  FMUL R13, R24, R24.reuse ;  /* 0x00000018180d7220 */ /* 0x080fe20000400000 */
[----:B------:R-:W-:-:S03]  /*2fa70*/  FMUL R24, R15, R24 ;  /* 0x000000180f187220 */ /* 0x000fc60000400000 */
[----:B------:R-:W-:Y:S01]  /*2fa80*/  FFMA R19, R12, R12, R13 ;  /* 0x0000000c0c137223 */ /* 0x000fe2000000000d */
[C---:B------:R-:W-:Y:S01]  /*2fa90*/  FFMA R13, R28.reuse, R16, R17 ;  /* 0x000000101c0d7223 */ /* 0x040fe20000000011 */
[----:B------:R-:W-:Y:S02]  /*2faa0*/  FFMA R28, R28, R18, R11 ;  /* 0x000000121c1c7223 */ /* 0x000fe4000000000b */
[----:B------:R-:W-:Y:S01]  /*2fab0*/  @!P0 FMUL R29, R29, 16777216 ;  /* 0x4b8000001d1d8820 */ /* 0x000fe20000400000 */
[-C--:B------:R-:W-:Y:S01]  /*2fac0*/  FFMA R19, R14, R14.reuse, R19 ;  /* 0x0000000e0e137223 */ /* 0x080fe20000000013 */
[----:B------:R-:W-:Y:S02]  /*2fad0*/  FMUL R14, R15, R14 ;  /* 0x0000000e0f0e7220 */ /* 0x000fe40000400000 */
[----:B------:R0:W1:Y:S01]  /*2fae0*/  MUFU.RSQ R25, R29 ;  /* 0x0000001d00197308 */ /* 0x0000620000001400 */
        /* <DEDUP_REMOVED lines=8> */
[C---:B------:R-:W-:Y:S01]  /*2fb70*/  FFMA R13, R25.reuse, R27, R13 ;  /* 0x0000001b190d7223 */ /* 0x040fe2000000000d */
[----:B------:R-:W-:Y:S02]  /*2fb80*/  FFMA R25, R25, R7, R28 ;  /* 0x0000000719197223 */ /* 0x000fe4000000001c */
[----:B------:R-:W-:Y:S01]  /*2fb90*/  @!P0 FMUL R11, R11, 16777216 ;  /* 0x4b8000000b0b8820 */ /* 0x000fe20000400000 */
[----:B------:R-:W1:Y:S03]  /*2fba0*/  LDS.128 R4, [UR4+0x2630] ;  /* 0x00263004ff047984 */ /* 0x000e660008000c00 */
[----:B------:R-:W2:Y:S02]  /*2fbb0*/  MUFU.RSQ R27, R11 ;  /* 0x0000000b001b7308 */ /* 0x000ea40000001400 */
[----:B--2---:R-:W-:-:S04]  /*2fbc0*/  @!P0 FMUL R27, R27, 4096 ;  /* 0x458000001b1b8820 */ /* 0x004fc80000400000 */
[----:B------:R-:W-:-:S04]  /*2fbd0*/  FMUL R28, R27, R27 ;  /* 0x0000001b1b1c7220 */ /* 0x000fc80000400000 */
[----:B------:R-:W-:-:S04]  /*2fbe0*/  FMUL R27, R27, R28 ;  /* 0x0000001c1b1b7220 */ /* 0x000fc80000400000 */
[C---:B------:R-:W-:Y:S01]  /*2fbf0*/  FFMA R11, R27.reuse, R29, R26 ;  /* 0x0000001d1b0b7223 */ /* 0x040fe2000000001a */
[----:B------:R-:W-:Y:S01]  /*2fc00*/  FFMA R24, R27, R24, R13 ;  /* 0x000000181b187223 */ /* 0x000fe2000000000d */
[----:B0-----:R-:W-:Y:S01]  /*2fc10*/  FADD R12, -R9, R17 ;  /* 0x00000011090c7221 */ /* 0x001fe20000000100 */
[----:B------:R-:W-:Y:S01]  /*2fc20*/  FADD R16, -R8, R16 ;  /* 0x0000001008107221 */ /* 0x000fe20000000100 */
[----:B------:R-:W-:Y:S01]  /*2fc30*/  FADD R18, -R10, R18 ;  /* 0x000000120a127221 */ /* 0x000fe20000000100 */
[----:B------:R-:W-:Y:S01]  /*2fc40*/  FFMA R25, R27, R14, R25 ;  /* 0x0000000e1b197223 */ /* 0x000fe20000000019 */
[-C--:B------:R-:W-:Y:S01]  /*2fc50*/  FMUL R15, R12, R12.reuse ;  /* 0x0000000c0c0f7220 */ /* 0x080fe20000400000 */
[----:B------:R-:W-:Y:S01]  /*2fc60*/  FMUL R17, R19, R12 ;  /* 0x0000000c13117220 */ /* 0x000fe20000400000 */
[----:B-1----:R-:W-:Y:S01]  /*2fc70*/  FADD R26, -R9, R5 ;  /* 0x00000005091a7221 */ /* 0x002fe20000000100 */
[----:B------:R-:W-:Y:S01]  /*2fc80*/  FADD R4, -R8, R4 ;  /* 0x0000000408047221 */ /* 0x000fe20000000100 */
[----:B------:R-:W-:Y:S01]  /*2fc90*/  FFMA R15, R16, R16, R15 ;  /* 0x00000010100f7223 */ /* 0x000fe2000000000f */
[----:B------:R-:W-:Y:S01]  /*2fca0*/  FADD R6, -R10, R6 ;  /* 0x000000060a067221 */ /* 0x000fe20000000100 */
[----:B------:R-:W-:Y:S01]  /*2fcb0*/  FMUL R5, R26, R26 ;  /* 0x0000001a1a057220 */ /* 0x000fe20000400000 */
[C---:B------:R-:W-:Y:S01]  /*2fcc0*/  FMUL R16, R19.reuse, R16 ;  /* 0x0000001013107220 */ /* 0x040fe20000400000 */
[-C--:B------:R-:W-:Y:S01]  /*2fcd0*/  FFMA R15, R18, R18.reuse, R15 ;  /* 0x00000012120f7223 */ /* 0x080fe2000000000f */
[----:B------:R-:W-:Y:S01]  /*2fce0*/  FMUL R18, R19, R18 ;  /* 0x0000001213127220 */ /* 0x000fe20000400000 */
[-C--:B------:R-:W-:Y:S01]  /*2fcf0*/  FFMA R5, R4, R4.reuse, R5 ;  /* 0x0000000404057223 */ /* 0x080fe20000000005 */
[----:B------:R-:W-:Y:S01]  /*2fd00*/  FMUL R27, R7, R4 ;  /* 0x00000004071b7220 */ /* 0x000fe20000400000 */
[----:B------:R-:W-:-:S02]  /*2fd10*/  FADD R15, R15, 1.0000000168623835264e-16 ;  /* 0x24e695950f0f7421 */ /* 0x000fc40000000000 */
[-C--:B------:R-:W-:Y:S01]  /*2fd20*/  FFMA R5, R6, R6.reuse, R5 ;  /* 0x0000000606057223 */ /* 0x080fe20000000005 */
[----:B------:R-:W-:Y:S02]  /*2fd30*/  FMUL R6, R7, R6 ;  /* 0x0000000607067220 */ /* 0x000fe40000400000 */
[----:B------:R-:W-:Y:S01]  /*2fd40*/  FSETP.GEU.AND P0, PT, |R15|, 1.175494350822287508e-38, PT ;  /* 0x008000000f00780b */ /* 0x000fe20003f0e200 */
[----:B------:R-:W-:-:S05]  /*2fd50*/  FADD R29, R5, 1.0000000168623835264e-16 ;  /* 0x24e69595051d7421 */ /* 0x000fca0000000000 */
[----:B------:R-:W-:-:S07]  /*2fd60*/  FSETP.GEU.AND P1, PT, |R29|, 1.175494350822287508e-38, PT ;  /* 0x008000001d00780b */ /* 0x000fce0003f2e200 */
[----:B------:R-:W-:-:S04]  /*2fd70*/  @!P0 FMUL R15, R15, 16777216 ;  /* 0x4b8000000f0f8820 */ /* 0x000fc80000400000 */
[----:B------:R-:W0:Y:S02]  /*2fd80*/  MUFU.RSQ R28, R15 ;  /* 0x0000000f001c7308 */ /* 0x000e240000001400 */
[----:B------:R-:W-:-:S06]  /*2fd90*/  @!P1 FMUL R29, R29, 16777216 ;  /* 0x4b8000001d1d9820 */ /* 0x000fcc0000400000 */
[----:B------:R-:W1:Y:S01]  /*2fda0*/  MUFU.RSQ R5, R29 ;  /* 0x0000001d00057308 */ /* 0x000e620000001400 */
[----:B0-----:R-:W-:-:S04]  /*2fdb0*/  @!P0 FMUL R28, R28, 4096 ;  /* 0x458000001c1c8820 */ /* 0x001fc80000400000 */
[----:B------:R-:W-:-:S04]  /*2fdc0*/  FMUL R13, R28, R28 ;  /* 0x0000001c1c0d7220 */ /* 0x000fc80000400000 */
[----:B------:R-:W-:Y:S01]  /*2fdd0*/  FMUL R28, R28, R13 ;  /* 0x0000000d1c1c7220 */ /* 0x000fe20000400000 */
[----:B-1----:R-:W-:Y:S01]  /*2fde0*/  @!P1 FMUL R5, R5, 4096 ;  /* 0x4580000005059820 */ /* 0x002fe20000400000 */
[----:B------:R-:W0:Y:S02]  /*2fdf0*/  LDS.128 R12, [UR4+0x2640] ;  /* 0x00264004ff0c7984 */ /* 0x000e240008000c00 */
[C---:B------:R-:W-:Y:S01]  /*2fe00*/  FFMA R11, R28.reuse, R16, R11 ;  /* 0x000000101c0b7223 */ /* 0x040fe2000000000b */
[C---:B------:R-:W-:Y:S01]  /*2fe10*/  FMUL R16, R5.reuse, R5 ;  /* 0x0000000505107220 */ /* 0x040fe20000400000 */
[C---:B------:R-:W-:Y:S01]  /*2fe20*/  FFMA R24, R28.reuse, R17, R24 ;  /* 0x000000111c187223 */ /* 0x040fe20000000018 */
[----:B------:R-:W-:Y:S02]  /*2fe30*/  FFMA R25, R28, R18, R25 ;  /* 0x000000121c197223 */ /* 0x000fe40000000019 */
[----:B------:R-:W-:Y:S01]  /*2fe40*/  FMUL R28, R5, R16 ;  /* 0x00000010051c7220 */ /* 0x000fe20000400000 */
[----:B------:R-:W-:Y:S01]  /*2fe50*/  FMUL R5, R7, R26 ;  /* 0x0000001a07057220 */ /* 0x000fe20000400000 */
[----:B------:R-:W1:Y:S02]  /*2fe60*/  LDS.128 R16, [UR4+0x2650] ;  /* 0x00265004ff107984 */ /* 0x000e640008000c00 */
[C---:B------:R-:W-:Y:S01]  /*2fe70*/  FFMA R11, R28.reuse, R27, R11 ;  /* 0x0000001b1c0b7223 */ /* 0x040fe2000000000b */
[C---:B------:R-:W-:Y:S01]  /*2fe80*/  FFMA R5, R28.reuse, R5, R24 ;  /* 0x000000051c057223 */ /* 0x040fe20000000018 */
[----:B------:R-:W-:Y:S01]  /*2fe90*/  FFMA R6, R28, R6, R25 ;  /* 0x000000061c067223 */ /* 0x000fe20000000019 */
[----:B0-----:R-:W-:Y:S01]  /*2fea0*/  FADD R4, -R9, R13 ;  /* 0x0000000d09047221 */ /* 0x001fe20000000100 */
[----:B------:R-:W-:Y:S01]  /*2feb0*/  FADD R12, -R8, R12 ;  /* 0x0000000c080c7221 */ /* 0x000fe20000000100 */
[----:B------:R-:W-:-:S02]  /*2fec0*/  FADD R14, -R10, R14 ;  /* 0x0000000e0a0e7221 */ /* 0x000fc40000000100 */
[-C--:B------:R-:W-:Y:S01]  /*2fed0*/  FMUL R7, R4, R4.reuse ;  /* 0x0000000404077220 */ /* 0x080fe20000400000 */
[----:B------:R-:W-:-:S03]  /*2fee0*/  FMUL R4, R15, R4 ;  /* 0x000000040f047220 */ /* 0x000fc60000400000 */
[----:B------:R-:W-:Y:S01]  /*2fef0*/  FFMA R7, R12, R12, R7 ;  /* 0x0000000c0c077223 */ /* 0x000fe20000000007 */
[----:B-1----:R-:W-:Y:S01]  /*2ff00*/  FADD R26, -R9, R17 ;  /* 0x00000011091a7221 */ /* 0x002fe20000000100 */
[----:B------:R-:W-:Y:S01]  /*2ff10*/  FADD R16, -R8, R16 ;  /* 0x0000001008107221 */ /* 0x000fe20000000100 */
[----:B------:R-:W-:Y:S01]  /*2ff20*/  FADD R18, -R10, R18 ;  /* 0x000000120a127221 */ /* 0x000fe20000000100 */
[----:B------:R-:W-:Y:S01]  /*2ff30*/  FFMA R7, R14, R14, R7 ;  /* 0x0000000e0e077223 */ /* 0x000fe20000000007 */
[----:B------:R-:W-:Y:S01]  /*2ff40*/  FMUL R13, R26, R26 ;  /* 0x0000001a1a0d7220 */ /* 0x000fe20000400000 */
[C---:B------:R-:W-:Y:S01]  /*2ff50*/  FMUL R12, R15.reuse, R12 ;  /* 0x0000000c0f0c7220 */ /* 0x040fe20000400000 */
[----:B------:R-:W-:Y:S01]  /*2ff60*/  FMUL R15, R15, R14 ;  /* 0x0000000e0f0f7220 */ /* 0x000fe20000400000 */
[----:B------:R-:W-:Y:S01]  /*2ff70*/  FADD R17, R7, 1.0000000168623835264e-16 ;  /* 0x24e6959507117421 */ /* 0x000fe20000000000 */
[-C--:B------:R-:W-:Y:S01]  /*2ff80*/  FFMA R13, R16, R16.reuse, R13 ;  /* 0x00000010100d7223 */ /* 0x080fe2000000000d */
[----:B------:R-:W-:-:S03]  /*2ff90*/  FMUL R16, R19, R16 ;  /* 0x0000001013107220 */ /* 0x000fc60000400000 */
[----:B------:R-:W-:Y:S01]  /*2ffa0*/  FFMA R13, R18, R18, R13 ;  /* 0x00000012120d7223 */ /* 0x000fe2000000000d */
[----:B------:R-:W-:-:S03]  /*2ffb0*/  FSETP.GEU.AND P0, PT, |R17|, 1.175494350822287508e-38, PT ;  /* 0x008000001100780b */ /* 0x000fc60003f0e200 */
[----:B------:R-:W-:-:S05]  /*2ffc0*/  FADD R27, R13, 1.0000000168623835264e-16 ;  /* 0x24e695950d1b7421 */ /* 0x000fca0000000000 */
[----:B------:R-:W-:-:S05]  /*2ffd0*/  FSETP.GEU.AND P1, PT, |R27|, 1.175494350822287508e-38, PT ;  /* 0x008000001b00780b */ /* 0x000fca0003f2e200 */
[----:B------:R-:W-:-:S04]  /*2ffe0*/  @!P0 FMUL R17, R17, 16777216 ;  /* 0x4b80000011118820 */ /* 0x000fc80000400000 */
[----:B------:R0:W1:Y:S04]  /*2fff0*/  MUFU.RSQ R13, R17 ;  /* 0x00000011000d7308 */ /* 0x0000680000001400 */
[----:B------:R-:W-:-:S04]  /*30000*/  @!P1 FMUL R27, R27, 16777216 ;  /* 0x4b8000001b1b9820 */ /* 0x000fc80000400000 */
[----:B------:R-:W2:Y:S01]  /*30010*/  MUFU.RSQ R7, R27 ;  /* 0x0000001b00077308 */ /* 0x000ea20000001400 */
[C---:B0-----:R-:W-:Y:S01]  /*30020*/  FMUL R17, R19.reuse, R26 ;  /* 0x0000001a13117220 */ /* 0x041fe20000400000 */
[----:B------:R-:W-:Y:S01]  /*30030*/  FMUL R19, R19, R18 ;  /* 0x0000001213137220 */ /* 0x000fe20000400000 */
[----:B-1----:R-:W-:-:S04]  /*30040*/  @!P0 FMUL R13, R13, 4096 ;  /* 0x458000000d0d8820 */ /* 0x002fc80000400000 */
[----:B------:R-:W-:Y:S01]  /*30050*/  FMUL R24, R13, R13 ;  /* 0x0000000d0d187220 */ /* 0x000fe20000400000 */
[----:B--2---:R-:W-:-:S03]  /*30060*/  @!P1 FMUL R7, R7, 4096 ;  /* 0x4580000007079820 */ /* 0x004fc60000400000 */
[----:B------:R-:W-:Y:S01]  /*30070*/  FMUL R24, R13, R24 ;  /* 0x000000180d187220 */ /* 0x000fe20000400000 */
[----:B------:R-:W-:-:S03]  /*30080*/  FMUL R28, R7, R7 ;  /* 0x00000007071c7220 */ /* 0x000fc60000400000 */
[C---:B------:R-:W-:Y:S01]  /*30090*/  FFMA R11, R24.reuse, R12, R11 ;  /* 0x0000000c180b7223 */ /* 0x040fe2000000000b */
[C---:B------:R-:W-:Y:S01]  /*300a0*/  FFMA R4, R24.reuse, R4, R5 ;  /* 0x0000000418047223 */ /* 0x040fe20000000005 */
[----:B------:R-:W-:Y:S01]  /*300b0*/  FFMA R6, R24, R15, R6 ;  /* 0x0000000f18067223 */ /* 0x000fe20000000006 */
[----:B------:R-:W-:-:S04]  /*300c0*/  FMUL R7, R7, R28 ;  /* 0x0000001c07077220 */ /* 0x000fc80000400000 */
[C---:B------:R-:W-:Y:S01]  /*300d0*/  FFMA R24, R7.reuse, R16, R11 ;  /* 0x0000001007187223 */ /* 0x040fe2000000000b */
[C---:B------:R-:W-:Y:S01]  /*300e0*/  FFMA R17, R7.reuse, R17, R4 ;  /* 0x0000001107117223 */ /* 0x040fe20000000004 */
[----:B------:R-:W-:Y:S01]  /*300f0*/  FFMA R11, R7, R19, R6 ;  /* 0x00000013070b7223 */ /* 0x000fe20000000006 */
[----:B------:R-:W0:Y:S01]  /*30100*/  LDS.128 R12, [UR4+0x2660] ;  /* 0x00266004ff0c7984 */ /* 0x000e220008000c00 */
[----:B------:R-:W-:Y:S01]  /*30110*/  UIADD3 UR5, UPT, UPT, UR5, 0x1, URZ ;  /* 0x0000000105057890 */ /* 0x000fe2000fffe0ff */
[----:B------:R-:W-:Y:S02]  /*30120*/  IADD3 R2, PT, PT, R2, UR7, RZ ;  /* 0x0000000702027c10 */ /* 0x000fe4000fffe0ff */
[----:B------:R-:W1:Y:S01]  /*30130*/  LDS.128 R4, [UR4+0x2670] ;  /* 0x00267004ff047984 */ /* 0x000e620008000c00 */
[----:B------:R-:W-:Y:S01]  /*30140*/  UISETP.NE.AND UP0, UPT, UR5, URZ, UPT ;  /* 0x000000ff0500728c */ /* 0x000fe2000bf05270 */
[----:B0-----:R-:W-:Y:S01]  /*30150*/  FADD R18, -R9, R13 ;  /* 0x0000000d09127221 */ /* 0x001fe20000000100 */
[----:B------:R-:W-:Y:S01]  /*30160*/  FADD R12, -R8, R12 ;  /* 0x0000000c080c7221 */ /* 0x000fe20000000100 */
[----:B------:R-:W-:-:S02]  /*30170*/  FADD R14, -R10, R14 ;  /* 0x0000000e0a0e7221 */ /* 0x000fc40000000100 */
[----:B------:R-:W-:Y:S01]  /*30180*/  FMUL R13, R18, R18 ;  /* 0x00000012120d7220 */ /* 0x000fe20000400000 */
[----:B-1----:R-:W-:Y:S01]  /*30190*/  FADD R16, -R9, R5 ;  /* 0x0000000509107221 */ /* 0x002fe20000000100 */
[----:B------:R-:W-:Y:S01]  /*301a0*/  FADD R28, -R8, R4 ;  /* 0x00000004081c7221 */ /* 0x000fe20000000100 */
[----:B------:R-:W-:Y:S01]  /*301b0*/  FADD R6, -R10, R6 ;  /* 0x000000060a067221 */ /* 0x000fe20000000100 */
[----:B------:R-:W-:Y:S01]  /*301c0*/  FFMA R13, R12, R12, R13 ;  /* 0x0000000c0c0d7223 */ /* 0x000fe2000000000d */
[----:B------:R-:W-:Y:S01]  /*301d0*/  FMUL R5, R16, R16 ;  /* 0x0000001010057220 */ /* 0x000fe20000400000 */
[C---:B------:R-:W-:Y:S01]  /*301e0*/  FMUL R19, R15.reuse, R12 ;  /* 0x0000000c0f137220 */ /* 0x040fe20000400000 */
[C---:B------:R-:W-:Y:S01]  /*301f0*/  FMUL R18, R15.reuse, R18 ;  /* 0x000000120f127220 */ /* 0x040fe20000400000 */
[----:B------:R-:W-:Y:S01]  /*30200*/  FFMA R13, R14, R14, R13 ;  /* 0x0000000e0e0d7223 */ /* 0x000fe2000000000d */
[----:B------:R-:W-:Y:S01]  /*30210*/  FFMA R5, R28, R28, R5 ;  /* 0x0000001c1c057223 */ /* 0x000fe20000000005 */
[----:B------:R-:W-:Y:S01]  /*30220*/  FMUL R26, R15, R14 ;  /* 0x0000000e0f1a7220 */ /* 0x000fe20000400000 */
[----:B------:R-:W-:Y:S01]  /*30230*/  FMUL R28, R7, R28 ;  /* 0x0000001c071c7220 */ /* 0x000fe20000400000 */
[----:B------:R-:W-:Y:S01]  /*30240*/  FADD R25, R13, 1.0000000168623835264e-16 ;  /* 0x24e695950d197421 */ /* 0x000fe20000000000 */
[----:B------:R-:W-:Y:S01]  /*30250*/  FFMA R5, R6, R6, R5 ;  /* 0x0000000606057223 */ /* 0x000fe20000000005 */
[----:B------:R-:W-:-:S03]  /*30260*/  FMUL R16, R7, R16 ;  /* 0x0000001007107220 */ /* 0x000fc60000400000 */
[----:B------:R-:W-:Y:S01]  /*30270*/  FSETP.GEU.AND P0, PT, |R25|, 1.175494350822287508e-38, PT ;  /* 0x008000001900780b */ /* 0x000fe20003f0e200 */
[----:B------:R-:W-:-:S12]  /*30280*/  FADD R5, R5, 1.0000000168623835264e-16 ;  /* 0x24e6959505057421 */ /* 0x000fd80000000000 */
[----:B------:R-:W-:-:S04]  /*30290*/  @!P0 FMUL R25, R25, 16777216 ;  /* 0x4b80000019198820 */ /* 0x000fc80000400000 */
[----:B------:R-:W0:Y:S02]  /*302a0*/  MUFU.RSQ R13, R25 ;  /* 0x00000019000d7308 */ /* 0x000e240000001400 */
[----:B0-----:R-:W-:Y:S01]  /*302b0*/  @!P0 FMUL R13, R13, 4096 ;  /* 0x458000000d0d8820 */ /* 0x001fe20000400000 */
        /* <DEDUP_REMOVED lines=9> */
[----:B------:R-:W1:Y:S02]  /*30350*/  MUFU.RSQ R4, R5 ;  /* 0x0000000500047308 */ /* 0x000e640000001400 */
[----:B-1----:R-:W-:-:S04]  /*30360*/  @!P0 FMUL R4, R4, 4096 ;  /* 0x4580000004048820 */ /* 0x002fc80000400000 */
[----:B------:R-:W-:Y:S01]  /*30370*/  FMUL R19, R4, R4 ;  /* 0x0000000404137220 */ /* 0x000fe20000400000 */
[----:B0-----:R-:W-:-:S03]  /*30380*/  FADD R26, -R9, R13 ;  /* 0x0000000d091a7221 */ /* 0x001fc60000000100 */
[----:B------:R-:W-:Y:S01]  /*30390*/  FMUL R13, R4, R19 ;  /* 0x00000013040d7220 */ /* 0x000fe20000400000 */
[----:B------:R-:W-:Y:S01]  /*303a0*/  FADD R12, -R8, R12 ;  /* 0x0000000c080c7221 */ /* 0x000fe20000000100 */
[----:B------:R-:W0:Y:S01]  /*303b0*/  LDS.128 R4, [UR4+0x2690] ;  /* 0x00269004ff047984 */ /* 0x000e220008000c00 */
[----:B------:R-:W-:Y:S01]  /*303c0*/  FMUL R19, R26, R26 ;  /* 0x0000001a1a137220 */ /* 0x000fe20000400000 */
[----:B------:R-:W-:Y:S01]  /*303d0*/  FADD R14, -R10, R14 ;  /* 0x0000000e0a0e7221 */ /* 0x000fe20000000100 */
[C---:B------:R-:W-:Y:S01]  /*303e0*/  FFMA R28, R13.reuse, R28, R24 ;  /* 0x0000001c0d1c7223 */ /* 0x040fe20000000018 */
[----:B------:R-:W-:Y:S01]  /*303f0*/  FFMA R16, R13, R16, R17 ;  /* 0x000000100d107223 */ /* 0x000fe20000000011 */
[----:B------:R-:W-:Y:S01]  /*30400*/  FFMA R19, R12, R12, R19 ;  /* 0x0000000c0c137223 */ /* 0x000fe20000000013 */
[----:B------:R-:W-:Y:S01]  /*30410*/  FMUL R27, R15, R26 ;  /* 0x0000001a0f1b7220 */ /* 0x000fe20000400000 */
[----:B------:R-:W-:Y:S01]  /*30420*/  FFMA R11, R13, R18, R11 ;  /* 0x000000120d0b7223 */ /* 0x000fe2000000000b */
[C---:B------:R-:W-:Y:S01]  /*30430*/  FMUL R17, R15.reuse, R12 ;  /* 0x0000000c0f117220 */ /* 0x040fe20000400000 */
[-C--:B------:R-:W-:Y:S01]  /*30440*/  FFMA R19, R14, R14.reuse, R19 ;  /* 0x0000000e0e137223 */ /* 0x080fe20000000013 */
[----:B------:R-:W-:-:S02]  /*30450*/  FMUL R26, R15, R14 ;  /* 0x0000000e0f1a7220 */ /* 0x000fc40000400000 */
[----:B------:R-:W1:Y:S01]  /*30460*/  LDS.128 R12, [UR4+0x26a0] ;  /* 0x0026a004ff0c7984 */ /* 0x000e620008000c00 */
[----:B------:R-:W-:-:S05]  /*30470*/  FADD R25, R19, 1.0000000168623835264e-16 ;  /* 0x24e6959513197421 */ /* 0x000fca0000000000 */
[----:B------:R-:W-:-:S13]  /*30480*/  FSETP.GEU.AND P0, PT, |R25|, 1.175494350822287508e-38, PT ;  /* 0x008000001900780b */ /* 0x000fda0003f0e200 */
[----:B------:R-:W-:-:S04]  /*30490*/  @!P0 FMUL R25, R25, 16777216 ;  /* 0x4b80000019198820 */ /* 0x000fc80000400000 */
[----:B------:R-:W2:Y:S01]  /*304a0*/  MUFU.RSQ R19, R25 ;  /* 0x0000001900137308 */ /* 0x000ea20000001400 */
[----:B0-----:R-:W-:Y:S01]  /*304b0*/  FADD R24, -R9, R5 ;  /* 0x0000000509187221 */ /* 0x001fe20000000100 */
[----:B------:R-:W-:Y:S01]  /*304c0*/  FADD R4, -R8, R4 ;  /* 0x0000000408047221 */ /* 0x000fe20000000100 */
[----:B------:R-:W-:Y:S02]  /*304d0*/  FADD R6, -R10, R6 ;  /* 0x000000060a067221 */ /* 0x000fe40000000100 */
[----:B------:R-:W-:-:S04]  /*304e0*/  FMUL R5, R24, R24 ;  /* 0x0000001818057220 */ /* 0x000fc80000400000 */
[----:B------:R-:W-:-:S04]  /*304f0*/  FFMA R5, R4, R4, R5 ;  /* 0x0000000404057223 */ /* 0x000fc80000000005 */
[----:B------:R-:W-:Y:S01]  /*30500*/  FFMA R5, R6, R6, R5 ;  /* 0x0000000606057223 */ /* 0x000fe20000000005 */
[----:B--2---:R-:W-:Y:S01]  /*30510*/  @!P0 FMUL R19, R19, 4096 ;  /* 0x4580000013138820 */ /* 0x004fe20000400000 */
[----:B-1----:R-:W-:Y:S01]  /*30520*/  FADD R12, -R8, R12 ;  /* 0x0000000c080c7221 */ /* 0x002fe20000000100 */
[----:B------:R-:W-:Y:S01]  /*30530*/  FADD R14, -R10, R14 ;  /* 0x0000000e0a0e7221 */ /* 0x000fe20000000100 */
[----:B------:R-:W-:Y:S01]  /*30540*/  FADD R25, R5, 1.0000000168623835264e-16 ;  /* 0x24e6959505197421 */ /* 0x000fe20000000000 */
[----:B------:R-:W-:Y:S02]  /*30550*/  FMUL R18, R19, R19 ;  /* 0x0000001313127220 */ /* 0x000fe40000400000 */
[----:B------:R-:W-:Y:S02]  /*30560*/  FMUL R29, R15, R14 ;  /* 0x0000000e0f1d7220 */ /* 0x000fe40000400000 */
[----:B------:R-:W-:Y:S01]  /*30570*/  FSETP.GEU.AND P0, PT, |R25|, 1.175494350822287508e-38, PT ;  /* 0x008000001900780b */ /* 0x000fe20003f0e200 */
[----:B------:R-:W-:-:S04]  /*30580*/  FMUL R19, R19, R18 ;  /* 0x0000001213137220 */ /* 0x000fc80000400000 */
[----:B------:R-:W-:Y:S01]  /*30590*/  FFMA R18, R19, R27, R16 ;  /* 0x0000001b13127223 */ /* 0x000fe20000000010 */
[----:B------:R-:W-:Y:S01]  /*305a0*/  FMUL R16, R7, R4 ;  /* 0x0000000407107220 */ /* 0x000fe20000400000 */
[C---:B------:R-:W-:Y:S01]  /*305b0*/  FFMA R28, R19.reuse, R17, R28 ;  /* 0x00000011131c7223 */ /* 0x040fe2000000001c */
[----:B------:R-:W-:Y:S01]  /*305c0*/  FFMA R17, R19, R26, R11 ;  /* 0x0000001a13117223 */ /* 0x000fe2000000000b */
[----:B------:R-:W-:Y:S01]  /*305d0*/  FMUL R11, R7, R24 ;  /* 0x00000018070b7220 */ /* 0x000fe20000400000 */
[----:B------:R-:W-:Y:S01]  /*305e0*/  FADD R26, -R9, R13 ;  /* 0x0000000d091a7221 */ /* 0x000fe20000000100 */
[----:B------:R-:W-:Y:S02]  /*305f0*/  FMUL R24, R7, R6 ;  /* 0x0000000607187220 */ /* 0x000fe40000400000 */
[----:B------:R-:W-:Y:S01]  /*30600*/  @!P0 FMUL R25, R25, 16777216 ;  /* 0x4b80000019198820 */ /* 0x000fe20000400000 */
[-C--:B------:R-:W-:Y:S01]  /*30610*/  FMUL R19, R26, R26.reuse ;  /* 0x0000001a1a137220 */ /* 0x080fe20000400000 */
[----:B------:R-:W-:-:S02]  /*30620*/  FMUL R26, R15, R26 ;  /* 0x0000001a0f1a7220 */ /* 0x000fc40000400000 */
[----:B------:R-:W0:Y:S01]  /*30630*/  MUFU.RSQ R5, R25 ;  /* 0x0000001900057308 */ /* 0x000e220000001400 */
        /* <DEDUP_REMOVED lines=33> */
[----:B------:R-:W-:-:S03]  /*30850*/  FMUL R19, R28, R28 ;  /* 0x0000001c1c137220 */ /* 0x000fc60000400000 */
        /* <DEDUP_REMOVED lines=17> */
[C---:B------:R-:W-:Y:S01]  /*30970*/  FMUL R17, R15.reuse, R12 ;  /* 0x0000000c0f117220 */ /* 0x040fe20000400000 */
[----:B------:R-:W-:Y:S01]  /*30980*/  FMUL R26, R15, R14 ;  /* 0x0000000e0f1a7220 */ /* 0x000fe20000400000 */
[----:B------:R-:W1:Y:S01]  /*30990*/  MUFU.RSQ R19, R25 ;  /* 0x0000001900137308 */ /* 0x000e620000001400 */
[----:B------:R-:W2:Y:S01]  /*309a0*/  LDS.128 R12, [UR4+0x26e0] ;  /* 0x0026e004ff0c7984 */ /* 0x000ea20008000c00 */
[----:B-1----:R-:W-:Y:S01]  /*309b0*/  @!P0 FMUL R19, R19, 4096 ;  /* 0x4580000013138820 */ /* 0x002fe20000400000 */
[----:B0-----:R-:W-:Y:S01]  /*309c0*/  FADD R18, -R9, R5 ;  /* 0x0000000509127221 */ /* 0x001fe20000000100 */
[----:B------:R-:W-:Y:S01]  /*309d0*/  FADD R4, -R8, R4 ;  /* 0x0000000408047221 */ /* 0x000fe20000000100 */
[----:B------:R-:W-:-:S02]  /*309e0*/  FADD R6, -R10, R6 ;  /* 0x000000060a067221 */ /* 0x000fc40000000100 */
[----:B------:R-:W-:Y:S01]  /*309f0*/  FMUL R5, R18, R18 ;  /* 0x0000001212057220 */ /* 0x000fe20000400000 */
[----:B------:R-:W-:-:S03]  /*30a00*/  FMUL R28, R7, R4 ;  /* 0x00000004071c7220 */ /* 0x000fc60000400000 */
[----:B------:R-:W-:Y:S01]  /*30a10*/  FFMA R5, R4, R4, R5 ;  /* 0x0000000404057223 */ /* 0x000fe20000000005 */
[----:B--2---:R-:W-:Y:S01]  /*30a20*/  FADD R12, -R8, R12 ;  /* 0x0000000c080c7221 */ /* 0x004fe20000000100 */
[----:B------:R-:W-:Y:S02]  /*30a30*/  FADD R14, -R10, R14 ;  /* 0x0000000e0a0e7221 */ /* 0x000fe40000000100 */
[----:B------:R-:W-:-:S04]  /*30a40*/  FFMA R5, R6, R6, R5 ;  /* 0x0000000606057223 */ /* 0x000fc80000000005 */
[----:B------:R-:W-:Y:S01]  /*30a50*/  FADD R25, R5, 1.0000000168623835264e-16 ;  /* 0x24e6959505197421 */ /* 0x000fe20000000000 */
[----:B------:R-:W-:-:S04]  /*30a60*/  FMUL R5, R19, R19 ;  /* 0x0000001313057220 */ /* 0x000fc80000400000 */
[----:B------:R-:W-:Y:S01]  /*30a70*/  FSETP.GEU.AND P0, PT, |R25|, 1.175494350822287508e-38, PT ;  /* 0x008000001900780b */ /* 0x000fe20003f0e200 */
[----:B------:R-:W-:-:S04]  /*30a80*/  FMUL R19, R19, R5 ;  /* 0x0000000513137220 */ /* 0x000fc80000400000 */
[C---:B------:R-:W-:Y:S01]  /*30a90*/  FFMA R24, R19.reuse, R17, R24 ;  /* 0x0000001113187223 */ /* 0x040fe20000000018 */
[----:B------:R-:W-:Y:S01]  /*30aa0*/  FFMA R17, R19, R26, R11 ;  /* 0x0000001a13117223 */ /* 0x000fe2000000000b */
[----:B------:R-:W-:Y:S01]  /*30ab0*/  FMUL R11, R7, R18 ;  /* 0x00000012070b7220 */ /* 0x000fe20000400000 */
[----:B------:R-:W-:Y:S01]  /*30ac0*/  FADD R26, -R9, R13 ;  /* 0x0000000d091a7221 */ /* 0x000fe20000000100 */
[----:B------:R-:W-:Y:S01]  /*30ad0*/  FMUL R18, R7, R6 ;  /* 0x0000000607127220 */ /* 0x000fe20000400000 */
[----:B------:R-:W-:Y:S02]  /*30ae0*/  FFMA R16, R19, R27, R16 ;  /* 0x0000001b13107223 */ /* 0x000fe40000000010 */
[-C--:B------:R-:W-:Y:S01]  /*30af0*/  FMUL R19, R26, R26.reuse ;  /* 0x0000001a1a137220 */ /* 0x080fe20000400000 */
[----:B------:R-:W-:Y:S01]  /*30b00*/  @!P0 FMUL R25, R25, 16777216 ;  /* 0x4b80000019198820 */ /* 0x000fe20000400000 */
[----:B------:R-:W-:Y:S02]  /*30b10*/  FMUL R27, R15, R26 ;  /* 0x0000001a0f1b7220 */ /* 0x000fe40000400000 */
[----:B------:R-:W-:Y:S01]  /*30b20*/  FFMA R19, R12, R12, R19 ;  /* 0x0000000c0c137223 */ /* 0x000fe20000000013 */
[----:B------:R0:W1:Y:S03]  /*30b30*/  MUFU.RSQ R5, R25 ;  /* 0x0000001900057308 */ /* 0x0000660000001400 */
        /* <DEDUP_REMOVED lines=18> */
[----:B------:R-:W-:Y:S02]  /*30c60*/  FADD R6, -R10, R6 ;  /* 0x000000060a067221 */ /* 0x000fe40000000100 */
[----:B------:R-:W-:-:S04]  /*30c70*/  FMUL R5, R24, R24 ;  /* 0x0000001818057220 */ /* 0x000fc80000400000 */
[----:B------:R-:W-:Y:S01]  /*30c80*/  FFMA R5, R4, R4, R5 ;  /* 0x0000000404057223 */ /* 0x000fe20000000005 */
[----:B--2---:R-:W-:Y:S01]  /*30c90*/  FADD R26, -R9, R13 ;  /* 0x0000000d091a7221 */ /* 0x004fe20000000100 */
[----:B------:R-:W-:Y:S01]  /*30ca0*/  FADD R12, -R8, R12 ;  /* 0x0000000c080c7221 */ /* 0x000fe20000000100 */
[----:B------:R-:W-:Y:S01]  /*30cb0*/  FADD R14, -R10, R14 ;  /* 0x0000000e0a0e7221 */ /* 0x000fe20000000100 */
[----:B------:R-:W-:-:S04]  /*30cc0*/  FFMA R5, R6, R6, R5 ;  /* 0x0000000606057223 */ /* 0x000fc80000000005 */
[----:B------:R-:W-:Y:S01]  /*30cd0*/  FADD R25, R5, 1.0000000168623835264e-16 ;  /* 0x24e6959505197421 */ /* 0x000fe20000000000 */
[----:B------:R-:W-:-:S04]  /*30ce0*/  FMUL R5, R19, R19 ;  /* 0x0000001313057220 */ /* 0x000fc80000400000 */
[----:B------:R-:W-:Y:S01]  /*30cf0*/  FSETP.GEU.AND P0, PT, |R25|, 1.175494350822287508e-38, PT ;  /* 0x008000001900780b */ /* 0x000fe20003f0e200 */
[----:B------:R-:W-:-:S04]  /*30d00*/  FMUL R19, R19, R5 ;  /* 0x0000000513137220 */ /* 0x000fc80000400000 */
[----:B------:R-:W-:Y:S01]  /*30d10*/  FFMA R11, R19, R18, R11 ;  /* 0x00000012130b7223 */ /* 0x000fe2000000000b */
[----:B------:R-:W-:Y:S01]  /*30d20*/  FMUL R18, R7, R4 ;  /* 0x0000000407127220 */ /* 0x000fe20000400000 */
[----:B------:R-:W-:Y:S01]  /*30d30*/  FFMA R28, R19, R17, R28 ;  /* 0x00000011131c7223 */ /* 0x000fe2000000001c */
[C---:B------:R-:W-:Y:S01]  /*30d40*/  FMUL R17, R7.reuse, R24 ;  /* 0x0000001807117220 */ /* 0x040fe20000400000 */
[----:B------:R-:W-:Y:S01]  /*30d50*/  FMUL R24, R7, R6 ;  /* 0x0000000607187220 */ /* 0x000fe20000400000 */
[----:B------:R-:W-:Y:S01]  /*30d60*/  FFMA R16, R19, R27, R16 ;  /* 0x0000001b13107223 */ /* 0x000fe20000000010 */
[----:B------:R-:W-:Y:S02]  /*30d70*/  FMUL R19, R26, R26 ;  /* 0x0000001a1a137220 */ /* 0x000fe40000400000 */
[----:B------:R-:W-:Y:S02]  /*30d80*/  @!P0 FMUL R25, R25, 16777216 ;  /* 0x4b80000019198820 */ /* 0x000fe40000400000 */
[----:B------:R-:W-:-:S02]  /*30d90*/  FFMA R19, R12, R12, R19 ;  /* 0x0000000c0c137223 */ /* 0x000fc40000000013 */
[----:B------:R-:W0:Y:S02]  /*30da0*/  MUFU.RSQ R5, R25 ;  /* 0x0000001900057308 */ /* 0x000e240000001400 */
        /* <DEDUP_REMOVED lines=81> */
[----:B------:R-:W-:Y:S01]  /*312c0*/  FADD R14, -R10, R14 ;  /* 0x0000000e0a0e7221 */ /* 0x000fe20000000100 */
[----:B------:R-:W-:Y:S01]  /*312d0*/  FFMA R25, R28, R25, R19 ;  /* 0x000000191c197223 */ /* 0x000fe20000000013 */
[----:B------:R-:W-:Y:S01]  /*312e0*/  FMUL R13, R26, R26 ;  /* 0x0000001a1a0d7220 */ /* 0x000fe20000400000 */
[C---:B------:R-:W-:Y:S01]  /*312f0*/  FFMA R16, R28.reuse, R16, R17 ;  /* 0x000000101c107223 */ /* 0x040fe20000000011 */
[----:B------:R-:W-:Y:S01]  /*31300*/  FFMA R24, R28, R24, R11 ;  /* 0x000000181c187223 */ /* 0x000fe2000000000b */
[C---:B------:R-:W-:Y:S01]  /*31310*/  FMUL R17, R15.reuse, R26 ;  /* 0x0000001a0f117220 */ /* 0x040fe20000400000 */
[-C--:B------:R-:W-:Y:S01]  /*31320*/  FFMA R13, R12, R12.reuse, R13 ;  /* 0x0000000c0c0d7223 */ /* 0x080fe2000000000d */
[C---:B------:R-:W-:Y:S01]  /*31330*/  FMUL R11, R15.reuse, R12 ;  /* 0x0000000c0f0b7220 */ /* 0x040fe20000400000 */
[----:B------:R-:W-:-:S02]  /*31340*/  FMUL R19, R15, R14 ;  /* 0x0000000e0f137220 */ /* 0x000fc40000400000 */
[----:B------:R-:W-:-:S04]  /*31350*/  FFMA R13, R14, R14, R13 ;  /* 0x0000000e0e0d7223 */ /* 0x000fc8000000000d */
[----:B------:R-:W-:-:S05]  /*31360*/  FADD R27, R13, 1.0000000168623835264e-16 ;  /* 0x24e695950d1b7421 */ /* 0x000fca0000000000 */
[----:B------:R-:W-:Y:S01]  /*31370*/  FSETP.GEU.AND P0, PT, |R27|, 1.175494350822287508e-38, PT ;  /* 0x008000001b00780b */ /* 0x000fe20003f0e200 */
[----:B-1----:R-:W-:Y:S01]  /*31380*/  FADD R18, -R9, R5 ;  /* 0x0000000509127221 */ /* 0x002fe20000000100 */
[----:B------:R-:W-:Y:S01]  /*31390*/  FADD R4, -R8, R4 ;  /* 0x0000000408047221 */ /* 0x000fe20000000100 */
[----:B------:R-:W-:Y:S02]  /*313a0*/  FADD R6, -R10, R6 ;  /* 0x000000060a067221 */ /* 0x000fe40000000100 */
[-C--:B------:R-:W-:Y:S01]  /*313b0*/  FMUL R5, R18, R18.reuse ;  /* 0x0000001212057220 */ /* 0x080fe20000400000 */
[----:B------:R-:W-:-:S03]  /*313c0*/  FMUL R18, R7, R18 ;  /* 0x0000001207127220 */ /* 0x000fc60000400000 */
[----:B------:R-:W-:-:S04]  /*313d0*/  FFMA R5, R4, R4, R5 ;  /* 0x0000000404057223 */ /* 0x000fc80000000005 */
[----:B------:R-:W-:Y:S01]  /*313e0*/  @!P0 FMUL R27, R27, 16777216 ;  /* 0x4b8000001b1b8820 */ /* 0x000fe20000400000 */
[----:B------:R-:W-:-:S03]  /*313f0*/  FFMA R5, R6, R6, R5 ;  /* 0x0000000606057223 */ /* 0x000fc60000000005 */
[----:B------:R-:W0:Y:S01]  /*31400*/  MUFU.RSQ R13, R27 ;  /* 0x0000001b000d7308 */ /* 0x000e220000001400 */
        /* <DEDUP_REMOVED lines=12> */
[----:B------:R1:W2:Y:S02]  /*314d0*/  MUFU.RSQ R28, R5 ;  /* 0x00000005001c7308 */ /* 0x0002a40000001400 */
[----:B-1----:R-:W1:Y:S01]  /*314e0*/  LDS.128 R4, [UR4+0x2770] ;  /* 0x00277004ff047984 */ /* 0x002e620008000c00 */
[----:B--2---:R-:W-:-:S04]  /*314f0*/  @!P0 FMUL R28, R28, 4096 ;  /* 0x458000001c1c8820 */ /* 0x004fc80000400000 */
        /* <DEDUP_REMOVED lines=8> */
[-C--:B------:R-:W-:Y:S01]  /*31580*/  FMUL R13, R24, R24.reuse ;  /* 0x00000018180d7220 */ /* 0x080fe20000400000 */
[C---:B------:R-:W-:Y:S01]  /*31590*/  FMUL R11, R15.reuse, R24 ;  /* 0x000000180f0b7220 */ /* 0x040fe20000400000 */
[C---:B------:R-:W-:Y:S01]  /*315a0*/  FMUL R16, R15.reuse, R12 ;  /* 0x0000000c0f107220 */ /* 0x040fe20000400000 */
[----:B------:R-:W-:Y:S01]  /*315b0*/  FMUL R24, R15, R14 ;  /* 0x0000000e0f187220 */ /* 0x000fe20000400000 */
[----:B------:R-:W-:-:S04]  /*315c0*/  FFMA R13, R12, R12, R13 ;  /* 0x0000000c0c0d7223 */ /* 0x000fc8000000000d */
[----:B------:R-:W-:-:S04]  /*315d0*/  FFMA R13, R14, R14, R13 ;  /* 0x0000000e0e0d7223 */ /* 0x000fc8000000000d */
[----:B------:R-:W-:Y:S01]  /*315e0*/  FADD R27, R13, 1.0000000168623835264e-16 ;  /* 0x24e695950d1b7421 */ /* 0x000fe20000000000 */
[----:B-1----:R-:W-:Y:S01]  /*315f0*/  FADD R26, -R9, R5 ;  /* 0x00000005091a7221 */ /* 0x002fe20000000100 */
[----:B------:R-:W-:Y:S01]  /*31600*/  FADD R4, -R8, R4 ;  /* 0x0000000408047221 */ /* 0x000fe20000000100 */
[----:B------:R-:W-:Y:S02]  /*31610*/  FADD R6, -R10, R6 ;  /* 0x000000060a067221 */ /* 0x000fe40000000100 */
[----:B------:R-:W-:Y:S01]  /*31620*/  FSETP.GEU.AND P0, PT, |R27|, 1.175494350822287508e-38, PT ;  /* 0x008000001b00780b */ /* 0x000fe20003f0e200 */
[----:B------:R-:W-:-:S04]  /*31630*/  FMUL R5, R26, R26 ;  /* 0x0000001a1a057220 */ /* 0x000fc80000400000 */
[----:B------:R-:W-:-:S04]  /*31640*/  FFMA R5, R4, R4, R5 ;  /* 0x0000000404057223 */ /* 0x000fc80000000005 */
[----:B------:R-:W-:-:S04]  /*31650*/  FFMA R5, R6, R6, R5 ;  /* 0x0000000606057223 */ /* 0x000fc80000000005 */
[----:B------:R-:W-:Y:S01]  /*31660*/  @!P0 FMUL R27, R27, 16777216 ;  /* 0x4b8000001b1b8820 */ /* 0x000fe20000400000 */
[----:B------:R-:W-:-:S03]  /*31670*/  FADD R25, R5, 1.0000000168623835264e-16 ;  /* 0x24e6959505197421 */ /* 0x000fc60000000000 */
[----:B------:R-:W0:Y:S02]  /*31680*/  MUFU.RSQ R13, R27 ;  /* 0x0000001b000d7308 */ /* 0x000e240000001400 */
[----:B0-----:R-:W-:Y:S01]  /*31690*/  @!P0 FMUL R13, R13, 4096 ;  /* 0x458000000d0d8820 */ /* 0x001fe20000400000 */
[----:B------:R-:W-:-:S03]  /*316a0*/  FSETP.GEU.AND P0, PT, |R25|, 1.175494350822287508e-38, PT ;  /* 0x008000001900780b */ /* 0x000fc60003f0e200 */
[----:B------:R-:W-:-:S04]  /*316b0*/  FMUL R28, R13, R13 ;  /* 0x0000000d0d1c7220 */ /* 0x000fc80000400000 */
[----:B------:R-:W-:Y:S02]  /*316c0*/  FMUL R28, R13, R28 ;  /* 0x0000001c0d1c7220 */ /* 0x000fe40000400000 */
[----:B------:R-:W0:Y:S02]  /*316d0*/  LDS.128 R12, [UR4+0x2780] ;  /* 0x00278004ff0c7984 */ /* 0x000e240008000c00 */
[C---:B------:R-:W-:Y:S01]  /*316e0*/  FFMA R16, R28.reuse, R16, R17 ;  /* 0x000000101c107223 */ /* 0x040fe20000000011 */
[C---:B------:R-:W-:Y:S01]  /*316f0*/  FFMA R17, R28.reuse, R24, R19 ;  /* 0x000000181c117223 */ /* 0x040fe20000000013 */
[----:B------:R-:W-:Y:S01]  /*31700*/  @!P0 FMUL R25, R25, 16777216 ;  /* 0x4b80000019198820 */ /* 0x000fe20000400000 */
[C---:B------:R-:W-:Y:S01]  /*31710*/  FMUL R24, R7.reuse, R4 ;  /* 0x0000000407187220 */ /* 0x040fe20000400000 */
[----:B------:R-:W-:Y:S01]  /*31720*/  FFMA R18, R28, R11, R18 ;  /* 0x0000000b1c127223 */ /* 0x000fe20000000012 */
[C---:B------:R-:W-:Y:S01]  /*31730*/  FMUL R11, R7.reuse, R26 ;  /* 0x0000001a070b7220 */ /* 0x040fe20000400000 */
[----:B------:R-:W1:Y:S01]  /*31740*/  MUFU.RSQ R5, R25 ;  /* 0x0000001900057308 */ /* 0x000e620000001400 */
[----:B------:R-:W-:Y:S01]  /*31750*/  FMUL R26, R7, R6 ;  /* 0x00000006071a7220 */ /* 0x000fe20000400000 */
        /* <DEDUP_REMOVED lines=9> */
[C---:B------:R-:W-:Y:S01]  /*317f0*/  FFMA R26, R13.reuse, R26, R17 ;  /* 0x0000001a0d1a7223 */ /* 0x040fe20000000011 */
[-C--:B------:R-:W-:Y:S01]  /*31800*/  FFMA R19, R12, R12.reuse, R19 ;  /* 0x0000000c0c137223 */ /* 0x080fe20000000013 */
[----:B------:R-:W-:Y:S01]  /*31810*/  FFMA R11, R13, R11, R18 ;  /* 0x0000000b0d0b7223 */ /* 0x000fe20000000012 */
[C---:B------:R-:W-:Y:S01]  /*31820*/  FMUL R17, R15.reuse, R12 ;  /* 0x0000000c0f117220 */ /* 0x040fe20000400000 */
        /* <DEDUP_REMOVED lines=13> */
[----:B------:R-:W-:-:S04]  /*31900*/  FFMA R5, R4, R4, R5 ;  /* 0x0000000404057223 */ /* 0x000fc80000000005 */
[----:B------:R-:W-:Y:S01]  /*31910*/  FFMA R5, R6, R6, R5 ;  /* 0x0000000606057223 */ /* 0x000fe20000000005 */
[----:B--2---:R-:W-:Y:S01]  /*31920*/  @!P0 FMUL R19, R19, 4096 ;  /* 0x4580000013138820 */ /* 0x004fe20000400000 */
[----:B-1----:R-:W-:Y:S01]  /*31930*/  FADD R12, -R8, R12 ;  /* 0x0000000c080c7221 */ /* 0x002fe20000000100 */
[----:B------:R-:W-:Y:S01]  /*31940*/  FADD R14, -R10, R14 ;  /* 0x0000000e0a0e7221 */ /* 0x000fe20000000100 */
[----:B------:R-:W-:Y:S01]  /*31950*/  FADD R25, R5, 1.0000000168623835264e-16 ;  /* 0x24e6959505197421 */ /* 0x000fe20000000000 */
[----:B------:R-:W-:-:S04]  /*31960*/  FMUL R18, R19, R19 ;  /* 0x0000001313127220 */ /* 0x000fc80000400000 */
[----:B------:R-:W-:Y:S01]  /*31970*/  FSETP.GEU.AND P0, PT, |R25|, 1.175494350822287508e-38, PT ;  /* 0x008000001900780b */ /* 0x000fe20003f0e200 */
[----:B------:R-:W-:Y:S01]  /*31980*/  FMUL R19, R19, R18 ;  /* 0x0000001213137220 */ /* 0x000fe20000400000 */
[----:B------:R-:W-:-:S03]  /*31990*/  FMUL R18, R7, R6 ;  /* 0x0000000607127220 */ /* 0x000fc60000400000 */
[C---:B------:R-:W-:Y:S01]  /*319a0*/  FFMA R24, R19.reuse, R17, R24 ;  /* 0x0000001113187223 */ /* 0x040fe20000000018 */
[----:B------:R-:W-:Y:S01]  /*319b0*/  FFMA R17, R19, R28, R11 ;  /* 0x0000001c13117223 */ /* 0x000fe2000000000b */
[----:B------:R-:W-:Y:S01]  /*319c0*/  FMUL R28, R7, R4 ;  /* 0x00000004071c7220 */ /* 0x000fe20000400000 */
[----:B------:R-:W-:Y:S01]  /*319d0*/  FFMA R11, R19, R27, R26 ;  /* 0x0000001b130b7223 */ /* 0x000fe2000000001a */
[----:B------:R-:W-:-:S04]  /*319e0*/  FADD R26, -R9, R13 ;  /* 0x0000000d091a7221 */ /* 0x000fc80000000100 */
[----:B------:R-:W-:Y:S01]  /*319f0*/  @!P0 FMUL R25, R25, 16777216 ;  /* 0x4b80000019198820 */ /* 0x000fe20000400000 */
[-C--:B------:R-:W-:Y:S01]  /*31a00*/  FMUL R19, R26, R26.reuse ;  /* 0x0000001a1a137220 */ /* 0x080fe20000400000 */
[C---:B------:R-:W-:Y:S01]  /*31a10*/  FMUL R27, R15.reuse, R26 ;  /* 0x0000001a0f1b7220 */ /* 0x040fe20000400000 */
[----:B------:R-:W-:Y:S01]  /*31a20*/  FMUL R26, R15, R14 ;  /* 0x0000000e0f1a7220 */ /* 0x000fe20000400000 */
[----:B------:R0:W1:Y:S01]  /*31a30*/  MUFU.RSQ R5, R25 ;  /* 0x0000001900057308 */ /* 0x0000620000001400 */
        /* <DEDUP_REMOVED lines=39> */
[----:B------:R-:W-:-:S04]  /*31cb0*/  FFMA R19, R14, R14, R19 ;  /* 0x0000000e0e137223 */ /* 0x000fc80000000013 */
[----:B------:R-:W-:-:S08]  /*31cc0*/  FADD R27, R19, 1.0000000168623835264e-16 ;  /* 0x24e69595131b7421 */ /* 0x000fd00000000000 */
        /* <DEDUP_REMOVED lines=2470> */
[C---:B------:R-:W-:Y:S01]  /*3b730*/  FFMA R17, R19.reuse, R28, R11 ;  /* 0x0000001c13117223 */ /* 0x040fe2000000000b */
[----:B------:R-:W-:Y:S01]  /*3b740*/  FFMA R11, R19, R27, R24 ;  /* 0x0000001b130b7223 */ /* 0x000fe20000000018 */
[----:B------:R-:W-:Y:S01]  /*3b750*/  FADD R28, -R9, R13 ;  /* 0x0000000d091c7221 */ /* 0x000fe20000000100 */
[----:B------:R-:W-:Y:S01]  /*3b760*/  FMUL R24, R7, R6 ;  /* 0x0000000607187220 */ /* 0x000fe20000400000 */
[----:B------:R-:W-:Y:S02]  /*3b770*/  FMUL R27, R15, R12 ;  /* 0x0000000c0f1b7220 */ /* 0x000fe40000400000 */
        /* <DEDUP_REMOVED lines=53> */
[C---:B------:R-:W-:Y:S01]  /*3bad0*/  FFMA R24, R13.reuse, R24, R16 ;  /* 0x000000180d187223 */ /* 0x040fe20000000010 */
[----:B------:R-:W-:Y:S01]  /*3bae0*/  FFMA R11, R13, R11, R18 ;  /* 0x0000000b0d0b7223 */ /* 0x000fe20000000012 */
[----:B------:R-:W-:Y:S01]  /*3baf0*/  FMUL R17, R15, R12 ;  /* 0x0000000c0f117220 */ /* 0x000fe20000400000 */
[----:B------:R-:W-:Y:S01]  /*3bb00*/  @!P0 FMUL R25, R25, 16777216 ;  /* 0x4b80000019198820 */ /* 0x000fe20000400000 */
[----:B------:R-:W1:Y:S03]  /*3bb10*/  LDS.128 R12, [UR4+0x2fc0] ;  /* 0x002fc004ff0c7984 */ /* 0x000e660008000c00 */
[----:B------:R-:W2:Y:S02]  /*3bb20*/  MUFU.RSQ R19, R25 ;  /* 0x0000001900137308 */ /* 0x000ea40000001400 */
[----:B--2---:R-:W-:-:S04]  /*3bb30*/  @!P0 FMUL R19, R19, 4096 ;  /* 0x4580000013138820 */ /* 0x004fc80000400000 */
[----:B------:R-:W-:-:S04]  /*3bb40*/  FMUL R18, R19, R19 ;  /* 0x0000001313127220 */ /* 0x000fc80000400000 */
[----:B------:R-:W-:-:S04]  /*3bb50*/  FMUL R19, R19, R18 ;  /* 0x0000001213137220 */ /* 0x000fc80000400000 */
[----:B------:R-:W-:Y:S01]  /*3bb60*/  FFMA R24, R19, R17, R24 ;  /* 0x0000001113187223 */ /* 0x000fe20000000018 */
[----:B0-----:R-:W-:Y:S01]  /*3bb70*/  FADD R16, -R9, R5 ;  /* 0x0000000509107221 */ /* 0x001fe20000000100 */
[----:B------:R-:W-:Y:S01]  /*3bb80*/  FADD R4, -R8, R4 ;  /* 0x0000000408047221 */ /* 0x000fe20000000100 */
[----:B------:R-:W-:Y:S01]  /*3bb90*/  FADD R6, -R10, R6 ;  /* 0x000000060a067221 */ /* 0x000fe20000000100 */
[C---:B------:R-:W-:Y:S01]  /*3bba0*/  FFMA R17, R19.reuse, R28, R11 ;  /* 0x0000001c13117223 */ /* 0x040fe2000000000b */
[----:B------:R-:W-:Y:S01]  /*3bbb0*/  FMUL R5, R16, R16 ;  /* 0x0000001010057220 */ /* 0x000fe20000400000 */
[----:B------:R-:W-:Y:S01]  /*3bbc0*/  FFMA R11, R19, R27, R26 ;  /* 0x0000001b130b7223 */ /* 0x000fe2000000001a */
[-C--:B------:R-:W-:Y:S01]  /*3bbd0*/  FMUL R18, R7, R4.reuse ;  /* 0x0000000407127220 */ /* 0x080fe20000400000 */
[----:B-1----:R-:W-:Y:S01]  /*3bbe0*/  FADD R28, -R9, R13 ;  /* 0x0000000d091c7221 */ /* 0x002fe20000000100 */
[----:B------:R-:W-:Y:S01]  /*3bbf0*/  FFMA R5, R4, R4, R5 ;  /* 0x0000000404057223 */ /* 0x000fe20000000005 */
[----:B------:R-:W-:Y:S01]  /*3bc00*/  FADD R12, -R8, R12 ;  /* 0x0000000c080c7221 */ /* 0x000fe20000000100 */
[----:B------:R-:W-:Y:S01]  /*3bc10*/  FADD R14, -R10, R14 ;  /* 0x0000000e0a0e7221 */ /* 0x000fe20000000100 */
[----:B------:R-:W-:Y:S01]  /*3bc20*/  FMUL R19, R28, R28 ;  /* 0x0000001c1c137220 */ /* 0x000fe20000400000 */
[----:B------:R-:W-:Y:S01]  /*3bc30*/  FFMA R5, R6, R6, R5 ;  /* 0x0000000606057223 */ /* 0x000fe20000000005 */
[C---:B------:R-:W-:Y:S01]  /*3bc40*/  FMUL R16, R7.reuse, R16 ;  /* 0x0000001007107220 */ /* 0x040fe20000400000 */
[----:B------:R-:W-:Y:S01]  /*3bc50*/  FMUL R26, R7, R6 ;  /* 0x00000006071a7220 */ /* 0x000fe20000400000 */
[----:B------:R-:W-:Y:S01]  /*3bc60*/  FFMA R19, R12, R12, R19 ;  /* 0x0000000c0c137223 */ /* 0x000fe20000000013 */
[----:B------:R-:W-:-:S03]  /*3bc70*/  FADD R25, R5, 1.0000000168623835264e-16 ;  /* 0x24e6959505197421 */ /* 0x000fc60000000000 */
[----:B------:R-:W-:Y:S02]  /*3bc80*/  FFMA R19, R14, R14, R19 ;  /* 0x0000000e0e137223 */ /* 0x000fe40000000013 */
[----:B------:R-:W-:-:S13]  /*3bc90*/  FSETP.GEU.AND P0, PT, |R25|, 1.175494350822287508e-38, PT ;  /* 0x008000001900780b */ /* 0x000fda0003f0e200 */
        /* <DEDUP_REMOVED lines=14> */
[----:B------:R1:W2:Y:S02]  /*3bd80*/  MUFU.RSQ R19, R25 ;  /* 0x0000001900137308 */ /* 0x0002a40000001400 */
[----:B-1----:R-:W-:Y:S01]  /*3bd90*/  FMUL R25, R15, R28 ;  /* 0x0000001c0f197220 */ /* 0x002fe20000400000 */
[----:B--2---:R-:W-:-:S04]  /*3bda0*/  @!P0 FMUL R19, R19, 4096 ;  /* 0x4580000013138820 */ /* 0x004fc80000400000 */
[----:B------:R-:W-:-:S04]  /*3bdb0*/  FMUL R13, R19, R19 ;  /* 0x00000013130d7220 */ /* 0x000fc80000400000 */
[----:B------:R-:W-:Y:S02]  /*3bdc0*/  FMUL R19, R19, R13 ;  /* 0x0000000d13137220 */ /* 0x000fe40000400000 */
[----:B------:R-:W1:Y:S02]  /*3bdd0*/  LDS.128 R12, [UR4+0x2fe0] ;  /* 0x002fe004ff0c7984 */ /* 0x000e640008000c00 */
[C---:B------:R-:W-:Y:S01]  /*3bde0*/  FFMA R11, R19.reuse, R11, R18 ;  /* 0x0000000b130b7223 */ /* 0x040fe20000000012 */
[C---:B------:R-:W-:Y:S01]  /*3bdf0*/  FFMA R25, R19.reuse, R25, R16 ;  /* 0x0000001913197223 */ /* 0x040fe20000000010 */
[----:B------:R-:W-:Y:S01]  /*3be00*/  FFMA R26, R19, R17, R26 ;  /* 0x00000011131a7223 */ /* 0x000fe2000000001a */
[----:B0-----:R-:W-:Y:S01]  /*3be10*/  FADD R24, -R9, R5 ;  /* 0x0000000509187221 */ /* 0x001fe20000000100 */
[----:B------:R-:W0:Y:S01]  /*3be20*/  LDS.128 R16, [UR4+0x2ff0] ;  /* 0x002ff004ff107984 */ /* 0x000e220008000c00 */
[----:B------:R-:W-:Y:S01]  /*3be30*/  FADD R4, -R8, R4 ;  /* 0x0000000408047221 */ /* 0x000fe20000000100 */
[----:B------:R-:W-:Y:S01]  /*3be40*/  FADD R6, -R10, R6 ;  /* 0x000000060a067221 */ /* 0x000fe20000000100 */
[-C--:B------:R-:W-:Y:S01]  /*3be50*/  FMUL R5, R24, R24.reuse ;  /* 0x0000001818057220 */ /* 0x080fe20000400000 */
[----:B------:R-:W-:-:S03]  /*3be60*/  FMUL R24, R7, R24 ;  /* 0x0000001807187220 */ /* 0x000fc60000400000 */
[-C--:B------:R-:W-:Y:S01]  /*3be70*/  FFMA R5, R4, R4.reuse, R5 ;  /* 0x0000000404057223 */ /* 0x080fe20000000005 */
[C---:B------:R-:W-:Y:S01]  /*3be80*/  FMUL R4, R7.reuse, R4 ;  /* 0x0000000407047220 */ /* 0x040fe20000400000 */
[-C--:B------:R-:W-:Y:S02]  /*3be90*/  FMUL R7, R7, R6.reuse ;  /* 0x0000000607077220 */ /* 0x080fe40000400000 */
[----:B------:R-:W-:-:S04]  /*3bea0*/  FFMA R5, R6, R6, R5 ;  /* 0x0000000606057223 */ /* 0x000fc80000000005 */
[----:B------:R-:W-:Y:S01]  /*3beb0*/  FADD R5, R5, 1.0000000168623835264e-16 ;  /* 0x24e6959505057421 */ /* 0x000fe20000000000 */
[----:B------:R-:W-:Y:S04]  /*3bec0*/  BAR.SYNC.DEFER_BLOCKING 0x0 ;  /* 0x0000000000007b1d */ /* 0x000fe80000010000 */
[----:B------:R-:W-:-:S13]  /*3bed0*/  FSETP.GEU.AND P0, PT, |R5|, 1.175494350822287508e-38, PT ;  /* 0x008000000500780b */ /* 0x000fda0003f0e200 */
[----:B------:R-:W-:Y:S01]  /*3bee0*/  @!P0 FMUL R5, R5, 16777216 ;  /* 0x4b80000005058820 */ /* 0x000fe20000400000 */
[C---:B-1----:R-:W-:Y:S01]  /*3bef0*/  FADD R6, -R9.reuse, R13 ;  /* 0x0000000d09067221 */ /* 0x042fe20000000100 */
[----:B------:R-:W-:Y:S01]  /*3bf00*/  FADD R12, -R8, R12 ;  /* 0x0000000c080c7221 */ /* 0x000fe20000000100 */
[----:B------:R-:W-:Y:S01]  /*3bf10*/  FADD R14, -R10, R14 ;  /* 0x0000000e0a0e7221 */ /* 0x000fe20000000100 */
[----:B------:R1:W2:Y:S01]  /*3bf20*/  MUFU.RSQ R27, R5 ;  /* 0x00000005001b7308 */ /* 0x0002a20000001400 */
[----:B------:R-:W-:Y:S01]  /*3bf30*/  FMUL R13, R6, R6 ;  /* 0x00000006060d7220 */ /* 0x000fe20000400000 */
[----:B0-----:R-:W-:Y:S01]  /*3bf40*/  FADD R17, -R9, R17 ;  /* 0x0000001109117221 */ /* 0x001fe20000000100 */
[----:B------:R-:W-:Y:S02]  /*3bf50*/  FADD R16, -R8, R16 ;  /* 0x0000001008107221 */ /* 0x000fe40000000100 */
[-C--:B------:R-:W-:Y:S01]  /*3bf60*/  FFMA R13, R12, R12.reuse, R13 ;  /* 0x0000000c0c0d7223 */ /* 0x080fe2000000000d */
[----:B------:R-:W-:Y:S01]  /*3bf70*/  FADD R18, -R10, R18 ;  /* 0x000000120a127221 */ /* 0x000fe20000000100 */
[----:B------:R-:W-:Y:S01]  /*3bf80*/  FMUL R12, R15, R12 ;  /* 0x0000000c0f0c7220 */ /* 0x000fe20000400000 */
[----:B-1----:R-:W-:Y:S01]  /*3bf90*/  FMUL R5, R17, R17 ;  /* 0x0000001111057220 */ /* 0x002fe20000400000 */
[-C--:B------:R-:W-:Y:S01]  /*3bfa0*/  FFMA R13, R14, R14.reuse, R13 ;  /* 0x0000000e0e0d7223 */ /* 0x080fe2000000000d */
[----:B------:R-:W-:-:S02]  /*3bfb0*/  FMUL R14, R15, R14 ;  /* 0x0000000e0f0e7220 */ /* 0x000fc40000400000 */
[-C--:B------:R-:W-:Y:S01]  /*3bfc0*/  FFMA R5, R16, R16.reuse, R5 ;  /* 0x0000001010057223 */ /* 0x080fe20000000005 */
[----:B------:R-:W-:Y:S01]  /*3bfd0*/  FADD R13, R13, 1.0000000168623835264e-16 ;  /* 0x24e695950d0d7421 */ /* 0x000fe20000000000 */
[----:B------:R-:W-:Y:S02]  /*3bfe0*/  FMUL R16, R19, R16 ;  /* 0x0000001013107220 */ /* 0x000fe40000400000 */
[-C--:B------:R-:W-:Y:S01]  /*3bff0*/  FFMA R5, R18, R18.reuse, R5 ;  /* 0x0000001212057223 */ /* 0x080fe20000000005 */
[----:B--2---:R-:W-:Y:S01]  /*3c000*/  @!P0 FMUL R27, R27, 4096 ;  /* 0x458000001b1b8820 */ /* 0x004fe20000400000 */
[----:B------:R-:W-:Y:S01]  /*3c010*/  FSETP.GEU.AND P0, PT, |R13|, 1.175494350822287508e-38, PT ;  /* 0x008000000d00780b */ /* 0x000fe20003f0e200 */
[----:B------:R-:W-:Y:S01]  /*3c020*/  FMUL R18, R19, R18 ;  /* 0x0000001213127220 */ /* 0x000fe20000400000 */
[----:B------:R-:W-:Y:S01]  /*3c030*/  FADD R10, R5, 1.0000000168623835264e-16 ;  /* 0x24e69595050a7421 */ /* 0x000fe20000000000 */
[----:B------:R-:W-:-:S04]  /*3c040*/  FMUL R28, R27, R27 ;  /* 0x0000001b1b1c7220 */ /* 0x000fc80000400000 */
[----:B------:R-:W-:Y:S01]  /*3c050*/  FSETP.GEU.AND P1, PT, |R10|, 1.175494350822287508e-38, PT ;  /* 0x008000000a00780b */ /* 0x000fe20003f2e200 */
[----:B------:R-:W-:-:S04]  /*3c060*/  FMUL R28, R27, R28 ;  /* 0x0000001c1b1c7220 */ /* 0x000fc80000400000 */
[C---:B------:R-:W-:Y:S01]  /*3c070*/  FFMA R4, R28.reuse, R4, R11 ;  /* 0x000000041c047223 */ /* 0x040fe2000000000b */
[----:B------:R-:W-:Y:S01]  /*3c080*/  @!P0 FMUL R13, R13, 16777216 ;  /* 0x4b8000000d0d8820 */ /* 0x000fe20000400000 */
[----:B------:R-:W-:Y:S01]  /*3c090*/  FMUL R11, R15, R6 ;  /* 0x000000060f0b7220 */ /* 0x000fe20000400000 */
[C---:B------:R-:W-:Y:S01]  /*3c0a0*/  FFMA R24, R28.reuse, R24, R25 ;  /* 0x000000181c187223 */ /* 0x040fe20000000019 */
[----:B------:R-:W-:Y:S01]  /*3c0b0*/  FFMA R7, R28, R7, R26 ;  /* 0x000000071c077223 */ /* 0x000fe2000000001a */
[----:B------:R-:W0:Y:S03]  /*3c0c0*/  MUFU.RSQ R8, R13 ;  /* 0x0000000d00087308 */ /* 0x000e260000001400 */
[----:B------:R-:W-:-:S05]  /*3c0d0*/  @!P1 FMUL R10, R10, 16777216 ;  /* 0x4b8000000a0a9820 */ /* 0x000fca0000400000 */
[----:B------:R-:W1:Y:S01]  /*3c0e0*/  MUFU.RSQ R5, R10 ;  /* 0x0000000a00057308 */ /* 0x000e620000001400 */
[----:B0-----:R-:W-:-:S04]  /*3c0f0*/  @!P0 FMUL R8, R8, 4096 ;  /* 0x4580000008088820 */ /* 0x001fc80000400000 */
[----:B------:R-:W-:Y:S01]  /*3c100*/  FMUL R9, R8, R8 ;  /* 0x0000000808097220 */ /* 0x000fe20000400000 */
[----:B-1----:R-:W-:-:S03]  /*3c110*/  @!P1 FMUL R5, R5, 4096 ;  /* 0x4580000005059820 */ /* 0x002fc60000400000 */
[----:B------:R-:W-:Y:S01]  /*3c120*/  FMUL R9, R8, R9 ;  /* 0x0000000908097220 */ /* 0x000fe20000400000 */
[----:B------:R-:W-:-:S03]  /*3c130*/  FMUL R6, R5, R5 ;  /* 0x0000000505067220 */ /* 0x000fc60000400000 */
[C---:B------:R-:W-:Y:S01]  /*3c140*/  FFMA R4, R9.reuse, R12, R4 ;  /* 0x0000000c09047223 */ /* 0x040fe20000000004 */
[C---:B------:R-:W-:Y:S01]  /*3c150*/  FFMA R11, R9.reuse, R11, R24 ;  /* 0x0000000b090b7223 */ /* 0x040fe20000000018 */
[----:B------:R-:W-:Y:S01]  /*3c160*/  FFMA R7, R9, R14, R7 ;  /* 0x0000000e09077223 */ /* 0x000fe20000000007 */
[----:B------:R-:W-:Y:S01]  /*3c170*/  FMUL R5, R5, R6 ;  /* 0x0000000605057220 */ /* 0x000fe20000400000 */
[----:B------:R-:W-:-:S03]  /*3c180*/  FMUL R6, R19, R17 ;  /* 0x0000001113067220 */ /* 0x000fc60000400000 */
[C---:B------:R-:W-:Y:S01]  /*3c190*/  FFMA R28, R5.reuse, R16, R4 ;  /* 0x00000010051c7223 */ /* 0x040fe20000000004 */
[C---:B------:R-:W-:Y:S01]  /*3c1a0*/  FFMA R25, R5.reuse, R6, R11 ;  /* 0x0000000605197223 */ /* 0x040fe2000000000b */
[----:B------:R-:W-:Y:S01]  /*3c1b0*/  FFMA R24, R5, R18, R7 ;  /* 0x0000001205187223 */ /* 0x000fe20000000007 */
[----:B------:R-:W-:Y:S06]  /*3c1c0*/  BRA.U UP0, `(.L_x_0) ;  /* 0xfffffc3d00d87547 */ /* 0x000fec000b83ffff */
[----:B------:R-:W2:Y:S01]  /*3c1d0*/  LDG.E.128 R4, desc[UR8][R22.64] ;  /* 0x0000000816047981 */ /* 0x000ea2000c1e1d00 */
[----:B------:R-:W0:Y:S02]  /*3c1e0*/  LDC.64 R8, c[0x0][0x388] ;  /* 0x0000e200ff087b82 */ /* 0x000e240000000a00 */
[----:B0-----:R-:W-:-:S05]  /*3c1f0*/  IMAD.WIDE R2, R3, 0x10, R8 ;  /* 0x0000001003027825 */ /* 0x001fca00078e0208 */
[----:B------:R-:W3:Y:S01]  /*3c200*/  LDG.E.128 R8, desc[UR8][R2.64] ;  /* 0x0000000802087981 */ /* 0x000ee2000c1e1d00 */
[----:B--2---:R-:W-:Y:S01]  /*3c210*/  FMUL R7, R5, R5 ;  /* 0x0000000505077220 */ /* 0x004fe20000400000 */
[----:B------:R-:W-:-:S03]  /*3c220*/  FMUL R15, R6, 5000 ;  /* 0x459c4000060f7820 */ /* 0x000fc60000400000 */
[C---:B------:R-:W-:Y:S01]  /*3c230*/  FFMA R7, R4.reuse, R4, R7 ;  /* 0x0000000404077223 */ /* 0x040fe20000000007 */
[----:B------:R-:W-:-:S03]  /*3c240*/  FMUL R4, R4, 5000 ;  /* 0x459c400004047820 */ /* 0x000fc60000400000 */
[----:B------:R-:W-:-:S04]  /*3c250*/  FFMA R7, R6, R6, R7 ;  /* 0x0000000606077223 */ /* 0x000fc80000000007 */
[----:B------:R-:W-:Y:S02]  /*3c260*/  FADD R0, R7, 1.0000000168623835264e-16 ;  /* 0x24e6959507007421 */ /* 0x000fe40000000000 */
[----:B------:R-:W0:Y:S03]  /*3c270*/  LDC R7, c[0x0][0x390] ;  /* 0x0000e400ff077b82 */ /* 0x000e260000000800 */
[----:B------:R-:W-:-:S13]  /*3c280*/  FSETP.GEU.AND P0, PT, |R0|, 1.175494350822287508e-38, PT ;  /* 0x008000000000780b */ /* 0x000fda0003f0e200 */
[----:B------:R-:W-:-:S04]  /*3c290*/  @!P0 FMUL R0, R0, 16777216 ;  /* 0x4b80000000008820 */ /* 0x000fc80000400000 */
[----:B------:R-:W1:Y:S02]  /*3c2a0*/  MUFU.RSQ R12, R0 ;  /* 0x00000000000c7308 */ /* 0x000e640000001400 */
[----:B-1----:R-:W-:-:S04]  /*3c2b0*/  @!P0 FMUL R12, R12, 4096 ;  /* 0x458000000c0c8820 */ /* 0x002fc80000400000 */
[----:B------:R-:W-:-:S04]  /*3c2c0*/  FMUL R13, R12, R12 ;  /* 0x0000000c0c0d7220 */ /* 0x000fc80000400000 */
[----:B------:R-:W-:Y:S01]  /*3c2d0*/  FMUL R13, R12, R13 ;  /* 0x0000000d0c0d7220 */ /* 0x000fe20000400000 */
[----:B------:R-:W-:-:S03]  /*3c2e0*/  FMUL R12, R5, 5000 ;  /* 0x459c4000050c7820 */ /* 0x000fc60000400000 */
[----:B------:R-:W-:Y:S01]  /*3c2f0*/  FFMA R5, R13, -R4, R28 ;  /* 0x800000040d057223 */ /* 0x000fe2000000001c */
[----:B0-----:R-:W-:Y:S01]  /*3c300*/  FMUL R4, R7, 6.6699999690111866357e-11 ;  /* 0x2e92acc307047820 */ /* 0x001fe20000400000 */
[C---:B------:R-:W-:Y:S01]  /*3c310*/  FFMA R12, R13.reuse, -R12, R25 ;  /* 0x8000000c0d0c7223 */ /* 0x040fe20000000019 */
[----:B------:R-:W-:Y:S02]  /*3c320*/  FFMA R15, R13, -R15, R24 ;  /* 0x8000000f0d0f7223 */ /* 0x000fe40000000018 */
[-C--:B---3--:R-:W-:Y:S01]  /*3c330*/  FFMA R8, R5, R4.reuse, R8 ;  /* 0x0000000405087223 */ /* 0x088fe20000000008 */
[-C--:B------:R-:W-:Y:S01]  /*3c340*/  FFMA R9, R12, R4.reuse, R9 ;  /* 0x000000040c097223 */ /* 0x080fe20000000009 */
[----:B------:R-:W-:-:S04]  /*3c350*/  FFMA R15, R15, R4, R10 ;  /* 0x000000040f0f7223 */ /* 0x000fc8000000000a */
[----:B------:R-:W-:Y:S04]  /*3c360*/  STG.E.64 desc[UR8][R2.64], R8 ;  /* 0x0000000802007986 */ /* 0x000fe8000c101b08 */
[----:B------:R-:W-:Y:S04]  /*3c370*/  STG.E desc[UR8][R2.64+0x8], R15 ;  /* 0x0000080f02007986 */ /* 0x000fe8000c101908 */
[----:B------:R-:W2:Y:S02]  /*3c380*/  LDG.E.128 R16, desc[UR8][R22.64] ;  /* 0x0000000816107981 */ /* 0x000ea4000c1e1d00 */
[-C--:B--2---:R-:W-:Y:S01]  /*3c390*/  FFMA R16, R8, R7.reuse, R16 ;  /* 0x0000000708107223 */ /* 0x084fe20000000010 */
[-C--:B------:R-:W-:Y:S01]  /*3c3a0*/  FFMA R17, R9, R7.reuse, R17 ;  /* 0x0000000709117223 */ /* 0x080fe20000000011 */
[----:B------:R-:W-:-:S04]  /*3c3b0*/  FFMA R7, R15, R7, R18 ;  /* 0x000000070f077223 */ /* 0x000fc80000000012 */
[----:B------:R-:W-:Y:S04]  /*3c3c0*/  STG.E.64 desc[UR8][R22.64], R16 ;  /* 0x0000001016007986 */ /* 0x000fe8000c101b08 */
[----:B------:R-:W-:Y:S01]  /*3c3d0*/  STG.E desc[UR8][R22.64+0x8], R7 ;  /* 0x0000080716007986 */ /* 0x000fe2000c101908 */
[----:B------:R-:W-:Y:S05]  /*3c3e0*/  EXIT ;  /* 0x000000000000794d */ /* 0x000fea0003800000 */
.L_x_1:
[----:B------:R-:W-:-:S00]  /*3c3f0*/  BRA `(.L_x_1) ;  /* 0xfffffffc00fc7947 */ /* 0x000fc0000383ffff */
[----:B------:R-:W-:-:S00]  /*3c400*/  NOP ;  /* 0x0000000000007918 */ /* 0x000fc00000000000 */
[----:B------:R-:W-:-:S00]  /*3c410*/  NOP ;  /* 0x0000000000007918 */ /* 0x000fc00000000000 */
[----:B------:R-:W-:-:S00]  /*3c420*/  NOP ;  /* 0x0000000000007918 */ /* 0x000fc00000000000 */
[----:B------:R-:W-:-:S00]  /*3c430*/  NOP ;  /* 0x0000000000007918 */ /* 0x000fc00000000000 */
[----:B------:R-:W-:-:S00]  /*3c440*/  NOP ;  /* 0x0000000000007918 */ /* 0x000fc00000000000 */
[----:B------:R-:W-:-:S00]  /*3c450*/  NOP ;  /* 0x0000000000007918 */ /* 0x000fc00000000000 */
[----:B------:R-:W-:-:S00]  /*3c460*/  NOP ;  /* 0x0000000000007918 */ /* 0x000fc00000000000 */
[----:B------:R-:W-:-:S00]  /*3c470*/  NOP ;  /* 0x0000000000007918 */ /* 0x000fc00000000000 */
.L_x_2:


//--------------------- .nv.shared._Z20simulate_interactionP6float4S0_fi --------------------------
	.section	.nv.shared._Z20simulate_interactionP6float4S0_fi,"aw",@nobits
	.sectionflags	@""
	.align	16
.nv.shared._Z20simulate_interactionP6float4S0_fi:
	.zero		13312


//--------------------- .nv.shared.reserved.0     --------------------------
	.section	.nv.shared.reserved.0,"aw",@nobits
	.weak		__nv_reservedSMEM_offset_0_alias
	.size		__nv_reservedSMEM_offset_0_alias, 0, 64
	.other		__nv_reservedSMEM_offset_0_alias,@"STO_CUDA_RESERVED_SHARED STV_DEFAULT"
__nv_reservedSMEM_offset_0_alias:
	.zero		0
	.zero		64


//--------------------- .nv.constant0._Z20simulate_interactionP6float4S0_fi --------------------------
	.section	.nv.constant0._Z20simulate_interactionP6float4S0_fi,"a",@progbits
	.sectionflags	@""
	.align	4
.nv.constant0._Z20simulate_interactionP6float4S0_fi:
	.zero		920


//--------------------- SYMBOLS --------------------------

	.type		.nv.reservedSmem.offset0,@object
	.size		.nv.reservedSmem.offset0,0x4
	.type		.nv.reservedSmem.cap,@object
	.size		.nv.reservedSmem.cap,0x4
